	.target	sm_90a

	.elftype	@"ET_EXEC"


//--------------------- .note.nv.tkinfo           --------------------------
	.section	.note.nv.tkinfo,"",@"SHT_NOTE"
	.sectionflags	@"SHF_NOTE_NV_TKINFO"
	.tkinfo
        /*0018*/ 	.word	0x00000002
        /*0030*/ 	.string	""
        /*0030*/ 	.string	"ptxas"
        /*0030*/ 	.string	"Cuda compilation tools, release 13.0, V13.0.88"
        /*0030*/ 	.string	"Build cuda_13.0.r13.0/compiler.36424714_0"
        /*0030*/ 	.string	"-arch sm_90a -m 64 "



//--------------------- .note.nv.cuinfo           --------------------------
	.section	.note.nv.cuinfo,"",@"SHT_NOTE"
	.sectionflags	@"SHF_NOTE_NV_CUINFO"
        /*0018*/ 	.short	0x0002
        /*001a*/ 	.short	0x005a
        /*001c*/ 	.short	0x0082
	.zero		2


//--------------------- .nv.info                  --------------------------
	.section	.nv.info,"",@"SHT_CUDA_INFO"
	.align	4


	//----- nvinfo : EIATTR_REGCOUNT
	.align		4
        /*0000*/ 	.byte	0x04, 0x2f
        /*0002*/ 	.short	(.L_15 - .L_14)
	.align		4
.L_14:
        /*0004*/ 	.word	index@(_ZN7cutlass13device_kernelINS_4gemm6kernel13GemmUniversalIN4cute5tupleIJiiiiEEENS1_10collective13CollectiveMmaINS1_34MainloopSm90TmaGmmaWarpSpecializedILi8ENS5_IJNS4_1CILi2EEENSA_ILi1EEESC_EEENS1_32KernelTmaWarpSpecializedPingpongEEENS5_IJNSA_ILi64EEENSA_ILi384EEESG_EEEaNS5_IJlSC_lEEEaSJ_NS4_8TiledMMAINS4_8MMA_AtomIJNS4_4SM904GMMA27MMA_64x192x32_S32S8S8_SS_TNEEEENS4_6LayoutINS5_IJSC_SC_SC_EEENS5_IJNSA_ILi0EEESS_SS_EEEEENS5_IJNS4_10UnderscoreESV_SV_EEEEENS4_13SM90_TMA_LOADENS4_14ComposedLayoutINS4_7SwizzleILi2ELi4ELi3EEENS4_18smem_ptr_flag_bitsILi8EEENSQ_INS5_IJNSA_ILi8EEESG_EEENS5_IJSG_SC_EEEEEEEvNS4_8identityENS4_23SM90_TMA_LOAD_MULTICASTES18_vS19_EENS_8epilogue10collective6detail29Sm90TmaWarpSpecializedAdapterINS1D_15DefaultEpilogueIaSJ_SJ_NS1C_6thread17LinearCombinationIaLi1EiiLNS1H_9ScaleType4KindE0ELNS_15FloatRoundStyleE2EaEENS1_15EpilogueDefaultEEEEEvvEEEEvNT_6ParamsE)
        /*0008*/ 	.word	0x000000a8


	//----- nvinfo : EIATTR_FRAME_SIZE
	.align		4
.L_15:
        /*000c*/ 	.byte	0x04, 0x11
        /*000e*/ 	.short	(.L_17 - .L_16)
	.align		4
.L_16:
        /*0010*/ 	.word	index@(_ZN7cutlass13device_kernelINS_4gemm6kernel13GemmUniversalIN4cute5tupleIJiiiiEEENS1_10collective13CollectiveMmaINS1_34MainloopSm90TmaGmmaWarpSpecializedILi8ENS5_IJNS4_1CILi2EEENSA_ILi1EEESC_EEENS1_32KernelTmaWarpSpecializedPingpongEEENS5_IJNSA_ILi64EEENSA_ILi384EEESG_EEEaNS5_IJlSC_lEEEaSJ_NS4_8TiledMMAINS4_8MMA_AtomIJNS4_4SM904GMMA27MMA_64x192x32_S32S8S8_SS_TNEEEENS4_6LayoutINS5_IJSC_SC_SC_EEENS5_IJNSA_ILi0EEESS_SS_EEEEENS5_IJNS4_10UnderscoreESV_SV_EEEEENS4_13SM90_TMA_LOADENS4_14ComposedLayoutINS4_7SwizzleILi2ELi4ELi3EEENS4_18smem_ptr_flag_bitsILi8EEENSQ_INS5_IJNSA_ILi8EEESG_EEENS5_IJSG_SC_EEEEEEEvNS4_8identityENS4_23SM90_TMA_LOAD_MULTICASTES18_vS19_EENS_8epilogue10collective6detail29Sm90TmaWarpSpecializedAdapterINS1D_15DefaultEpilogueIaSJ_SJ_NS1C_6thread17LinearCombinationIaLi1EiiLNS1H_9ScaleType4KindE0ELNS_15FloatRoundStyleE2EaEENS1_15EpilogueDefaultEEEEEvvEEEEvNT_6ParamsE)
        /*0014*/ 	.word	0x00000008


	//----- nvinfo : EIATTR_MIN_STACK_SIZE
	.align		4
.L_17:
        /*0018*/ 	.byte	0x04, 0x12
        /*001a*/ 	.short	(.L_19 - .L_18)
	.align		4
.L_18:
        /*001c*/ 	.word	index@(_ZN7cutlass13device_kernelINS_4gemm6kernel13GemmUniversalIN4cute5tupleIJiiiiEEENS1_10collective13CollectiveMmaINS1_34MainloopSm90TmaGmmaWarpSpecializedILi8ENS5_IJNS4_1CILi2EEENSA_ILi1EEESC_EEENS1_32KernelTmaWarpSpecializedPingpongEEENS5_IJNSA_ILi64EEENSA_ILi384EEESG_EEEaNS5_IJlSC_lEEEaSJ_NS4_8TiledMMAINS4_8MMA_AtomIJNS4_4SM904GMMA27MMA_64x192x32_S32S8S8_SS_TNEEEENS4_6LayoutINS5_IJSC_SC_SC_EEENS5_IJNSA_ILi0EEESS_SS_EEEEENS5_IJNS4_10UnderscoreESV_SV_EEEEENS4_13SM90_TMA_LOADENS4_14ComposedLayoutINS4_7SwizzleILi2ELi4ELi3EEENS4_18smem_ptr_flag_bitsILi8EEENSQ_INS5_IJNSA_ILi8EEESG_EEENS5_IJSG_SC_EEEEEEEvNS4_8identityENS4_23SM90_TMA_LOAD_MULTICASTES18_vS19_EENS_8epilogue10collective6detail29Sm90TmaWarpSpecializedAdapterINS1D_15DefaultEpilogueIaSJ_SJ_NS1C_6thread17LinearCombinationIaLi1EiiLNS1H_9ScaleType4KindE0ELNS_15FloatRoundStyleE2EaEENS1_15EpilogueDefaultEEEEEvvEEEEvNT_6ParamsE)
        /*0020*/ 	.word	0x00000008
.L_19:


//--------------------- .nv.compat                --------------------------
	.section	.nv.compat,"",@"SHT_CUDA_COMPAT_INFO"
	.align	4
        /*0000*/ 	.byte	0x02, 0x09, 0x01, 0x00, 0x02, 0x02, 0x04, 0x00, 0x02, 0x05, 0x05, 0x00, 0x03, 0x07, 0x01, 0x01
        /*0010*/ 	.byte	0x02, 0x03, 0x01, 0x00, 0x02, 0x06, 0x01, 0x00, 0x04, 0x0b, 0x08, 0x00, 0x00, 0x00, 0x00, 0x00
        /*0020*/ 	.byte	0x00, 0x00, 0x00, 0x00


//--------------------- .nv.info._ZN7cutlass13device_kernelINS_4gemm6kernel13GemmUniversalIN4cute5tupleIJiiiiEEENS1_10collective13CollectiveMmaINS1_34MainloopSm90TmaGmmaWarpSpecializedILi8ENS5_IJNS4_1CILi2EEENSA_ILi1EEESC_EEENS1_32KernelTmaWarpSpecializedPingpongEEENS5_IJNSA_ILi64EEENSA_ILi384EEESG_EEEaNS5_IJlSC_lEEEaSJ_NS4_8TiledMMAINS4_8MMA_AtomIJNS4_4SM904GMMA27MMA_64x192x32_S32S8S8_SS_TNEEEENS4_6LayoutINS5_IJSC_SC_SC_EEENS5_IJNSA_ILi0EEESS_SS_EEEEENS5_IJNS4_10UnderscoreESV_SV_EEEEENS4_13SM90_TMA_LOADENS4_14ComposedLayoutINS4_7SwizzleILi2ELi4ELi3EEENS4_18smem_ptr_flag_bitsILi8EEENSQ_INS5_IJNSA_ILi8EEESG_EEENS5_IJSG_SC_EEEEEEEvNS4_8identityENS4_23SM90_TMA_LOAD_MULTICASTES18_vS19_EENS_8epilogue10collective6detail29Sm90TmaWarpSpecializedAdapterINS1D_15DefaultEpilogueIaSJ_SJ_NS1C_6thread17LinearCombinationIaLi1EiiLNS1H_9ScaleType4KindE0ELNS_15FloatRoundStyleE2EaEENS1_15EpilogueDefaultEEEEEvvEEEEvNT_6ParamsE --------------------------
	.section	.nv.info._ZN7cutlass13device_kernelINS_4gemm6kernel13GemmUniversalIN4cute5tupleIJiiiiEEENS1_10collective13CollectiveMmaINS1_34MainloopSm90TmaGmmaWarpSpecializedILi8ENS5_IJNS4_1CILi2EEENSA_ILi1EEESC_EEENS1_32KernelTmaWarpSpecializedPingpongEEENS5_IJNSA_ILi64EEENSA_ILi384EEESG_EEEaNS5_IJlSC_lEEEaSJ_NS4_8TiledMMAINS4_8MMA_AtomIJNS4_4SM904GMMA27MMA_64x192x32_S32S8S8_SS_TNEEEENS4_6LayoutINS5_IJSC_SC_SC_EEENS5_IJNSA_ILi0EEESS_SS_EEEEENS5_IJNS4_10UnderscoreESV_SV_EEEEENS4_13SM90_TMA_LOADENS4_14ComposedLayoutINS4_7SwizzleILi2ELi4ELi3EEENS4_18smem_ptr_flag_bitsILi8EEENSQ_INS5_IJNSA_ILi8EEESG_EEENS5_IJSG_SC_EEEEEEEvNS4_8identityENS4_23SM90_TMA_LOAD_MULTICASTES18_vS19_EENS_8epilogue10collective6detail29Sm90TmaWarpSpecializedAdapterINS1D_15DefaultEpilogueIaSJ_SJ_NS1C_6thread17LinearCombinationIaLi1EiiLNS1H_9ScaleType4KindE0ELNS_15FloatRoundStyleE2EaEENS1_15EpilogueDefaultEEEEEvvEEEEvNT_6ParamsE,"",@"SHT_CUDA_INFO"
	.sectionflags	@""
	.align	4


	//----- nvinfo : EIATTR_CUDA_API_VERSION
	.align		4
        /*0000*/ 	.byte	0x04, 0x37
        /*0002*/ 	.short	(.L_21 - .L_20)
.L_20:
        /*0004*/ 	.word	0x00000082


	//----- nvinfo : EIATTR_KPARAM_INFO
	.align		4
.L_21:
        /*0008*/ 	.byte	0x04, 0x17
        /*000a*/ 	.short	(.L_23 - .L_22)
.L_22:
        /*000c*/ 	.word	0x00000000
        /*0010*/ 	.short	0x0000
        /*0012*/ 	.short	0x0070
        /*0014*/ 	.byte	0x00, 0xf0, 0x01, 0x10


	//----- nvinfo : EIATTR_SPARSE_MMA_MASK
	.align		4
.L_23:
        /*0018*/ 	.byte	0x03, 0x50
        /*001a*/ 	.short	0x0000


	//----- nvinfo : EIATTR_MAXREG_COUNT
	.align		4
        /*001c*/ 	.byte	0x03, 0x1b
        /*001e*/ 	.short	0x00a8


	//----- nvinfo : EIATTR_NUM_BARRIERS
	.align		4
        /*0020*/ 	.byte	0x02, 0x4c
        /*0022*/ 	.byte	0x01
	.zero		1


	//----- nvinfo : EIATTR_EXTERNS
	.align		4
        /*0024*/ 	.byte	0x04, 0x0f
        /*0026*/ 	.short	(.L_25 - .L_24)


	//   ....[0]....
	.align		4
.L_24:
        /*0028*/ 	.word	index@(__assertfail)


	//----- nvinfo : EIATTR_ANNOTATIONS
	.align		4
.L_25:
        /*002c*/ 	.byte	0x04, 0x55
        /*002e*/ 	.short	(.L_27 - .L_26)


	//   ....[0]....
.L_26:
        /*0030*/ 	.word	0x00000001
        /*0034*/ 	.byte	0x30, 0x0f, 0x00, 0x00, 0x01, 0x00, 0x00, 0x00, 0x40, 0x0f, 0x00, 0x00, 0x01, 0x00, 0x00, 0x00
        /*0044*/ 	.byte	0xa0, 0x14, 0x00, 0x00, 0x01, 0x00, 0x00, 0x00, 0xb0, 0x14, 0x00, 0x00, 0x01, 0x00, 0x00, 0x00
        /*0054*/ 	.byte	0x70, 0x23, 0x00, 0x00, 0x01, 0x00, 0x00, 0x00, 0xb0, 0x23, 0x00, 0x00, 0x01, 0x00, 0x00, 0x00
        /*0064*/ 	.byte	0xe0, 0xc3, 0x00, 0x00, 0x01, 0x00, 0x00, 0x00, 0x00, 0xc4, 0x00, 0x00, 0x01, 0x00, 0x00, 0x00
        /*0074*/ 	.byte	0x50, 0xca, 0x00, 0x00, 0x01, 0x00, 0x00, 0x00, 0x60, 0xca, 0x00, 0x00, 0x01, 0x00, 0x00, 0x00
        /*0084*/ 	.byte	0xf0, 0xcc, 0x00, 0x00, 0x01, 0x00, 0x00, 0x00, 0x00, 0xcd, 0x00, 0x00, 0x01, 0x00, 0x00, 0x00
        /*0094*/ 	.byte	0x10, 0xd2, 0x00, 0x00, 0x01, 0x00, 0x00, 0x00, 0x70, 0xd2, 0x00, 0x00, 0x01, 0x00, 0x00, 0x00
        /*00a4*/ 	.byte	0x10, 0xd8, 0x00, 0x00, 0x01, 0x00, 0x00, 0x00, 0x20, 0xd8, 0x00, 0x00


	//----- nvinfo : EIATTR_MERCURY_ISA_VERSION
	.align		4
.L_27:
        /*00b0*/ 	.byte	0x03, 0x5f
        /*00b2*/ 	.short	0x0101


	//----- nvinfo : EIATTR_INT_WARP_WIDE_INSTR_OFFSETS
	.align		4
        /*00b4*/ 	.byte	0x04, 0x31
        /*00b6*/ 	.short	(.L_29 - .L_28)


	//   ....[0]....
.L_28:
        /*00b8*/ 	.word	0x00000690


	//   ....[1]....
        /*00bc*/ 	.word	0x000006d0


	//   ....[2]....
        /*00c0*/ 	.word	0x00000760


	//   ....[3]....
        /*00c4*/ 	.word	0x00000770


	//   ....[4]....
        /*00c8*/ 	.word	0x00000790


	//   ....[5]....
        /*00cc*/ 	.word	0x000007b0


	//   ....[6]....
        /*00d0*/ 	.word	0x000008a0


	//   ....[7]....
        /*00d4*/ 	.word	0x000008c0


	//   ....[8]....
        /*00d8*/ 	.word	0x000021d0


	//----- nvinfo : EIATTR_COOP_GROUP_MASK_REGIDS
	.align		4
.L_29:
        /*00dc*/ 	.byte	0x04, 0x29
        /*00de*/ 	.short	(.L_31 - .L_30)


	//   ....[0]....
.L_30:
        /*00e0*/ 	.word	0xffffffff


	//   ....[1]....
        /*00e4*/ 	.word	0xffffffff


	//   ....[2]....
        /*00e8*/ 	.word	0xffffffff


	//   ....[3]....
        /*00ec*/ 	.word	0xffffffff


	//   ....[4]....
        /*00f0*/ 	.word	0xffffffff


	//   ....[5]....
        /*00f4*/ 	.word	0xffffffff


	//   ....[6]....
        /*00f8*/ 	.word	0xffffffff


	//----- nvinfo : EIATTR_COOP_GROUP_INSTR_OFFSETS
	.align		4
.L_31:
        /*00fc*/ 	.byte	0x04, 0x28
        /*00fe*/ 	.short	(.L_33 - .L_32)


	//   ....[0]....
.L_32:
        /*0100*/ 	.word	0x00000070


	//   ....[1]....
        /*0104*/ 	.word	0x00000090


	//   ....[2]....
        /*0108*/ 	.word	0x00000190


	//   ....[3]....
        /*010c*/ 	.word	0x00000470


	//   ....[4]....
        /*0110*/ 	.word	0x000004c0


	//   ....[5]....
        /*0114*/ 	.word	0x000005b0


	//   ....[6]....
        /*0118*/ 	.word	0x00000a40


	//----- nvinfo : EIATTR_REG_RECONFIG
	.align		4
.L_33:
        /*011c*/ 	.byte	0x01, 0x54
	.zero		2


	//----- nvinfo : EIATTR_SYSCALL_OFFSETS
	.align		4
        /*0120*/ 	.byte	0x04, 0x46
        /*0122*/ 	.short	(.L_35 - .L_34)


	//   ....[0]....
.L_34:
        /*0124*/ 	.word	0x000019d0


	//----- nvinfo : EIATTR_MBARRIER_INSTR_OFFSETS
	.align		4
.L_35:
        /*0128*/ 	.byte	0x04, 0x39
        /*012a*/ 	.short	(.L_37 - .L_36)


	//   ....[0]....
.L_36:
        /*012c*/ 	.word	0x00000330
        /*0130*/ 	.word	0x000000ff
        /*0134*/ 	.word	0x00000000
        /*0138*/ 	.short	0x0100
        /*013a*/ 	.byte	0x07
	.zero		1


	//   ....[1]....
        /*013c*/ 	.word	0x00000340
        /*0140*/ 	.word	0x000000ff
        /*0144*/ 	.word	0x00000040
        /*0148*/ 	.short	0x0100
        /*014a*/ 	.byte	0x07
	.zero		1


	//   ....[2]....
        /*014c*/ 	.word	0x00000350
        /*0150*/ 	.word	0x000000ff
        /*0154*/ 	.word	0x00000008
        /*0158*/ 	.short	0x0100
        /*015a*/ 	.byte	0x07
	.zero		1


	//   ....[3]....
        /*015c*/ 	.word	0x00000360
        /*0160*/ 	.word	0x000000ff
        /*0164*/ 	.word	0x00000048
        /*0168*/ 	.short	0x0100
        /*016a*/ 	.byte	0x07
	.zero		1


	//   ....[4]....
        /*016c*/ 	.word	0x00000370
        /*0170*/ 	.word	0x000000ff
        /*0174*/ 	.word	0x00000010
        /*0178*/ 	.short	0x0100
        /*017a*/ 	.byte	0x07
	.zero		1


	//   ....[5]....
        /*017c*/ 	.word	0x00000380
        /*0180*/ 	.word	0x000000ff
        /*0184*/ 	.word	0x00000050
        /*0188*/ 	.short	0x0100
        /*018a*/ 	.byte	0x07
	.zero		1


	//   ....[6]....
        /*018c*/ 	.word	0x00000390
        /*0190*/ 	.word	0x000000ff
        /*0194*/ 	.word	0x00000018
        /*0198*/ 	.short	0x0100
        /*019a*/ 	.byte	0x07
	.zero		1


	//   ....[7]....
        /*019c*/ 	.word	0x000003a0
        /*01a0*/ 	.word	0x000000ff
        /*01a4*/ 	.word	0x00000058
        /*01a8*/ 	.short	0x0100
        /*01aa*/ 	.byte	0x07
	.zero		1


	//   ....[8]....
        /*01ac*/ 	.word	0x000003b0
        /*01b0*/ 	.word	0x000000ff
        /*01b4*/ 	.word	0x00000020
        /*01b8*/ 	.short	0x0100
        /*01ba*/ 	.byte	0x07
	.zero		1


	//   ....[9]....
        /*01bc*/ 	.word	0x000003c0
        /*01c0*/ 	.word	0x000000ff
        /*01c4*/ 	.word	0x00000060
        /*01c8*/ 	.short	0x0100
        /*01ca*/ 	.byte	0x07
	.zero		1


	//   ....[10]....
        /*01cc*/ 	.word	0x000003d0
        /*01d0*/ 	.word	0x000000ff
        /*01d4*/ 	.word	0x00000028
        /*01d8*/ 	.short	0x0100
        /*01da*/ 	.byte	0x07
	.zero		1


	//   ....[11]....
        /*01dc*/ 	.word	0x000003e0
        /*01e0*/ 	.word	0x000000ff
        /*01e4*/ 	.word	0x00000068
        /*01e8*/ 	.short	0x0100
        /*01ea*/ 	.byte	0x07
	.zero		1


	//   ....[12]....
        /*01ec*/ 	.word	0x000003f0
        /*01f0*/ 	.word	0x000000ff
        /*01f4*/ 	.word	0x00000030
        /*01f8*/ 	.short	0x0100
        /*01fa*/ 	.byte	0x07
	.zero		1


	//   ....[13]....
        /*01fc*/ 	.word	0x00000400
        /*0200*/ 	.word	0x000000ff
        /*0204*/ 	.word	0x00000070
        /*0208*/ 	.short	0x0100
        /*020a*/ 	.byte	0x07
	.zero		1


	//   ....[14]....
        /*020c*/ 	.word	0x00000410
        /*0210*/ 	.word	0x000000ff
        /*0214*/ 	.word	0x00000038
        /*0218*/ 	.short	0x0100
        /*021a*/ 	.byte	0x07
	.zero		1


	//   ....[15]....
        /*021c*/ 	.word	0x00000420
        /*0220*/ 	.word	0x000000ff
        /*0224*/ 	.word	0x00000078
        /*0228*/ 	.short	0x0100
        /*022a*/ 	.byte	0x07
	.zero		1


	//   ....[16]....
        /*022c*/ 	.word	0x00000900
        /*0230*/ 	.word	0x000000ff
        /*0234*/ 	.word	0x000000b0
        /*0238*/ 	.short	0x0100
        /*023a*/ 	.byte	0x0c
	.zero		1


	//   ....[17]....
        /*023c*/ 	.word	0x00000950
        /*0240*/ 	.word	0x000000ff
        /*0244*/ 	.word	0x000000b8
        /*0248*/ 	.short	0x0100
        /*024a*/ 	.byte	0x0c
	.zero		1


	//   ....[18]....
        /*024c*/ 	.word	0x00000980
        /*0250*/ 	.word	0x000000ff
        /*0254*/ 	.word	0x00000090
        /*0258*/ 	.short	0x0100
        /*025a*/ 	.byte	0x0d
	.zero		1


	//   ....[19]....
        /*025c*/ 	.word	0x000009d0
        /*0260*/ 	.word	0x000000ff
        /*0264*/ 	.word	0x00000098
        /*0268*/ 	.short	0x0100
        /*026a*/ 	.byte	0x0d
	.zero		1


	//   ....[20]....
        /*026c*/ 	.word	0x000009e0
        /*0270*/ 	.word	0x000000ff
        /*0274*/ 	.word	0x000000a0
        /*0278*/ 	.short	0x0100
        /*027a*/ 	.byte	0x0d
	.zero		1


	//   ....[21]....
        /*027c*/ 	.word	0x000009f0
        /*0280*/ 	.word	0x000000ff
        /*0284*/ 	.word	0x000000a8
        /*0288*/ 	.short	0x0100
        /*028a*/ 	.byte	0x0d
	.zero		1


	//   ....[22]....
        /*028c*/ 	.word	0x000018b0
        /*0290*/ 	.word	0x000000e3
        /*0294*/ 	.word	0x00000000
        /*0298*/ 	.short	0x010a
        /*029a*/ 	.byte	0x2d
	.zero		1


	//   ....[23]....
        /*029c*/ 	.word	0x00001a70
        /*02a0*/ 	.word	0x00000003
        /*02a4*/ 	.word	0x00000000
        /*02a8*/ 	.short	0x010a
        /*02aa*/ 	.byte	0x3f
	.zero		1


	//   ....[24]....
        /*02ac*/ 	.word	0x00001ad0
        /*02b0*/ 	.word	0x00000003
        /*02b4*/ 	.word	0x00000000
        /*02b8*/ 	.short	0x010a
        /*02ba*/ 	.byte	0x3f
	.zero		1


	//   ....[25]....
        /*02bc*/ 	.word	0x00001df0
        /*02c0*/ 	.word	0x000000ff
        /*02c4*/ 	.word	0x00000000
        /*02c8*/ 	.short	0x010a
        /*02ca*/ 	.byte	0x04
	.zero		1


	//   ....[26]....
        /*02cc*/ 	.word	0x00001e30
        /*02d0*/ 	.word	0x000000ff
        /*02d4*/ 	.word	0x00000000
        /*02d8*/ 	.short	0x010a
        /*02da*/ 	.byte	0x04
	.zero		1


	//   ....[27]....
        /*02dc*/ 	.word	0x00002060
        /*02e0*/ 	.word	0x00000004
        /*02e4*/ 	.word	0x00000000
        /*02e8*/ 	.short	0x0101
        /*02ea*/ 	.byte	0x3f
	.zero		1


	//   ....[28]....
        /*02ec*/ 	.word	0x00002160
        /*02f0*/ 	.word	0x000000e2
        /*02f4*/ 	.word	0x00000000
        /*02f8*/ 	.short	0x0101
        /*02fa*/ 	.byte	0x32
	.zero		1


	//   ....[29]....
        /*02fc*/ 	.word	0x00002250
        /*0300*/ 	.word	0x00000000
        /*0304*/ 	.word	0x00000000
        /*0308*/ 	.short	0x0101
        /*030a*/ 	.byte	0x3f
	.zero		1


	//   ....[30]....
        /*030c*/ 	.word	0x000022b0
        /*0310*/ 	.word	0x000000e3
        /*0314*/ 	.word	0x00000010
        /*0318*/ 	.short	0x010a
        /*031a*/ 	.byte	0x2d
	.zero		1


	//   ....[31]....
        /*031c*/ 	.word	0x0000c350
        /*0320*/ 	.word	0x000000e0
        /*0324*/ 	.word	0x00000000
        /*0328*/ 	.short	0x0101
        /*032a*/ 	.byte	0x32
	.zero		1


	//   ....[32]....
        /*032c*/ 	.word	0x0000cde0
        /*0330*/ 	.word	0x0000000c
        /*0334*/ 	.word	0x00000040
        /*0338*/ 	.short	0x010a
        /*033a*/ 	.byte	0x3f
	.zero		1


	//   ....[33]....
        /*033c*/ 	.word	0x0000d190
        /*0340*/ 	.word	0x00000003
        /*0344*/ 	.word	0x000000b8
        /*0348*/ 	.short	0x0101
        /*034a*/ 	.byte	0x3f
	.zero		1


	//   ....[34]....
        /*034c*/ 	.word	0x0000d980
        /*0350*/ 	.word	0x00000007
        /*0354*/ 	.word	0x00000000
        /*0358*/ 	.short	0x010a
        /*035a*/ 	.byte	0x3f
	.zero		1


	//   ....[35]....
        /*035c*/ 	.word	0x0000da00
        /*0360*/ 	.word	0x00000009
        /*0364*/ 	.word	0x00000000
        /*0368*/ 	.short	0x010a
        /*036a*/ 	.byte	0x3f
	.zero		1


	//   ....[36]....
        /*036c*/ 	.word	0x0000da90
        /*0370*/ 	.word	0x00000006
        /*0374*/ 	.word	0x00000000
        /*0378*/ 	.short	0x010a
        /*037a*/ 	.byte	0x3f
	.zero		1


	//   ....[37]....
        /*037c*/ 	.word	0x0000db20
        /*0380*/ 	.word	0x00000009
        /*0384*/ 	.word	0x00000000
        /*0388*/ 	.short	0x010a
        /*038a*/ 	.byte	0x3f
	.zero		1


	//   ....[38]....
        /*038c*/ 	.word	0x0000dbb0
        /*0390*/ 	.word	0x00000006
        /*0394*/ 	.word	0x00000000
        /*0398*/ 	.short	0x010a
        /*039a*/ 	.byte	0x3f
	.zero		1


	//   ....[39]....
        /*039c*/ 	.word	0x0000dc40
        /*03a0*/ 	.word	0x00000009
        /*03a4*/ 	.word	0x00000000
        /*03a8*/ 	.short	0x010a
        /*03aa*/ 	.byte	0x3f
	.zero		1


	//   ....[40]....
        /*03ac*/ 	.word	0x0000dcd0
        /*03b0*/ 	.word	0x00000006
        /*03b4*/ 	.word	0x00000000
        /*03b8*/ 	.short	0x010a
        /*03ba*/ 	.byte	0x3f
	.zero		1


	//   ....[41]....
        /*03bc*/ 	.word	0x0000dd60
        /*03c0*/ 	.word	0x00000003
        /*03c4*/ 	.word	0x00000000
        /*03c8*/ 	.short	0x010a
        /*03ca*/ 	.byte	0x3f
	.zero		1


	//   ....[42]....
        /*03cc*/ 	.word	0x0000ddc0
        /*03d0*/ 	.word	0x000000e4
        /*03d4*/ 	.word	0x00000000
        /*03d8*/ 	.short	0x010a
        /*03da*/ 	.byte	0x3f
	.zero		1


	//   ....[43]....
        /*03dc*/ 	.word	0x0000de10
        /*03e0*/ 	.word	0x00000003
        /*03e4*/ 	.word	0x00000000
        /*03e8*/ 	.short	0x010a
        /*03ea*/ 	.byte	0x3f
	.zero		1


	//   ....[44]....
        /*03ec*/ 	.word	0x0000de70
        /*03f0*/ 	.word	0x00000005
        /*03f4*/ 	.word	0x00000000
        /*03f8*/ 	.short	0x010a
        /*03fa*/ 	.byte	0x3f
	.zero		1


	//   ....[45]....
        /*03fc*/ 	.word	0x0000dec0
        /*0400*/ 	.word	0x000000e4
        /*0404*/ 	.word	0x00000010
        /*0408*/ 	.short	0x010a
        /*040a*/ 	.byte	0x3f
	.zero		1


	//   ....[46]....
        /*040c*/ 	.word	0x0000df90
        /*0410*/ 	.word	0x0000000c
        /*0414*/ 	.word	0x00000040
        /*0418*/ 	.short	0x010a
        /*041a*/ 	.byte	0x3f
	.zero		1


	//   ....[47]....
        /*041c*/ 	.word	0x0000e060
        /*0420*/ 	.word	0x00000007
        /*0424*/ 	.word	0x00000000
        /*0428*/ 	.short	0x010a
        /*042a*/ 	.byte	0x3f
	.zero		1


	//   ....[48]....
        /*042c*/ 	.word	0x0000e0b0
        /*0430*/ 	.word	0x00000009
        /*0434*/ 	.word	0x00000000
        /*0438*/ 	.short	0x010a
        /*043a*/ 	.byte	0x3f
	.zero		1


	//   ....[49]....
        /*043c*/ 	.word	0x0000e100
        /*0440*/ 	.word	0x00000006
        /*0444*/ 	.word	0x00000000
        /*0448*/ 	.short	0x010a
        /*044a*/ 	.byte	0x3f
	.zero		1


	//   ....[50]....
        /*044c*/ 	.word	0x0000e150
        /*0450*/ 	.word	0x00000009
        /*0454*/ 	.word	0x00000000
        /*0458*/ 	.short	0x010a
        /*045a*/ 	.byte	0x3f
	.zero		1


	//   ....[51]....
        /*045c*/ 	.word	0x0000e1a0
        /*0460*/ 	.word	0x00000006
        /*0464*/ 	.word	0x00000000
        /*0468*/ 	.short	0x010a
        /*046a*/ 	.byte	0x3f
	.zero		1


	//   ....[52]....
        /*046c*/ 	.word	0x0000e1f0
        /*0470*/ 	.word	0x00000009
        /*0474*/ 	.word	0x00000000
        /*0478*/ 	.short	0x010a
        /*047a*/ 	.byte	0x3f
	.zero		1


	//   ....[53]....
        /*047c*/ 	.word	0x0000e240
        /*0480*/ 	.word	0x00000006
        /*0484*/ 	.word	0x00000000
        /*0488*/ 	.short	0x010a
        /*048a*/ 	.byte	0x3f
	.zero		1


	//----- nvinfo : EIATTR_NUM_MBARRIERS
	.align		4
.L_37:
        /*048c*/ 	.byte	0x03, 0x38
        /*048e*/ 	.short	0x0016


	//----- nvinfo : EIATTR_EXIT_INSTR_OFFSETS
	.align		4
        /*0490*/ 	.byte	0x04, 0x1c
        /*0492*/ 	.short	(.L_39 - .L_38)


	//   ....[0]....
.L_38:
        /*0494*/ 	.word	0x00001590


	//   ....[1]....
        /*0498*/ 	.word	0x000015f0


	//   ....[2]....
        /*049c*/ 	.word	0x0000caa0


	//   ....[3]....
        /*04a0*/ 	.word	0x0000cad0


	//   ....[4]....
        /*04a4*/ 	.word	0x0000ddb0


	//----- nvinfo : EIATTR_MAX_THREADS
	.align		4
.L_39:
        /*04a8*/ 	.byte	0x04, 0x05
        /*04aa*/ 	.short	(.L_41 - .L_40)
.L_40:
        /*04ac*/ 	.word	0x00000180
        /*04b0*/ 	.word	0x00000001
        /*04b4*/ 	.word	0x00000001


	//----- nvinfo : EIATTR_CRS_STACK_SIZE
	.align		4
.L_41:
        /*04b8*/ 	.byte	0x04, 0x1e
        /*04ba*/ 	.short	(.L_43 - .L_42)
.L_42:
        /*04bc*/ 	.word	0x00000000


	//----- nvinfo : EIATTR_CBANK_PARAM_SIZE
	.align		4
.L_43:
        /*04c0*/ 	.byte	0x03, 0x19
        /*04c2*/ 	.short	0x0470


	//----- nvinfo : EIATTR_PARAM_CBANK
	.align		4
        /*04c4*/ 	.byte	0x04, 0x0a
        /*04c6*/ 	.short	(.L_45 - .L_44)
	.align		4
.L_44:
        /*04c8*/ 	.word	index@(.nv.constant0._ZN7cutlass13device_kernelINS_4gemm6kernel13GemmUniversalIN4cute5tupleIJiiiiEEENS1_10collective13CollectiveMmaINS1_34MainloopSm90TmaGmmaWarpSpecializedILi8ENS5_IJNS4_1CILi2EEENSA_ILi1EEESC_EEENS1_32KernelTmaWarpSpecializedPingpongEEENS5_IJNSA_ILi64EEENSA_ILi384EEESG_EEEaNS5_IJlSC_lEEEaSJ_NS4_8TiledMMAINS4_8MMA_AtomIJNS4_4SM904GMMA27MMA_64x192x32_S32S8S8_SS_TNEEEENS4_6LayoutINS5_IJSC_SC_SC_EEENS5_IJNSA_ILi0EEESS_SS_EEEEENS5_IJNS4_10UnderscoreESV_SV_EEEEENS4_13SM90_TMA_LOADENS4_14ComposedLayoutINS4_7SwizzleILi2ELi4ELi3EEENS4_18smem_ptr_flag_bitsILi8EEENSQ_INS5_IJNSA_ILi8EEESG_EEENS5_IJSG_SC_EEEEEEEvNS4_8identityENS4_23SM90_TMA_LOAD_MULTICASTES18_vS19_EENS_8epilogue10collective6detail29Sm90TmaWarpSpecializedAdapterINS1D_15DefaultEpilogueIaSJ_SJ_NS1C_6thread17LinearCombinationIaLi1EiiLNS1H_9ScaleType4KindE0ELNS_15FloatRoundStyleE2EaEENS1_15EpilogueDefaultEEEEEvvEEEEvNT_6ParamsE)
        /*04cc*/ 	.short	0x0210
        /*04ce*/ 	.short	0x0470


	//----- nvinfo : EIATTR_SW_WAR
	.align		4
.L_45:
        /*04d0*/ 	.byte	0x04, 0x36
        /*04d2*/ 	.short	(.L_47 - .L_46)
.L_46:
        /*04d4*/ 	.word	0x00000008
.L_47:


//--------------------- .nv.callgraph             --------------------------
	.section	.nv.callgraph,"",@"SHT_CUDA_CALLGRAPH"
	.align	4
	.sectionentsize	8
	.align		4
        /*0000*/ 	.word	0x00000000
	.align		4
        /*0004*/ 	.word	0xffffffff
	.align		4
        /*0008*/ 	.word	index@(_ZN7cutlass13device_kernelINS_4gemm6kernel13GemmUniversalIN4cute5tupleIJiiiiEEENS1_10collective13CollectiveMmaINS1_34MainloopSm90TmaGmmaWarpSpecializedILi8ENS5_IJNS4_1CILi2EEENSA_ILi1EEESC_EEENS1_32KernelTmaWarpSpecializedPingpongEEENS5_IJNSA_ILi64EEENSA_ILi384EEESG_EEEaNS5_IJlSC_lEEEaSJ_NS4_8TiledMMAINS4_8MMA_AtomIJNS4_4SM904GMMA27MMA_64x192x32_S32S8S8_SS_TNEEEENS4_6LayoutINS5_IJSC_SC_SC_EEENS5_IJNSA_ILi0EEESS_SS_EEEEENS5_IJNS4_10UnderscoreESV_SV_EEEEENS4_13SM90_TMA_LOADENS4_14ComposedLayoutINS4_7SwizzleILi2ELi4ELi3EEENS4_18smem_ptr_flag_bitsILi8EEENSQ_INS5_IJNSA_ILi8EEESG_EEENS5_IJSG_SC_EEEEEEEvNS4_8identityENS4_23SM90_TMA_LOAD_MULTICASTES18_vS19_EENS_8epilogue10collective6detail29Sm90TmaWarpSpecializedAdapterINS1D_15DefaultEpilogueIaSJ_SJ_NS1C_6thread17LinearCombinationIaLi1EiiLNS1H_9ScaleType4KindE0ELNS_15FloatRoundStyleE2EaEENS1_15EpilogueDefaultEEEEEvvEEEEvNT_6ParamsE)
	.align		4
        /*000c*/ 	.word	index@(__assertfail)
	.align		4
        /*0010*/ 	.word	0x00000000
	.align		4
        /*0014*/ 	.word	0xfffffffe
	.align		4
        /*0018*/ 	.word	0x00000000
	.align		4
        /*001c*/ 	.word	0xfffffffd
	.align		4
        /*0020*/ 	.word	0x00000000
	.align		4
        /*0024*/ 	.word	0xfffffffc


//--------------------- .nv.constant4             --------------------------
	.section	.nv.constant4,"a",@progbits
	.align	8
	.align		8
.nv.constant4:
        /*0000*/ 	.dword	__assertfail
	.align		8
        /*0008*/ 	.dword	__unnamed_1
	.align		8
        /*0010*/ 	.dword	_ZN40_INTERNAL_ea58f0d8_4_k_cu_c344e6db_117144cuda3std3__45__cpo5beginE
	.align		8
        /*0018*/ 	.dword	_ZN40_INTERNAL_ea58f0d8_4_k_cu_c344e6db_117144cuda3std3__45__cpo3endE
	.align		8
        /*0020*/ 	.dword	_ZN40_INTERNAL_ea58f0d8_4_k_cu_c344e6db_117144cuda3std3__45__cpo6cbeginE
	.align		8
        /*0028*/ 	.dword	_ZN40_INTERNAL_ea58f0d8_4_k_cu_c344e6db_117144cuda3std3__45__cpo4cendE
	.align		8
        /*0030*/ 	.dword	_ZN40_INTERNAL_ea58f0d8_4_k_cu_c344e6db_117144cuda3std3__442_GLOBAL__N__ea58f0d8_4_k_cu_c344e6db_117146ignoreE
	.align		8
        /*0038*/ 	.dword	_ZN40_INTERNAL_ea58f0d8_4_k_cu_c344e6db_117144cuda3std3__419piecewise_constructE
	.align		8
        /*0040*/ 	.dword	_ZN40_INTERNAL_ea58f0d8_4_k_cu_c344e6db_117144cuda3std3__48in_placeE
	.align		8
        /*0048*/ 	.dword	_ZN40_INTERNAL_ea58f0d8_4_k_cu_c344e6db_117144cuda3std6ranges3__45__cpo4swapE
	.align		8
        /*0050*/ 	.dword	_ZN40_INTERNAL_ea58f0d8_4_k_cu_c344e6db_117144cuda3std6ranges3__45__cpo9iter_moveE
	.align		8
        /*0058*/ 	.dword	_ZN40_INTERNAL_ea58f0d8_4_k_cu_c344e6db_117144cute7productE
	.align		8
        /*0060*/ 	.dword	_ZN40_INTERNAL_ea58f0d8_4_k_cu_c344e6db_117144cute1_E
	.align		8
        /*0068*/ 	.dword	$str$22
	.align		8
        /*0070*/ 	.dword	$str$23


//--------------------- .text._ZN7cutlass13device_kernelINS_4gemm6kernel13GemmUniversalIN4cute5tupleIJiiiiEEENS1_10collective13CollectiveMmaINS1_34MainloopSm90TmaGmmaWarpSpecializedILi8ENS5_IJNS4_1CILi2EEENSA_ILi1EEESC_EEENS1_32KernelTmaWarpSpecializedPingpongEEENS5_IJNSA_ILi64EEENSA_ILi384EEESG_EEEaNS5_IJlSC_lEEEaSJ_NS4_8TiledMMAINS4_8MMA_AtomIJNS4_4SM904GMMA27MMA_64x192x32_S32S8S8_SS_TNEEEENS4_6LayoutINS5_IJSC_SC_SC_EEENS5_IJNSA_ILi0EEESS_SS_EEEEENS5_IJNS4_10UnderscoreESV_SV_EEEEENS4_13SM90_TMA_LOADENS4_14ComposedLayoutINS4_7SwizzleILi2ELi4ELi3EEENS4_18smem_ptr_flag_bitsILi8EEENSQ_INS5_IJNSA_ILi8EEESG_EEENS5_IJSG_SC_EEEEEEEvNS4_8identityENS4_23SM90_TMA_LOAD_MULTICASTES18_vS19_EENS_8epilogue10collective6detail29Sm90TmaWarpSpecializedAdapterINS1D_15DefaultEpilogueIaSJ_SJ_NS1C_6thread17LinearCombinationIaLi1EiiLNS1H_9ScaleType4KindE0ELNS_15FloatRoundStyleE2EaEENS1_15EpilogueDefaultEEEEEvvEEEEvNT_6ParamsE --------------------------
	.section	.text._ZN7cutlass13device_kernelINS_4gemm6kernel13GemmUniversalIN4cute5tupleIJiiiiEEENS1_10collective13CollectiveMmaINS1_34MainloopSm90TmaGmmaWarpSpecializedILi8ENS5_IJNS4_1CILi2EEENSA_ILi1EEESC_EEENS1_32KernelTmaWarpSpecializedPingpongEEENS5_IJNSA_ILi64EEENSA_ILi384EEESG_EEEaNS5_IJlSC_lEEEaSJ_NS4_8TiledMMAINS4_8MMA_AtomIJNS4_4SM904GMMA27MMA_64x192x32_S32S8S8_SS_TNEEEENS4_6LayoutINS5_IJSC_SC_SC_EEENS5_IJNSA_ILi0EEESS_SS_EEEEENS5_IJNS4_10UnderscoreESV_SV_EEEEENS4_13SM90_TMA_LOADENS4_14ComposedLayoutINS4_7SwizzleILi2ELi4ELi3EEENS4_18smem_ptr_flag_bitsILi8EEENSQ_INS5_IJNSA_ILi8EEESG_EEENS5_IJSG_SC_EEEEEEEvNS4_8identityENS4_23SM90_TMA_LOAD_MULTICASTES18_vS19_EENS_8epilogue10collective6detail29Sm90TmaWarpSpecializedAdapterINS1D_15DefaultEpilogueIaSJ_SJ_NS1C_6thread17LinearCombinationIaLi1EiiLNS1H_9ScaleType4KindE0ELNS_15FloatRoundStyleE2EaEENS1_15EpilogueDefaultEEEEEvvEEEEvNT_6ParamsE,"ax",@progbits
	.align	128
.text._ZN7cutlass13device_kernelINS_4gemm6kernel13GemmUniversalIN4cute5tupleIJiiiiEEENS1_10collective13CollectiveMmaINS1_34MainloopSm90TmaGmmaWarpSpecializedILi8ENS5_IJNS4_1CILi2EEENSA_ILi1EEESC_EEENS1_32KernelTmaWarpSpecializedPingpongEEENS5_IJNSA_ILi64EEENSA_ILi384EEESG_EEEaNS5_IJlSC_lEEEaSJ_NS4_8TiledMMAINS4_8MMA_AtomIJNS4_4SM904GMMA27MMA_64x192x32_S32S8S8_SS_TNEEEENS4_6LayoutINS5_IJSC_SC_SC_EEENS5_IJNSA_ILi0EEESS_SS_EEEEENS5_IJNS4_10UnderscoreESV_SV_EEEEENS4_13SM90_TMA_LOADENS4_14ComposedLayoutINS4_7SwizzleILi2ELi4ELi3EEENS4_18smem_ptr_flag_bitsILi8EEENSQ_INS5_IJNSA_ILi8EEESG_EEENS5_IJSG_SC_EEEEEEEvNS4_8identityENS4_23SM90_TMA_LOAD_MULTICASTES18_vS19_EENS_8epilogue10collective6detail29Sm90TmaWarpSpecializedAdapterINS1D_15DefaultEpilogueIaSJ_SJ_NS1C_6thread17LinearCombinationIaLi1EiiLNS1H_9ScaleType4KindE0ELNS_15FloatRoundStyleE2EaEENS1_15EpilogueDefaultEEEEEvvEEEEvNT_6ParamsE:
        .type           _ZN7cutlass13device_kernelINS_4gemm6kernel13GemmUniversalIN4cute5tupleIJiiiiEEENS1_10collective13CollectiveMmaINS1_34MainloopSm90TmaGmmaWarpSpecializedILi8ENS5_IJNS4_1CILi2EEENSA_ILi1EEESC_EEENS1_32KernelTmaWarpSpecializedPingpongEEENS5_IJNSA_ILi64EEENSA_ILi384EEESG_EEEaNS5_IJlSC_lEEEaSJ_NS4_8TiledMMAINS4_8MMA_AtomIJNS4_4SM904GMMA27MMA_64x192x32_S32S8S8_SS_TNEEEENS4_6LayoutINS5_IJSC_SC_SC_EEENS5_IJNSA_ILi0EEESS_SS_EEEEENS5_IJNS4_10UnderscoreESV_SV_EEEEENS4_13SM90_TMA_LOADENS4_14ComposedLayoutINS4_7SwizzleILi2ELi4ELi3EEENS4_18smem_ptr_flag_bitsILi8EEENSQ_INS5_IJNSA_ILi8EEESG_EEENS5_IJSG_SC_EEEEEEEvNS4_8identityENS4_23SM90_TMA_LOAD_MULTICASTES18_vS19_EENS_8epilogue10collective6detail29Sm90TmaWarpSpecializedAdapterINS1D_15DefaultEpilogueIaSJ_SJ_NS1C_6thread17LinearCombinationIaLi1EiiLNS1H_9ScaleType4KindE0ELNS_15FloatRoundStyleE2EaEENS1_15EpilogueDefaultEEEEEvvEEEEvNT_6ParamsE,@function
        .size           _ZN7cutlass13device_kernelINS_4gemm6kernel13GemmUniversalIN4cute5tupleIJiiiiEEENS1_10collective13CollectiveMmaINS1_34MainloopSm90TmaGmmaWarpSpecializedILi8ENS5_IJNS4_1CILi2EEENSA_ILi1EEESC_EEENS1_32KernelTmaWarpSpecializedPingpongEEENS5_IJNSA_ILi64EEENSA_ILi384EEESG_EEEaNS5_IJlSC_lEEEaSJ_NS4_8TiledMMAINS4_8MMA_AtomIJNS4_4SM904GMMA27MMA_64x192x32_S32S8S8_SS_TNEEEENS4_6LayoutINS5_IJSC_SC_SC_EEENS5_IJNSA_ILi0EEESS_SS_EEEEENS5_IJNS4_10UnderscoreESV_SV_EEEEENS4_13SM90_TMA_LOADENS4_14ComposedLayoutINS4_7SwizzleILi2ELi4ELi3EEENS4_18smem_ptr_flag_bitsILi8EEENSQ_INS5_IJNSA_ILi8EEESG_EEENS5_IJSG_SC_EEEEEEEvNS4_8identityENS4_23SM90_TMA_LOAD_MULTICASTES18_vS19_EENS_8epilogue10collective6detail29Sm90TmaWarpSpecializedAdapterINS1D_15DefaultEpilogueIaSJ_SJ_NS1C_6thread17LinearCombinationIaLi1EiiLNS1H_9ScaleType4KindE0ELNS_15FloatRoundStyleE2EaEENS1_15EpilogueDefaultEEEEEvvEEEEvNT_6ParamsE,(.L_x_469 - _ZN7cutlass13device_kernelINS_4gemm6kernel13GemmUniversalIN4cute5tupleIJiiiiEEENS1_10collective13CollectiveMmaINS1_34MainloopSm90TmaGmmaWarpSpecializedILi8ENS5_IJNS4_1CILi2EEENSA_ILi1EEESC_EEENS1_32KernelTmaWarpSpecializedPingpongEEENS5_IJNSA_ILi64EEENSA_ILi384EEESG_EEEaNS5_IJlSC_lEEEaSJ_NS4_8TiledMMAINS4_8MMA_AtomIJNS4_4SM904GMMA27MMA_64x192x32_S32S8S8_SS_TNEEEENS4_6LayoutINS5_IJSC_SC_SC_EEENS5_IJNSA_ILi0EEESS_SS_EEEEENS5_IJNS4_10UnderscoreESV_SV_EEEEENS4_13SM90_TMA_LOADENS4_14ComposedLayoutINS4_7SwizzleILi2ELi4ELi3EEENS4_18smem_ptr_flag_bitsILi8EEENSQ_INS5_IJNSA_ILi8EEESG_EEENS5_IJSG_SC_EEEEEEEvNS4_8identityENS4_23SM90_TMA_LOAD_MULTICASTES18_vS19_EENS_8epilogue10collective6detail29Sm90TmaWarpSpecializedAdapterINS1D_15DefaultEpilogueIaSJ_SJ_NS1C_6thread17LinearCombinationIaLi1EiiLNS1H_9ScaleType4KindE0ELNS_15FloatRoundStyleE2EaEENS1_15EpilogueDefaultEEEEEvvEEEEvNT_6ParamsE)
        .other          _ZN7cutlass13device_kernelINS_4gemm6kernel13GemmUniversalIN4cute5tupleIJiiiiEEENS1_10collective13CollectiveMmaINS1_34MainloopSm90TmaGmmaWarpSpecializedILi8ENS5_IJNS4_1CILi2EEENSA_ILi1EEESC_EEENS1_32KernelTmaWarpSpecializedPingpongEEENS5_IJNSA_ILi64EEENSA_ILi384EEESG_EEEaNS5_IJlSC_lEEEaSJ_NS4_8TiledMMAINS4_8MMA_AtomIJNS4_4SM904GMMA27MMA_64x192x32_S32S8S8_SS_TNEEEENS4_6LayoutINS5_IJSC_SC_SC_EEENS5_IJNSA_ILi0EEESS_SS_EEEEENS5_IJNS4_10UnderscoreESV_SV_EEEEENS4_13SM90_TMA_LOADENS4_14ComposedLayoutINS4_7SwizzleILi2ELi4ELi3EEENS4_18smem_ptr_flag_bitsILi8EEENSQ_INS5_IJNSA_ILi8EEESG_EEENS5_IJSG_SC_EEEEEEEvNS4_8identityENS4_23SM90_TMA_LOAD_MULTICASTES18_vS19_EENS_8epilogue10collective6detail29Sm90TmaWarpSpecializedAdapterINS1D_15DefaultEpilogueIaSJ_SJ_NS1C_6thread17LinearCombinationIaLi1EiiLNS1H_9ScaleType4KindE0ELNS_15FloatRoundStyleE2EaEENS1_15EpilogueDefaultEEEEEvvEEEEvNT_6ParamsE,@"STO_CUDA_ENTRY STV_DEFAULT"
_ZN7cutlass13device_kernelINS_4gemm6kernel13GemmUniversalIN4cute5tupleIJiiiiEEENS1_10collective13CollectiveMmaINS1_34MainloopSm90TmaGmmaWarpSpecializedILi8ENS5_IJNS4_1CILi2EEENSA_ILi1EEESC_EEENS1_32KernelTmaWarpSpecializedPingpongEEENS5_IJNSA_ILi64EEENSA_ILi384EEESG_EEEaNS5_IJlSC_lEEEaSJ_NS4_8TiledMMAINS4_8MMA_AtomIJNS4_4SM904GMMA27MMA_64x192x32_S32S8S8_SS_TNEEEENS4_6LayoutINS5_IJSC_SC_SC_EEENS5_IJNSA_ILi0EEESS_SS_EEEEENS5_IJNS4_10UnderscoreESV_SV_EEEEENS4_13SM90_TMA_LOADENS4_14ComposedLayoutINS4_7SwizzleILi2ELi4ELi3EEENS4_18smem_ptr_flag_bitsILi8EEENSQ_INS5_IJNSA_ILi8EEESG_EEENS5_IJSG_SC_EEEEEEEvNS4_8identityENS4_23SM90_TMA_LOAD_MULTICASTES18_vS19_EENS_8epilogue10collective6detail29Sm90TmaWarpSpecializedAdapterINS1D_15DefaultEpilogueIaSJ_SJ_NS1C_6thread17LinearCombinationIaLi1EiiLNS1H_9ScaleType4KindE0ELNS_15FloatRoundStyleE2EaEENS1_15EpilogueDefaultEEEEEvvEEEEvNT_6ParamsE:
[----:B------:R-:W0:Y:S02]  /*0000*/  LDC R1, c[0x0][0x28] ;  /* 0x00000a00ff017b82 */ /* 0x000e240000000800 */
[----:B0-----:R-:W-:Y:S01]  /*0010*/  VIADD R1, R1, 0xfffffff8 ;  /* 0xfffffff801017836 */ /* 0x001fe20000000000 */
[----:B------:R-:W0:Y:S01]  /*0020*/  S2R R3, SR_TID.X ;  /* 0x0000000000037919 */ /* 0x000e220000002100 */
[----:B------:R-:W-:Y:S01]  /*0030*/  ELECT P0, URZ, PT ;  /* 0x00000000003f782f */ /* 0x000fe20003800000 */
[----:B------:R-:W-:Y:S01]  /*0040*/  BSSY B0, `(.L_x_0) ;  /* 0x0000014000007945 */ /* 0x000fe20003800000 */
[--C-:B0-----:R-:W-:Y:S02]  /*0050*/  SHF.R.U32.HI R0, RZ, 0x5, R3.reuse ;  /* 0x00000005ff007819 */ /* 0x101fe40000011603 */
[----:B------:R-:W-:-:S03]  /*0060*/  SHF.R.U32.HI R5, RZ, 0x7, R3 ;  /* 0x00000007ff057819 */ /* 0x000fc60000011603 */
[----:B------:R-:W0:Y:S02]  /*0070*/  SHFL.IDX PT, R2, R0, RZ, 0x1f ;  /* 0x00001fff00027589 */ /* 0x000e2400000e0000 */
[----:B0-----:R-:W-:Y:S02]  /*0080*/  R2UR UR6, R2 ;  /* 0x00000000020672ca */ /* 0x001fe400000e0000 */
[----:B------:R0:W1:Y:S11]  /*0090*/  SHFL.IDX PT, R2, R5, RZ, 0x1f ;  /* 0x00001fff05027589 */ /* 0x00007600000e0000 */
[----:B------:R-:W-:-:S02]  /*00a0*/  USHF.R.S32.HI UR4, URZ, 0x1f, UR6 ;  /* 0x0000001f3f047899 */ /* 0x000fc40008011406 */
[----:B------:R-:W-:Y:S02]  /*00b0*/  ISETP.NE.OR P0, PT, RZ, UR6, !P0 ;  /* 0x00000006ff007c0c */ /* 0x000fe4000c705670 */
[----:B------:R-:W-:-:S04]  /*00c0*/  ULEA.HI UR4, UR4, UR6, URZ, 0x2 ;  /* 0x0000000604047291 */ /* 0x000fc8000f8f103f */
[----:B------:R-:W-:-:S04]  /*00d0*/  ULOP3.LUT UR4, UR4, 0xfffffffc, URZ, 0xc0, !UPT ;  /* 0xfffffffc04047892 */ /* 0x000fc8000f8ec03f */
[----:B------:R-:W-:-:S03]  /*00e0*/  UIADD3 UR6, UR6, -UR4, URZ ;  /* 0x8000000406067290 */ /* 0x000fc6000fffe03f */
[----:B01----:R-:W-:Y:S09]  /*00f0*/  @P0 BRA `(.L_x_1) ;  /* 0x0000000000200947 */ /* 0x003ff20003800000 */
[----:B------:R-:W-:Y:S02]  /*0100*/  ULDC.64 UR4, c[0x0][0x198] ;  /* 0x0000660000047ab9 */ /* 0x000fe40000000a00 */
[----:B------:R-:W-:Y:S02]  /*0110*/  UIADD3 UR8, UP0, UR4, 0xf0, URZ ;  /* 0x000000f004087890 */ /* 0x000fe4000ff1e03f */
[----:B------:R-:W-:Y:S02]  /*0120*/  UIADD3 UR4, UP1, UR4, 0x1f0, URZ ;  /* 0x000001f004047890 */ /* 0x000fe4000ff3e03f */
[----:B------:R-:W-:Y:S02]  /*0130*/  UIADD3.X UR9, URZ, UR5, URZ, UP0, !UPT ;  /* 0x000000053f097290 */ /* 0x000fe400087fe43f */
[----:B------:R-:W-:-:S07]  /*0140*/  UIADD3.X UR5, URZ, UR5, URZ, UP1, !UPT ;  /* 0x000000053f057290 */ /* 0x000fce0008ffe43f */
[----:B------:R0:W-:Y:S02]  /*0150*/  UTMACCTL.PF [UR8] ;  /* 0x00000000080079b9 */ /* 0x0001e40008040000 */
[----:B------:R0:W-:Y:S02]  /*0160*/  UTMACCTL.PF [UR4] ;  /* 0x00000000040079b9 */ /* 0x0001e40008040000 */
[----:B0-----:R-:W-:Y:S01]  /*0170*/  NOP ;  /* 0x0000000000007918 */ /* 0x001fe20000000000 */
.L_x_1:
[----:B------:R-:W-:Y:S05]  /*0180*/  BSYNC B0 ;  /* 0x0000000000007941 */ /* 0x000fea0003800000 */
.L_x_0:
[----:B------:R-:W0:Y:S01]  /*0190*/  SHFL.IDX PT, R6, R0, RZ, 0x1f ;  /* 0x00001fff00067589 */ /* 0x000e2200000e0000 */
[----:B------:R-:W-:Y:S01]  /*01a0*/  R2UR UR19, R2 ;  /* 0x00000000021372ca */ /* 0x000fe200000e0000 */
[----:B------:R-:W-:-:S04]  /*01b0*/  UISETP.NE.AND UP0, UPT, UR6, 0x3, UPT ;  /* 0x000000030600788c */ /* 0x000fc8000bf05270 */
[----:B------:R-:W-:-:S08]  /*01c0*/  UISETP.EQ.OR UP0, UPT, UR6, URZ, !UP0 ;  /* 0x0000003f0600728c */ /* 0x000fd0000c702670 */
[----:B------:R-:W-:Y:S02]  /*01d0*/  UIADD3 UR14, UR19, -0x1, URZ ;  /* 0xffffffff130e7890 */ /* 0x000fe4000fffe03f */
[----:B------:R-:W-:Y:S02]  /*01e0*/  UISETP.EQ.AND UP0, UPT, UR19, URZ, UP0 ;  /* 0x0000003f1300728c */ /* 0x000fe40008702270 */
[----:B------:R-:W-:Y:S02]  /*01f0*/  UISETP.GE.U32.AND UP1, UPT, UR14, 0x2, UPT ;  /* 0x000000020e00788c */ /* 0x000fe4000bf26070 */
[----:B------:R-:W-:Y:S01]  /*0200*/  USEL UR40, URZ, 0x1, !UP0 ;  /* 0x000000013f287887 */ /* 0x000fe2000c000000 */
[----:B0-----:R-:W-:-:S03]  /*0210*/  ISETP.NE.AND P0, PT, R6, RZ, PT ;  /* 0x000000ff0600720c */ /* 0x001fc60003f05270 */
[----:B------:R-:W-:-:S10]  /*0220*/  USEL UR40, UR40, 0x2, UP1 ;  /* 0x0000000228287887 */ /* 0x000fd40008800000 */
[----:B------:R-:W-:Y:S05]  /*0230*/  @P0 BRA `(.L_x_2) ;  /* 0x0000000000840947 */ /* 0x000fea0003800000 */
[----:B------:R-:W-:Y:S01]  /*0240*/  ELECT P0, URZ, PT ;  /* 0x00000000003f782f */ /* 0x000fe20003800000 */
[----:B------:R-:W-:-:S12]  /*0250*/  BSSY B0, `(.L_x_2) ;  /* 0x000001f000007945 */ /* 0x000fd80003800000 */
[----:B------:R-:W-:Y:S05]  /*0260*/  @!P0 BRA `(.L_x_3) ;  /* 0x0000000000748947 */ /* 0x000fea0003800000 */
[----:B------:R-:W0:Y:S01]  /*0270*/  S2UR UR7, SR_CgaCtaId ;  /* 0x00000000000779c3 */ /* 0x000e220000008800 */
[----:B------:R-:W-:Y:S01]  /*0280*/  UMOV UR4, 0x400 ;  /* 0x0000040000047882 */ /* 0x000fe20000000000 */
[----:B------:R-:W-:Y:S01]  /*0290*/  UMOV UR5, 0x1 ;  /* 0x0000000100057882 */ /* 0x000fe20000000000 */
[----:B------:R-:W-:Y:S02]  /*02a0*/  UMOV UR8, 0x2 ;  /* 0x0000000200087882 */ /* 0x000fe40000000000 */
[----:B------:R-:W-:-:S04]  /*02b0*/  UIADD3 UR8, -UR8, 0x100000, URZ ;  /* 0x0010000008087890 */ /* 0x000fc8000fffe13f */
[----:B------:R-:W-:Y:S02]  /*02c0*/  USHF.L.U32 UR9, UR8, 0xb, URZ ;  /* 0x0000000b08097899 */ /* 0x000fe4000800063f */
[----:B------:R-:W-:Y:S02]  /*02d0*/  USHF.L.U32 UR8, UR8, 0x1, URZ ;  /* 0x0000000108087899 */ /* 0x000fe4000800063f */
[----:B0-----:R-:W-:Y:S02]  /*02e0*/  ULEA UR7, UR7, UR4, 0x18 ;  /* 0x0000000407077291 */ /* 0x001fe4000f8ec03f */
[----:B------:R-:W-:-:S04]  /*02f0*/  UIADD3 UR4, -UR5, 0x100000, URZ ;  /* 0x0010000005047890 */ /* 0x000fc8000fffe13f */
[----:B------:R-:W-:Y:S02]  /*0300*/  USHF.L.U32 UR5, UR4, 0xb, URZ ;  /* 0x0000000b04057899 */ /* 0x000fe4000800063f */
[----:B------:R-:W-:Y:S01]  /*0310*/  USHF.L.U32 UR4, UR4, 0x1, URZ ;  /* 0x0000000104047899 */ /* 0x000fe2000800063f */
[----:B------:R-:W0:Y:S11]  /*0320*/  FENCE.VIEW.ASYNC.S ;  /* 0x00000000000073c6 */ /* 0x000e360000000000 */
[----:B0-----:R0:W1:Y:S01]  /*0330*/  SYNCS.EXCH.64 URZ, [UR7], UR4 ;  /* 0x00000004073f75b2 */ /* 0x0010620008000100 */
[----:B------:R0:W2:Y:S01]  /*0340*/  SYNCS.EXCH.64 URZ, [UR7+0x40], UR8 ;  /* 0x00004008073f75b2 */ /* 0x0000a20008000100 */
[----:B------:R0:W3:Y:S01]  /*0350*/  SYNCS.EXCH.64 URZ, [UR7+0x8], UR4 ;  /* 0x00000804073f75b2 */ /* 0x0000e20008000100 */
[----:B------:R0:W4:Y:S01]  /*0360*/  SYNCS.EXCH.64 URZ, [UR7+0x48], UR8 ;  /* 0x00004808073f75b2 */ /* 0x0001220008000100 */
[----:B------:R0:W0:Y:S01]  /*0370*/  SYNCS.EXCH.64 URZ, [UR7+0x10], UR4 ;  /* 0x00001004073f75b2 */ /* 0x0000220008000100 */
        /* <DEDUP_REMOVED lines=11> */
[----:B------:R-:W-:Y:S01]  /*0430*/  NOP ;  /* 0x0000000000007918 */ /* 0x000fe20000000000 */
.L_x_3:
[----:B0-----:R-:W-:Y:S05]  /*0440*/  BSYNC B0 ;  /* 0x0000000000007941 */ /* 0x001fea0003800000 */
.L_x_2:
[----:B------:R-:W0:Y:S01]  /*0450*/  S2UR UR15, SR_CTAID.X ;  /* 0x00000000000f79c3 */ /* 0x000e220000002500 */
[----:B------:R-:W-:Y:S01]  /*0460*/  SHF.R.S32.HI R2, RZ, 0x1f, R3 ;  /* 0x0000001fff027819 */ /* 0x000fe20000011403 */
[----:B------:R-:W5:Y:S01]  /*0470*/  SHFL.IDX PT, R7, R0, RZ, 0x1f ;  /* 0x00001fff00077589 */ /* 0x000f6200000e0000 */
[----:B------:R-:W-:Y:S02]  /*0480*/  ELECT P0, URZ, PT ;  /* 0x00000000003f782f */ /* 0x000fe40003800000 */
[----:B------:R-:W-:Y:S01]  /*0490*/  SHF.R.S32.HI R11, RZ, 0x1f, R6 ;  /* 0x0000001fff0b7819 */ /* 0x000fe20000011406 */
[----:B------:R-:W-:Y:S01]  /*04a0*/  ULDC UR4, c[0x0][0x150] ;  /* 0x0000540000047ab9 */ /* 0x000fe20000000800 */
[----:B------:R-:W-:Y:S01]  /*04b0*/  LEA.HI R2, R2, R3, RZ, 0x7 ;  /* 0x0000000302027211 */ /* 0x000fe200078f38ff */
[----:B------:R-:W1:Y:S01]  /*04c0*/  SHFL.IDX PT, R8, R0, RZ, 0x1f ;  /* 0x00001fff00087589 */ /* 0x000e6200000e0000 */
[----:B------:R-:W2:Y:S01]  /*04d0*/  S2UR UR8, SR_CTAID.Y ;  /* 0x00000000000879c3 */ /* 0x000ea20000002600 */
[----:B------:R-:W-:-:S02]  /*04e0*/  ELECT P1, URZ, PT ;  /* 0x00000000003f782f */ /* 0x000fc40003820000 */
[----:B------:R-:W-:Y:S01]  /*04f0*/  LOP3.LUT R2, R2, 0xffffff80, RZ, 0xc0, !PT ;  /* 0xffffff8002027812 */ /* 0x000fe200078ec0ff */
[----:B------:R-:W-:Y:S01]  /*0500*/  ULDC UR7, c[0x0][0x144] ;  /* 0x0000510000077ab9 */ /* 0x000fe20000000800 */
[----:B------:R-:W-:Y:S01]  /*0510*/  LEA.HI R11, R11, R6, RZ, 0x2 ;  /* 0x000000060b0b7211 */ /* 0x000fe200078f10ff */
[----:B------:R-:W-:Y:S01]  /*0520*/  UMOV UR18, 0x80 ;  /* 0x0000008000127882 */ /* 0x000fe20000000000 */
[----:B------:R-:W-:Y:S01]  /*0530*/  NOP ;  /* 0x0000000000007918 */ /* 0x000fe20000000000 */
[----:B------:R-:W-:Y:S01]  /*0540*/  IMAD.IADD R4, R3, 0x1, -R2 ;  /* 0x0000000103047824 */ /* 0x000fe200078e0a02 */
[----:B------:R-:W-:Y:S01]  /*0550*/  LOP3.LUT R11, R11, 0x3ffffffc, RZ, 0xc0, !PT ;  /* 0x3ffffffc0b0b7812 */ /* 0x000fe200078ec0ff */
[----:B------:R-:W-:Y:S01]  /*0560*/  NOP ;  /* 0x0000000000007918 */ /* 0x000fe20000000000 */
[----:B------:R-:W-:Y:S01]  /*0570*/  ULDC UR17, c[0x0][0x148] ;  /* 0x0000520000117ab9 */ /* 0x000fe20000000800 */
[----:B------:R-:W-:Y:S01]  /*0580*/  IMAD.MOV.U32 R17, RZ, RZ, 0x1 ;  /* 0x00000001ff117424 */ /* 0x000fe200078e00ff */
[----:B------:R-:W-:Y:S01]  /*0590*/  SHF.R.S32.HI R9, RZ, 0x1f, R4 ;  /* 0x0000001fff097819 */ /* 0x000fe20000011404 */
[----:B------:R-:W-:Y:S01]  /*05a0*/  IMAD.IADD R11, R6, 0x1, -R11 ;  /* 0x00000001060b7824 */ /* 0x000fe200078e0a0b */
[----:B------:R-:W3:Y:S01]  /*05b0*/  SHFL.IDX PT, R5, R5, RZ, 0x1f ;  /* 0x00001fff05057589 */ /* 0x000ee200000e0000 */
[----:B------:R-:W-:-:S02]  /*05c0*/  ISETP.NE.AND P2, PT, RZ, UR19, PT ;  /* 0x00000013ff007c0c */ /* 0x000fc4000bf45270 */
[----:B0-----:R-:W-:Y:S02]  /*05d0*/  I2FP.F32.U32 R10, UR15 ;  /* 0x0000000f000a7c45 */ /* 0x001fe40008201000 */
[----:B------:R-:W-:Y:S02]  /*05e0*/  LEA.HI R2, R9, R4, RZ, 0x3 ;  /* 0x0000000409027211 */ /* 0x000fe400078f18ff */
[----:B-----5:R-:W-:Y:S01]  /*05f0*/  ISETP.NE.OR P0, PT, R7, RZ, !P0 ;  /* 0x000000ff0700720c */ /* 0x020fe20004705670 */
[----:B------:R-:W-:Y:S01]  /*0600*/  FMUL R10, R10, UR4 ;  /* 0x000000040a0a7c20 */ /* 0x000fe20008400000 */
[--C-:B------:R-:W-:Y:S01]  /*0610*/  SHF.R.S32.HI R7, RZ, 0x3, R2.reuse ;  /* 0x00000003ff077819 */ /* 0x100fe20000011402 */
[----:B------:R-:W-:Y:S01]  /*0620*/  ULDC UR4, c[0x0][0x154] ;  /* 0x0000550000047ab9 */ /* 0x000fe20000000800 */
[----:B------:R-:W-:Y:S02]  /*0630*/  SHF.R.S32.HI R2, RZ, 0x1f, R2 ;  /* 0x0000001fff027819 */ /* 0x000fe40000011402 */
[----:B-1----:R-:W-:Y:S01]  /*0640*/  ISETP.NE.OR P1, PT, R8, RZ, !P1 ;  /* 0x000000ff0800720c */ /* 0x002fe20004f25670 */
[----:B------:R-:W0:Y:S01]  /*0650*/  F2I.U32.TRUNC.NTZ R10, R10 ;  /* 0x0000000a000a7305 */ /* 0x000e22000020f000 */
[----:B------:R-:W-:-:S02]  /*0660*/  LEA.HI R2, R2, R7, RZ, 0x2 ;  /* 0x0000000702027211 */ /* 0x000fc400078f10ff */
[----:B--2---:R-:W-:Y:S02]  /*0670*/  I2FP.F32.U32 R0, UR8 ;  /* 0x0000000800007c45 */ /* 0x004fe40008201000 */
[----:B------:R-:W-:Y:S01]  /*0680*/  LOP3.LUT R2, R2, 0xfffffffc, RZ, 0xc0, !PT ;  /* 0xfffffffc02027812 */ /* 0x000fe200078ec0ff */
[----:B------:R-:W-:Y:S02]  /*0690*/  VOTEU.ALL UP0, P0 ;  /* 0x00000000003f7886 */ /* 0x000fe40000000000 */
[----:B------:R-:W-:Y:S02]  /*06a0*/  FMUL R6, R0, UR4 ;  /* 0x0000000400067c20 */ /* 0x000fe40008400000 */
[----:B------:R-:W-:Y:S01]  /*06b0*/  IMAD.IADD R2, R7, 0x1, -R2 ;  /* 0x0000000107027824 */ /* 0x000fe200078e0a02 */
[----:B------:R-:W1:Y:S01]  /*06c0*/  @!UP0 S2UR UR11, SR_CgaCtaId ;  /* 0x00000000000b89c3 */ /* 0x000e620000008800 */
[----:B------:R-:W-:Y:S01]  /*06d0*/  VOTEU.ALL UP1, P1 ;  /* 0x00000000003f7886 */ /* 0x000fe20000820000 */
[----:B------:R-:W-:Y:S01]  /*06e0*/  @!UP0 UMOV UR10, 0x400 ;  /* 0x00000400000a8882 */ /* 0x000fe20000000000 */
[----:B------:R-:W-:Y:S01]  /*06f0*/  IMAD R2, R11, 0x4, R2 ;  /* 0x000000040b027824 */ /* 0x000fe200078e0202 */
[----:B0-----:R-:W-:Y:S01]  /*0700*/  R2UR UR4, R10 ;  /* 0x000000000a0472ca */ /* 0x001fe200000e0000 */
[----:B------:R-:W0:Y:S01]  /*0710*/  F2I.U32.TRUNC.NTZ R6, R6 ;  /* 0x0000000600067305 */ /* 0x000e22000020f000 */
[----:B------:R-:W-:Y:S01]  /*0720*/  @!UP1 UMOV UR13, 0x400 ;  /* 0x00000400000d9882 */ /* 0x000fe20000000000 */
[C---:B------:R-:W-:Y:S01]  /*0730*/  IMAD.SHL.U32 R19, R2.reuse, 0x4, RZ ;  /* 0x0000000402137824 */ /* 0x040fe200078e00ff */
[----:B------:R-:W-:Y:S01]  /*0740*/  LEA.HI R0, R2, R2, RZ, 0x1 ;  /* 0x0000000202007211 */ /* 0x000fe200078f08ff */
[----:B------:R-:W2:Y:S01]  /*0750*/  @!UP1 S2UR UR16, SR_CgaCtaId ;  /* 0x00000000001099c3 */ /* 0x000ea20000008800 */
[----:B------:R-:W-:Y:S01]  /*0760*/  VOTEU.ALL UP2, P1 ;  /* 0x00000000003f7886 */ /* 0x000fe20000840000 */
[----:B------:R-:W-:Y:S01]  /*0770*/  VOTEU.ALL UP3, P1 ;  /* 0x00000000003f7886 */ /* 0x000fe20000860000 */
[----:B------:R-:W-:Y:S01]  /*0780*/  LOP3.LUT R7, R0, 0xfffffffe, RZ, 0xc0, !PT ;  /* 0xfffffffe00077812 */ /* 0x000fe200078ec0ff */
[----:B------:R-:W-:Y:S01]  /*0790*/  VOTEU.ALL UP4, P1 ;  /* 0x00000000003f7886 */ /* 0x000fe20000880000 */
[----:B------:R-:W-:Y:S01]  /*07a0*/  LOP3.LUT R19, R2, 0xc, R19, 0x78, !PT ;  /* 0x0000000c02137812 */ /* 0x000fe200078e7813 */
[----:B------:R-:W-:-:S02]  /*07b0*/  VOTEU.ALL UP5, P1 ;  /* 0x00000000003f7886 */ /* 0x000fc400008a0000 */
[----:B------:R-:W-:Y:S01]  /*07c0*/  IMAD.IADD R7, R2, 0x1, -R7 ;  /* 0x0000000102077824 */ /* 0x000fe200078e0a07 */
[----:B------:R-:W-:Y:S01]  /*07d0*/  UIADD3 UR4, -UR4, URZ, URZ ;  /* 0x0000003f04047290 */ /* 0x000fe2000fffe13f */
[----:B------:R-:W5:Y:S01]  /*07e0*/  LDC R2, c[0x0][0x140] ;  /* 0x00005000ff027b82 */ /* 0x000f620000000800 */
[----:B0-----:R-:W-:Y:S02]  /*07f0*/  R2UR UR9, R6 ;  /* 0x00000000060972ca */ /* 0x001fe400000e0000 */
[----:B------:R-:W-:Y:S02]  /*0800*/  UIMAD UR7, UR7, UR4, UR15 ;  /* 0x00000004070772a4 */ /* 0x000fe4000f8e020f */
[----:B-1----:R-:W-:Y:S01]  /*0810*/  @!UP0 ULEA UR12, UR11, UR10, 0x18 ;  /* 0x0000000a0b0c8291 */ /* 0x002fe2000f8ec03f */
[----:B------:R-:W-:Y:S01]  /*0820*/  UMOV UR4, 0x20 ;  /* 0x0000002000047882 */ /* 0x000fe20000000000 */
[----:B------:R-:W-:-:S04]  /*0830*/  @!UP1 UIADD3 UR10, -UR18, 0x100000, URZ ;  /* 0x00100000120a9890 */ /* 0x000fc8000fffe13f */
[----:B------:R-:W-:Y:S02]  /*0840*/  @!UP1 USHF.L.U32 UR11, UR10, 0xb, URZ ;  /* 0x0000000b0a0b9899 */ /* 0x000fe4000800063f */
[----:B------:R-:W-:Y:S01]  /*0850*/  @!UP1 USHF.L.U32 UR10, UR10, 0x1, URZ ;  /* 0x000000010a0a9899 */ /* 0x000fe2000800063f */
[----:B------:R-:W-:Y:S01]  /*0860*/  ISETP.NE.AND P3, PT, R7, UR7, PT ;  /* 0x0000000707007c0c */ /* 0x000fe2000bf65270 */
[----:B------:R-:W-:-:S04]  /*0870*/  @!UP0 UIADD3 UR4, -UR4, 0x100000, URZ ;  /* 0x0010000004048890 */ /* 0x000fc8000fffe13f */
[----:B------:R-:W-:Y:S02]  /*0880*/  @!UP0 USHF.L.U32 UR5, UR4, 0xb, URZ ;  /* 0x0000000b04058899 */ /* 0x000fe4000800063f */
[----:B------:R-:W-:Y:S01]  /*0890*/  @!UP0 USHF.L.U32 UR4, UR4, 0x1, URZ ;  /* 0x0000000104048899 */ /* 0x000fe2000800063f */
[----:B------:R-:W-:Y:S01]  /*08a0*/  VOTEU.ALL UP0, P0 ;  /* 0x00000000003f7886 */ /* 0x000fe20000000000 */
[----:B--2---:R-:W-:Y:S01]  /*08b0*/  @!UP1 ULEA UR13, UR16, UR13, 0x18 ;  /* 0x0000000d100d9291 */ /* 0x004fe2000f8ec03f */
[----:B------:R-:W-:Y:S01]  /*08c0*/  VOTEU.ALL UP1, P0 ;  /* 0x00000000003f7886 */ /* 0x000fe20000020000 */
[----:B------:R-:W-:Y:S01]  /*08d0*/  UIADD3 UR9, -UR9, URZ, URZ ;  /* 0x0000003f09097290 */ /* 0x000fe2000fffe13f */
[----:B------:R-:W-:Y:S01]  /*08e0*/  LOP3.LUT P0, RZ, R4, 0x7, RZ, 0xc0, !PT ;  /* 0x0000000704ff7812 */ /* 0x000fe2000780c0ff */
[----:B------:R-:W0:Y:S06]  /*08f0*/  FENCE.VIEW.ASYNC.S ;  /* 0x00000000000073c6 */ /* 0x000e2c0000000000 */
[----:B0-----:R-:W0:Y:S01]  /*0900*/  @!UP0 SYNCS.EXCH.64 URZ, [UR12+0xb0], UR4 ;  /* 0x0000b0040c3f85b2 */ /* 0x001e220008000100 */
[----:B------:R-:W-:-:S02]  /*0910*/  @P3 LEA.HI R0, R19, R19, RZ, 0x1 ;  /* 0x0000001313003211 */ /* 0x000fc400078f08ff */
[----:B-----5:R-:W-:Y:S02]  /*0920*/  ISETP.EQ.U32.AND P1, PT, R2, 0x1, PT ;  /* 0x000000010200780c */ /* 0x020fe40003f22070 */
[----:B------:R-:W-:Y:S02]  /*0930*/  @P3 SHF.R.S32.HI R0, RZ, 0x1, R0 ;  /* 0x00000001ff003819 */ /* 0x000fe40000011400 */
[----:B------:R-:W-:Y:S01]  /*0940*/  ISETP.LT.U32.AND P0, PT, R19, 0x2, !P0 ;  /* 0x000000021300780c */ /* 0x000fe20004701070 */
[----:B------:R1:W2:Y:S01]  /*0950*/  @!UP1 SYNCS.EXCH.64 URZ, [UR12+0xb8], UR4 ;  /* 0x0000b8040c3f95b2 */ /* 0x0002a20008000100 */
[----:B------:R-:W-:Y:S01]  /*0960*/  NOP ;  /* 0x0000000000007918 */ /* 0x000fe20000000000 */
[----:B-1----:R-:W-:Y:S01]  /*0970*/  UIMAD UR4, UR17, UR9, UR8 ;  /* 0x00000009110472a4 */ /* 0x002fe2000f8e0208 */
[----:B------:R1:W0:Y:S05]  /*0980*/  @!UP2 SYNCS.EXCH.64 URZ, [UR13+0x90], UR10 ;  /* 0x0000900a0d3fa5b2 */ /* 0x00022a0008000100 */
[----:B------:R-:W-:-:S02]  /*0990*/  @P3 ISETP.NE.AND P4, PT, R0, UR4, PT ;  /* 0x0000000400003c0c */ /* 0x000fc4000bf85270 */
[----:B------:R-:W-:Y:S02]  /*09a0*/  SEL R0, RZ, 0x1, !P0 ;  /* 0x00000001ff007807 */ /* 0x000fe40004000000 */
[----:B------:R-:W-:-:S04]  /*09b0*/  @P3 SEL R17, RZ, 0x1, P4 ;  /* 0x00000001ff113807 */ /* 0x000fc80002000000 */
[----:B------:R-:W-:Y:S01]  /*09c0*/  LOP3.LUT R17, R17, R0, RZ, 0xc0, !PT ;  /* 0x0000000011117212 */ /* 0x000fe200078ec0ff */
[----:B------:R1:W0:Y:S01]  /*09d0*/  @!UP3 SYNCS.EXCH.64 URZ, [UR13+0x98], UR10 ;  /* 0x0000980a0d3fb5b2 */ /* 0x0002220008000100 */
[----:B------:R1:W0:Y:S01]  /*09e0*/  @!UP4 SYNCS.EXCH.64 URZ, [UR13+0xa0], UR10 ;  /* 0x0000a00a0d3fc5b2 */ /* 0x0002220008000100 */
[----:B------:R1:W0:Y:S01]  /*09f0*/  @!UP5 SYNCS.EXCH.64 URZ, [UR13+0xa8], UR10 ;  /* 0x0000a80a0d3fd5b2 */ /* 0x0002220008000100 */
[----:B------:R-:W-:Y:S01]  /*0a00*/  NOP ;  /* 0x0000000000007918 */ /* 0x000fe20000000000 */
[----:B-1-3--:R-:W-:Y:S05]  /*0a10*/  @!P1 BRA `(.L_x_4) ;  /* 0x0000000000089947 */ /* 0x00afea0003800000 */
[----:B0-2-4-:R-:W-:Y:S01]  /*0a20*/  UCGABAR_ARV ;  /* 0x00000000000079c7 */ /* 0x015fe20008000000 */
[----:B------:R-:W-:Y:S05]  /*0a30*/  BRA `(.L_x_5) ;  /* 0x0000000000047947 */ /* 0x000fea0003800000 */
.L_x_4:
[----:B0-2-4-:R-:W-:Y:S01]  /*0a40*/  NOP ;  /* 0x0000000000007918 */ /* 0x015fe20000000000 */
.L_x_5:
[----:B------:R-:W-:Y:S01]  /*0a50*/  ULDC.64 UR4, c[0x0][0x598] ;  /* 0x0001660000047ab9 */ /* 0x000fe20000000a00 */
[----:B------:R-:W-:Y:S01]  /*0a60*/  ULDC.64 UR38, c[0x0][0x208] ;  /* 0x0000820000267ab9 */ /* 0x000fe20000000a00 */
[----:B------:R-:W-:-:S04]  /*0a70*/  ISETP.NE.U32.AND P0, PT, RZ, UR4, PT ;  /* 0x00000004ff007c0c */ /* 0x000fc8000bf05070 */
[----:B------:R-:W-:-:S13]  /*0a80*/  ISETP.NE.AND.EX P0, PT, RZ, UR5, PT, P0 ;  /* 0x00000005ff007c0c */ /* 0x000fda000bf05300 */
[----:B------:R-:W-:Y:S05]  /*0a90*/  @!P0 BRA `(.L_x_6) ;  /* 0x00000000001c8947 */ /* 0x000fea0003800000 */
[----:B------:R-:W0:Y:S02]  /*0aa0*/  LDC.64 R6, c[0x0][0x598] ;  /* 0x00016600ff067b82 */ /* 0x000e240000000a00 */
[----:B0-----:R-:W2:Y:S02]  /*0ab0*/  LDG.E.64 R6, desc[UR38][R6.64] ;  /* 0x0000002606067981 */ /* 0x001ea4000c1e1b00 */
[----:B--2---:R-:W-:-:S04]  /*0ac0*/  ISETP.NE.U32.AND P0, PT, R6, RZ, PT ;  /* 0x000000ff0600720c */ /* 0x004fc80003f05070 */
[----:B------:R-:W-:-:S13]  /*0ad0*/  ISETP.NE.AND.EX P0, PT, R7, RZ, PT, P0 ;  /* 0x000000ff0700720c */ /* 0x000fda0003f05300 */
[----:B------:R-:W-:Y:S05]  /*0ae0*/  @!P0 BRA `(.L_x_6) ;  /* 0x0000000000088947 */ /* 0x000fea0003800000 */
[----:B------:R0:W5:Y:S01]  /*0af0*/  LD.E R2, desc[UR38][R6.64] ;  /* 0x0000002606027980 */ /* 0x000162000c101900 */
[----:B------:R-:W-:Y:S05]  /*0b00*/  BRA `(.L_x_7) ;  /* 0x0000000000247947 */ /* 0x000fea0003800000 */
.L_x_6:
[----:B------:R-:W-:Y:S02]  /*0b10*/  ULDC.64 UR4, c[0x0][0x588] ;  /* 0x0001620000047ab9 */ /* 0x000fe40000000a00 */
[----:B------:R-:W-:-:S04]  /*0b20*/  ISETP.NE.U32.AND P0, PT, RZ, UR4, PT ;  /* 0x00000004ff007c0c */ /* 0x000fc8000bf05070 */
[----:B------:R-:W-:-:S13]  /*0b30*/  ISETP.NE.AND.EX P0, PT, RZ, UR5, PT, P0 ;  /* 0x00000005ff007c0c */ /* 0x000fda000bf05300 */
[----:B------:R-:W-:Y:S05]  /*0b40*/  @!P0 BRA `(.L_x_8) ;  /* 0x00000000000c8947 */ /* 0x000fea0003800000 */
[----:B------:R-:W0:Y:S02]  /*0b50*/  LDC.64 R6, c[0x0][0x588] ;  /* 0x00016200ff067b82 */ /* 0x000e240000000a00 */
[----:B0-----:R1:W5:Y:S01]  /*0b60*/  LDG.E R2, desc[UR38][R6.64] ;  /* 0x0000002606027981 */ /* 0x001362000c1e1900 */
[----:B------:R-:W-:Y:S05]  /*0b70*/  BRA `(.L_x_7) ;  /* 0x0000000000087947 */ /* 0x000fea0003800000 */
.L_x_8:
[----:B------:R-:W-:Y:S02]  /*0b80*/  ULDC UR4, c[0x0][0x580] ;  /* 0x0001600000047ab9 */ /* 0x000fe40000000800 */
[----:B------:R-:W-:-:S07]  /*0b90*/  IMAD.U32 R2, RZ, RZ, UR4 ;  /* 0x00000004ff027e24 */ /* 0x000fce000f8e00ff */
.L_x_7:
[----:B------:R-:W-:Y:S02]  /*0ba0*/  ULDC.64 UR4, c[0x0][0x5a0] ;  /* 0x0001680000047ab9 */ /* 0x000fe40000000a00 */
[----:B------:R-:W-:-:S04]  /*0bb0*/  ISETP.NE.U32.AND P0, PT, RZ, UR4, PT ;  /* 0x00000004ff007c0c */ /* 0x000fc8000bf05070 */
[----:B------:R-:W-:-:S13]  /*0bc0*/  ISETP.NE.AND.EX P0, PT, RZ, UR5, PT, P0 ;  /* 0x00000005ff007c0c */ /* 0x000fda000bf05300 */
[----:B------:R-:W-:Y:S05]  /*0bd0*/  @!P0 BRA `(.L_x_9) ;  /* 0x00000000001c8947 */ /* 0x000fea0003800000 */
[----:B01----:R-:W0:Y:S02]  /*0be0*/  LDC.64 R6, c[0x0][0x5a0] ;  /* 0x00016800ff067b82 */ /* 0x003e240000000a00 */
[----:B0-----:R-:W2:Y:S02]  /*0bf0*/  LDG.E.64 R6, desc[UR38][R6.64] ;  /* 0x0000002606067981 */ /* 0x001ea4000c1e1b00 */
[----:B--2---:R-:W-:-:S04]  /*0c00*/  ISETP.NE.U32.AND P0, PT, R6, RZ, PT ;  /* 0x000000ff0600720c */ /* 0x004fc80003f05070 */
[----:B------:R-:W-:-:S13]  /*0c10*/  ISETP.NE.AND.EX P0, PT, R7, RZ, PT, P0 ;  /* 0x000000ff0700720c */ /* 0x000fda0003f05300 */
[----:B------:R-:W-:Y:S05]  /*0c20*/  @!P0 BRA `(.L_x_9) ;  /* 0x0000000000088947 */ /* 0x000fea0003800000 */
[----:B------:R0:W5:Y:S01]  /*0c30*/  LD.E R16, desc[UR38][R6.64] ;  /* 0x0000002606107980 */ /* 0x000162000c101900 */
[----:B------:R-:W-:Y:S05]  /*0c40*/  BRA `(.L_x_10) ;  /* 0x0000000000247947 */ /* 0x000fea0003800000 */
.L_x_9:
[----:B------:R-:W-:Y:S02]  /*0c50*/  ULDC.64 UR4, c[0x0][0x590] ;  /* 0x0001640000047ab9 */ /* 0x000fe40000000a00 */
[----:B------:R-:W-:-:S04]  /*0c60*/  ISETP.NE.U32.AND P0, PT, RZ, UR4, PT ;  /* 0x00000004ff007c0c */ /* 0x000fc8000bf05070 */
[----:B------:R-:W-:-:S13]  /*0c70*/  ISETP.NE.AND.EX P0, PT, RZ, UR5, PT, P0 ;  /* 0x00000005ff007c0c */ /* 0x000fda000bf05300 */
[----:B------:R-:W-:Y:S05]  /*0c80*/  @!P0 BRA `(.L_x_11) ;  /* 0x00000000000c8947 */ /* 0x000fea0003800000 */
[----:B01----:R-:W0:Y:S02]  /*0c90*/  LDC.64 R6, c[0x0][0x590] ;  /* 0x00016400ff067b82 */ /* 0x003e240000000a00 */
[----:B0-----:R1:W5:Y:S01]  /*0ca0*/  LDG.E R16, desc[UR38][R6.64] ;  /* 0x0000002606107981 */ /* 0x001362000c1e1900 */
[----:B------:R-:W-:Y:S05]  /*0cb0*/  BRA `(.L_x_10) ;  /* 0x0000000000087947 */ /* 0x000fea0003800000 */
.L_x_11:
[----:B------:R-:W-:Y:S02]  /*0cc0*/  ULDC UR4, c[0x0][0x584] ;  /* 0x0001610000047ab9 */ /* 0x000fe40000000800 */
[----:B------:R-:W-:-:S07]  /*0cd0*/  IMAD.U32 R16, RZ, RZ, UR4 ;  /* 0x00000004ff107e24 */ /* 0x000fce000f8e00ff */
.L_x_10:
[----:B------:R-:W-:Y:S01]  /*0ce0*/  ULDC UR4, c[0x0][0x65c] ;  /* 0x0001970000047ab9 */ /* 0x000fe20000000800 */
[----:B01----:R-:W0:Y:S01]  /*0cf0*/  LDC.64 R6, c[0x0][0x650] ;  /* 0x00019400ff067b82 */ /* 0x003e220000000a00 */
[----:B------:R-:W-:Y:S01]  /*0d00*/  UISETP.NE.AND UP2, UPT, UR4, 0x1, UPT ;  /* 0x000000010400788c */ /* 0x000fe2000bf45270 */
[----:B------:R-:W-:Y:S01]  /*0d10*/  IMAD.MOV.U32 R18, RZ, RZ, -0x1 ;  /* 0xffffffffff127424 */ /* 0x000fe200078e00ff */
[----:B------:R-:W-:Y:S02]  /*0d20*/  UISETP.NE.AND UP0, UPT, UR19, 0x2, UPT ;  /* 0x000000021300788c */ /* 0x000fe4000bf05270 */
[----:B------:R-:W-:-:S07]  /*0d30*/  UP2UR UR48, UPR, URZ, 0x4 ;  /* 0x000000043f307883 */ /* 0x000fce0008000000 */
[----:B------:R-:W-:Y:S01]  /*0d40*/  @UP2 ULDC UR12, c[0x0][0x10] ;  /* 0x00000400000c2ab9 */ /* 0x000fe20000000800 */
[----:B------:R-:W-:Y:S01]  /*0d50*/  @UP2 UMOV UR4, UR8 ;  /* 0x0000000800042c82 */ /* 0x000fe20008000000 */
[----:B------:R-:W-:Y:S01]  /*0d60*/  @UP2 UMOV UR5, URZ ;  /* 0x0000003f00052c82 */ /* 0x000fe20008000000 */
[----:B------:R-:W-:Y:S01]  /*0d70*/  @!UP2 ULDC UR16, c[0x0][0xc] ;  /* 0x000003000010aab9 */ /* 0x000fe20000000800 */
[----:B------:R-:W-:Y:S01]  /*0d80*/  @UP2 UIMAD.WIDE.U32 UR12, UR15, UR12, UR4 ;  /* 0x0000000c0f0c22a5 */ /* 0x000fe2000f8e0004 */
[----:B------:R-:W-:Y:S02]  /*0d90*/  ULDC UR10, c[0x0][0xc] ;  /* 0x00000300000a7ab9 */ /* 0x000fe40000000800 */
[----:B------:R-:W-:Y:S01]  /*0da0*/  @UP2 UMOV UR4, URZ ;  /* 0x0000003f00042c82 */ /* 0x000fe20008000000 */
[----:B------:R-:W-:Y:S01]  /*0db0*/  UMOV UR5, URZ ;  /* 0x0000003f00057c82 */ /* 0x000fe20008000000 */
[----:B------:R-:W-:Y:S01]  /*0dc0*/  @UP2 UIADD3 UR18, UR13, UR4, URZ ;  /* 0x000000040d122290 */ /* 0x000fe2000fffe03f */
[----:B------:R-:W-:-:S02]  /*0dd0*/  ULDC UR11, c[0x0][0x10] ;  /* 0x00000400000b7ab9 */ /* 0x000fc40000000800 */
[----:B------:R-:W-:Y:S01]  /*0de0*/  UMOV UR4, UR15 ;  /* 0x0000000f00047c82 */ /* 0x000fe20008000000 */
[----:B------:R-:W-:Y:S02]  /*0df0*/  UIMAD.WIDE.U32 UR10, UR10, UR11, URZ ;  /* 0x0000000b0a0a72a5 */ /* 0x000fe4000f8e003f */
[----:B------:R-:W-:Y:S01]  /*0e00*/  @!UP2 UIMAD.WIDE.U32 UR4, UR8, UR16, UR4 ;  /* 0x000000100804a2a5 */ /* 0x000fe2000f8e0004 */
[----:B------:R-:W-:Y:S02]  /*0e10*/  ULDC UR13, c[0x0][0x14] ;  /* 0x00000500000d7ab9 */ /* 0x000fe40000000800 */
[----:B------:R-:W-:Y:S02]  /*0e20*/  UIMAD.WIDE.U32 UR36, UR10, UR13, URZ ;  /* 0x0000000d0a2472a5 */ /* 0x000fe4000f8e003f */
[----:B------:R-:W-:Y:S02]  /*0e30*/  UIMAD UR42, UR11, UR13, URZ ;  /* 0x0000000d0b2a72a4 */ /* 0x000fe4000f8e023f */
[----:B------:R-:W-:Y:S01]  /*0e40*/  @!UP2 UMOV UR12, UR4 ;  /* 0x00000004000cac82 */ /* 0x000fe20008000000 */
[----:B------:R-:W-:Y:S01]  /*0e50*/  @!UP2 UMOV UR18, UR5 ;  /* 0x000000050012ac82 */ /* 0x000fe20008000000 */
[----:B------:R-:W-:-:S02]  /*0e60*/  UIADD3 UR42, UR37, UR42, URZ ;  /* 0x0000002a252a7290 */ /* 0x000fc4000fffe03f */
[----:B------:R-:W-:-:S04]  /*0e70*/  UIADD3 UR4, UP1, UR12, UR36, URZ ;  /* 0x000000240c047290 */ /* 0x000fc8000ff3e03f */
[----:B------:R-:W-:Y:S02]  /*0e80*/  UIADD3.X UR5, UR18, UR42, URZ, UP1, !UPT ;  /* 0x0000002a12057290 */ /* 0x000fe40008ffe43f */
[----:B------:R-:W-:Y:S02]  /*0e90*/  USEL UR4, UR4, UR12, !UP0 ;  /* 0x0000000c04047287 */ /* 0x000fe4000c000000 */
[----:B------:R-:W-:-:S04]  /*0ea0*/  USEL UR5, UR5, UR18, !UP0 ;  /* 0x0000001205057287 */ /* 0x000fc8000c000000 */
[----:B0-----:R-:W-:Y:S01]  /*0eb0*/  ISETP.LE.U32.AND P0, PT, R6, UR4, PT ;  /* 0x0000000406007c0c */ /* 0x001fe2000bf03070 */
[----:B------:R-:W-:Y:S02]  /*0ec0*/  IMAD.MOV.U32 R6, RZ, RZ, -0x1 ;  /* 0xffffffffff067424 */ /* 0x000fe400078e00ff */
[----:B------:R-:W-:Y:S02]  /*0ed0*/  IMAD.U32 R0, RZ, RZ, UR5 ;  /* 0x00000005ff007e24 */ /* 0x000fe4000f8e00ff */
[----:B------:R-:W-:Y:S02]  /*0ee0*/  IMAD.U32 R23, RZ, RZ, UR4 ;  /* 0x00000004ff177e24 */ /* 0x000fe4000f8e00ff */
[----:B------:R-:W-:Y:S01]  /*0ef0*/  IMAD.U32 R22, RZ, RZ, UR5 ;  /* 0x00000005ff167e24 */ /* 0x000fe2000f8e00ff */
[----:B------:R-:W-:Y:S01]  /*0f00*/  ISETP.GE.U32.AND.EX P0, PT, R0, R7, PT, P0 ;  /* 0x000000070000720c */ /* 0x000fe20003f06100 */
[----:B------:R-:W-:Y:S01]  /*0f10*/  IMAD.MOV.U32 R7, RZ, RZ, -0x1 ;  /* 0xffffffffff077424 */ /* 0x000fe200078e00ff */
[----:B------:R-:W-:-:S04]  /*0f20*/  PRMT R0, RZ, 0x7610, R0 ;  /* 0x00007610ff007816 */ /* 0x000fc80000000000 */
[----:B------:R0:W-:Y:S04]  /*0f30*/  STL [R1], R7 ;  /* 0x0000000701007387 */ /* 0x0001e80000100800 */
[----:B------:R0:W-:Y:S03]  /*0f40*/  STL [R1+0x4], R6 ;  /* 0x0000040601007387 */ /* 0x0001e60000100800 */
[----:B------:R-:W-:Y:S05]  /*0f50*/  @P0 BRA `(.L_x_12) ;  /* 0x0000000400580947 */ /* 0x000fea0003800000 */
[----:B------:R-:W-:Y:S01]  /*0f60*/  ULDC.64 UR18, c[0x0][0x628] ;  /* 0x00018a0000127ab9 */ /* 0x000fe20000000a00 */
[C---:B------:R-:W-:Y:S01]  /*0f70*/  R2UR UR20, R23.reuse ;  /* 0x00000000171472ca */ /* 0x040fe200000e0000 */
[----:B------:R-:W-:Y:S01]  /*0f80*/  ULDC UR16, c[0x0][0x630] ;  /* 0x00018c0000107ab9 */ /* 0x000fe20000000800 */
[----:B------:R-:W-:Y:S02]  /*0f90*/  ISETP.NE.U32.AND P0, PT, RZ, UR18, PT ;  /* 0x00000012ff007c0c */ /* 0x000fe4000bf05070 */
[----:B------:R-:W-:Y:S02]  /*0fa0*/  R2UR UR4, R23 ;  /* 0x00000000170472ca */ /* 0x000fe400000e0000 */
[----:B------:R-:W-:Y:S02]  /*0fb0*/  ISETP.NE.AND.EX P0, PT, RZ, UR19, PT, P0 ;  /* 0x00000013ff007c0c */ /* 0x000fe4000bf05300 */
[----:B------:R-:W-:-:S11]  /*0fc0*/  R2UR UR5, R22 ;  /* 0x00000000160572ca */ /* 0x000fd600000e0000 */
[----:B------:R-:W-:Y:S05]  /*0fd0*/  @!P0 BRA `(.L_x_13) ;  /* 0x0000000000308947 */ /* 0x000fea0003800000 */
[----:B------:R-:W-:Y:S01]  /*0fe0*/  R2UR UR4, R23 ;  /* 0x00000000170472ca */ /* 0x000fe200000e0000 */
[----:B------:R-:W-:Y:S01]  /*0ff0*/  ULDC UR12, c[0x0][0x634] ;  /* 0x00018d00000c7ab9 */ /* 0x000fe20000000800 */
[----:B------:R-:W-:-:S11]  /*1000*/  R2UR UR15, R22 ;  /* 0x00000000160f72ca */ /* 0x000fd600000e0000 */
[----:B------:R-:W-:-:S04]  /*1010*/  UIADD3 UR12, UP1, UR4, UR12, URZ ;  /* 0x0000000c040c7290 */ /* 0x000fc8000ff3e03f */
[----:B------:R-:W-:-:S04]  /*1020*/  UIADD3.X UR15, URZ, UR15, URZ, UP1, !UPT ;  /* 0x0000000f3f0f7290 */ /* 0x000fc80008ffe43f */
[----:B------:R-:W-:-:S04]  /*1030*/  UIMAD.WIDE.U32 UR4, UR15, UR18, URZ ;  /* 0x000000120f0472a5 */ /* 0x000fc8000f8e003f */
[----:B------:R-:W-:Y:S02]  /*1040*/  UIMAD.WIDE.U32 UR10, UP1, UR12, UR19, UR4 ;  /* 0x000000130c0a72a5 */ /* 0x000fe4000f820004 */
[----:B------:R-:W-:Y:S02]  /*1050*/  UIMAD.WIDE.U32 UR4, UR12, UR18, URZ ;  /* 0x000000120c0472a5 */ /* 0x000fe4000f8e003f */
[----:B------:R-:W-:Y:S02]  /*1060*/  UIADD3.X UR13, URZ, URZ, URZ, UP1, !UPT ;  /* 0x0000003f3f0d7290 */ /* 0x000fe40008ffe43f */
[----:B------:R-:W-:Y:S01]  /*1070*/  UIADD3 URZ, UP1, UR5, UR10, URZ ;  /* 0x0000000a053f7290 */ /* 0x000fe2000ff3e03f */
[----:B------:R-:W-:-:S03]  /*1080*/  UMOV UR12, UR11 ;  /* 0x0000000b000c7c82 */ /* 0x000fc60008000000 */
[----:B------:R-:W-:-:S12]  /*1090*/  UIMAD.WIDE.U32.X UR4, UR15, UR19, UR12, UP1 ;  /* 0x000000130f0472a5 */ /* 0x000fd800088e040c */
.L_x_13:
[----:B------:R-:W-:Y:S01]  /*10a0*/  USHF.R.U64 UR4, UR4, UR16, UR5 ;  /* 0x0000001004047299 */ /* 0x000fe20008001205 */
[----:B------:R-:W-:Y:S01]  /*10b0*/  R2UR UR11, R22 ;  /* 0x00000000160b72ca */ /* 0x000fe200000e0000 */
[----:B------:R-:W-:Y:S02]  /*10c0*/  USHF.R.U32.HI UR5, URZ, UR16, UR5 ;  /* 0x000000103f057299 */ /* 0x000fe40008011605 */
[----:B------:R-:W-:Y:S01]  /*10d0*/  UIADD3 UR12, UP1, URZ, -UR4, URZ ;  /* 0x800000043f0c7290 */ /* 0x000fe2000ff3e03f */
[----:B------:R-:W-:Y:S01]  /*10e0*/  ULDC.64 UR18, c[0x0][0x620] ;  /* 0x0001880000127ab9 */ /* 0x000fe20000000a00 */
[----:B------:R-:W-:Y:S02]  /*10f0*/  UISETP.NE.AND UP2, UPT, UR48, URZ, UPT ;  /* 0x0000003f3000728c */ /* 0x000fe4000bf45270 */
[----:B------:R-:W-:Y:S01]  /*1100*/  UIADD3.X UR5, URZ, ~UR5, URZ, UP1, !UPT ;  /* 0x800000053f057290 */ /* 0x000fe20008ffe43f */
[----:B------:R-:W-:Y:S01]  /*1110*/  UMOV UR10, UR20 ;  /* 0x00000014000a7c82 */ /* 0x000fe20008000000 */
[----:B------:R-:W-:-:S02]  /*1120*/  ULDC UR13, c[0x0][0x618] ;  /* 0x00018600000d7ab9 */ /* 0x000fc40000000800 */
[----:B------:R-:W-:Y:S02]  /*1130*/  UIMAD UR5, UR5, UR18, URZ ;  /* 0x00000012050572a4 */ /* 0x000fe4000f8e023f */
[----:B------:R-:W-:Y:S02]  /*1140*/  UIMAD.WIDE.U32 UR10, UR12, UR18, UR10 ;  /* 0x000000120c0a72a5 */ /* 0x000fe4000f8e000a */
[----:B------:R-:W-:Y:S02]  /*1150*/  UIMAD UR12, UR12, UR19, UR5 ;  /* 0x000000130c0c72a4 */ /* 0x000fe4000f8e0205 */
[----:B------:R-:W-:Y:S02]  /*1160*/  @UP2 UIMAD UR7, UR17, UR9, UR8 ;  /* 0x00000009110722a4 */ /* 0x000fe4000f8e0208 */
[----:B------:R-:W-:Y:S01]  /*1170*/  UIADD3 UR11, UR11, UR12, URZ ;  /* 0x0000000c0b0b7290 */ /* 0x000fe2000fffe03f */
[----:B------:R-:W-:Y:S01]  /*1180*/  ULDC.64 UR8, c[0x0][0x640] ;  /* 0x0001900000087ab9 */ /* 0x000fe20000000a00 */
[----:B------:R-:W-:-:S02]  /*1190*/  ULDC UR15, c[0x0][0x608] ;  /* 0x00018200000f7ab9 */ /* 0x000fc40000000800 */
[----:B------:R-:W-:Y:S01]  /*11a0*/  USHF.R.U64 UR20, UR10, UR13, UR11 ;  /* 0x0000000d0a147299 */ /* 0x000fe2000800120b */
[----:B------:R-:W-:Y:S01]  /*11b0*/  ISETP.NE.U32.AND P0, PT, RZ, UR8, PT ;  /* 0x00000008ff007c0c */ /* 0x000fe2000bf05070 */
[----:B------:R-:W-:Y:S01]  /*11c0*/  USHF.R.U32.HI UR11, URZ, UR13, UR11 ;  /* 0x0000000d3f0b7299 */ /* 0x000fe2000801160b */
[----:B------:R-:W-:Y:S02]  /*11d0*/  ULDC UR21, c[0x0][0x658] ;  /* 0x0001960000157ab9 */ /* 0x000fe40000000800 */
[----:B------:R-:W-:Y:S01]  /*11e0*/  ISETP.NE.AND.EX P0, PT, RZ, UR9, PT, P0 ;  /* 0x00000009ff007c0c */ /* 0x000fe2000bf05300 */
[----:B------:R-:W-:Y:S02]  /*11f0*/  USHF.R.U64 UR25, UR20, UR15, UR11 ;  /* 0x0000000f14197299 */ /* 0x000fe4000800120b */
[----:B------:R-:W-:Y:S01]  /*1200*/  USHF.R.U32.HI UR11, URZ, UR15, UR11 ;  /* 0x0000000f3f0b7299 */ /* 0x000fe2000801160b */
[----:B------:R-:W-:Y:S01]  /*1210*/  UMOV UR10, 0xffffffff ;  /* 0xffffffff000a7882 */ /* 0x000fe20000000000 */
[----:B------:R-:W-:Y:S01]  /*1220*/  ULDC UR5, c[0x0][0x600] ;  /* 0x0001800000057ab9 */ /* 0x000fe20000000800 */
[----:B------:R-:W-:-:S02]  /*1230*/  USHF.L.U32 UR10, UR10, UR21, URZ ;  /* 0x000000150a0a7299 */ /* 0x000fc4000800063f */
[----:B------:R-:W-:Y:S02]  /*1240*/  USHF.R.U64 UR26, UR25, UR21, UR11 ;  /* 0x00000015191a7299 */ /* 0x000fe4000800120b */
[----:B------:R-:W-:Y:S02]  /*1250*/  ULOP3.LUT UR15, URZ, UR10, URZ, 0x33, !UPT ;  /* 0x0000000a3f0f7292 */ /* 0x000fe4000f8e333f */
[----:B------:R-:W-:Y:S02]  /*1260*/  UIADD3 UR19, UR5, -0x1, URZ ;  /* 0xffffffff05137890 */ /* 0x000fe4000fffe03f */
[----:B------:R-:W-:Y:S01]  /*1270*/  USHF.R.U32.HI UR11, URZ, UR21, UR11 ;  /* 0x000000153f0b7299 */ /* 0x000fe2000801160b */
[----:B------:R-:W-:Y:S01]  /*1280*/  ULDC UR22, c[0x0][0x648] ;  /* 0x0001920000167ab9 */ /* 0x000fe20000000800 */
[----:B------:R-:W-:Y:S01]  /*1290*/  ULDC UR23, c[0x0][0x638] ;  /* 0x00018e0000177ab9 */ /* 0x000fe20000000800 */
[----:B------:R-:W-:Y:S01]  /*12a0*/  UMOV UR24, 0x1 ;  /* 0x0000000100187882 */ /* 0x000fe20000000000 */
[----:B------:R-:W-:Y:S01]  /*12b0*/  UMOV UR10, UR26 ;  /* 0x0000001a000a7c82 */ /* 0x000fe20008000000 */
[----:B------:R-:W-:Y:S07]  /*12c0*/  @!P0 BRA `(.L_x_14) ;  /* 0x0000000000308947 */ /* 0x000fee0003800000 */
[----:B------:R-:W-:Y:S02]  /*12d0*/  ULDC UR16, c[0x0][0x64c] ;  /* 0x0001930000107ab9 */ /* 0x000fe40000000800 */
        /* <DEDUP_REMOVED lines=8> */
[----:B------:R-:W-:-:S07]  /*1360*/  UIMAD.WIDE.U32.X UR8, UR18, UR9, UR16, UP1 ;  /* 0x00000009120872a5 */ /* 0x000fce00088e0410 */
[----:B------:R-:W-:Y:S01]  /*1370*/  UMOV UR10, UR8 ;  /* 0x00000008000a7c82 */ /* 0x000fe20008000000 */
[----:B------:R-:W-:-:S05]  /*1380*/  UMOV UR11, UR9 ;  /* 0x00000009000b7c82 */ /* 0x000fca0008000000 */
.L_x_14:
[----:B------:R-:W-:Y:S01]  /*1390*/  USHF.R.U64 UR9, UR10, UR22, UR11 ;  /* 0x000000160a097299 */ /* 0x000fe2000800120b */
[----:B------:R-:W-:Y:S01]  /*13a0*/  IMAD.MOV.U32 R0, RZ, RZ, 0x1 ;  /* 0x00000001ff007424 */ /* 0x000fe200078e00ff */
[----:B------:R-:W-:Y:S01]  /*13b0*/  USHF.L.U32 UR8, UR24, UR21, URZ ;  /* 0x0000001518087299 */ /* 0x000fe2000800063f */
[----:B------:R-:W-:Y:S01]  /*13c0*/  IMAD.U32 R18, RZ, RZ, UR4 ;  /* 0x00000004ff127e24 */ /* 0x000fe2000f8e00ff */
[----:B------:R-:W-:Y:S02]  /*13d0*/  ULOP3.LUT UR15, UR25, UR15, URZ, 0xc0, !UPT ;  /* 0x0000000f190f7292 */ /* 0x000fe4000f8ec03f */
[----:B------:R-:W-:Y:S02]  /*13e0*/  UIADD3 UR10, -UR9, URZ, URZ ;  /* 0x0000003f090a7290 */ /* 0x000fe4000fffe13f */
[----:B------:R-:W-:Y:S02]  /*13f0*/  UIMAD UR15, UR8, UR9, UR15 ;  /* 0x00000009080f72a4 */ /* 0x000fe4000f8e020f */
[----:B------:R-:W-:-:S02]  /*1400*/  ULOP3.LUT UR19, UR20, UR19, URZ, 0xc0, !UPT ;  /* 0x0000001314137292 */ /* 0x000fc4000f8ec03f */
[----:B------:R-:W-:Y:S01]  /*1410*/  UIMAD UR8, UR10, UR23, UR26 ;  /* 0x000000170a0872a4 */ /* 0x000fe2000f8e021a */
[----:B------:R-:W-:Y:S01]  /*1420*/  ULDC UR9, c[0x0][0x610] ;  /* 0x0001840000097ab9 */ /* 0x000fe20000000800 */
[----:B------:R-:W-:Y:S02]  /*1430*/  UISETP.NE.AND UP1, UPT, UR48, URZ, UPT ;  /* 0x0000003f3000728c */ /* 0x000fe4000bf25270 */
[----:B------:R-:W-:Y:S02]  /*1440*/  UIMAD UR7, UR15, UR9, UR7 ;  /* 0x000000090f0772a4 */ /* 0x000fe4000f8e0207 */
[----:B------:R-:W-:-:S04]  /*1450*/  UIMAD UR8, UR8, UR5, UR19 ;  /* 0x00000005080872a4 */ /* 0x000fc8000f8e0213 */
[----:B------:R-:W-:Y:S02]  /*1460*/  USEL UR5, UR8, UR7, !UP1 ;  /* 0x0000000708057287 */ /* 0x000fe4000c800000 */
[----:B------:R-:W-:-:S04]  /*1470*/  USEL UR7, UR7, UR8, !UP1 ;  /* 0x0000000807077287 */ /* 0x000fc8000c800000 */
[----:B0-----:R-:W-:Y:S02]  /*1480*/  IMAD.U32 R7, RZ, RZ, UR5 ;  /* 0x00000005ff077e24 */ /* 0x001fe4000f8e00ff */
[----:B------:R-:W-:-:S05]  /*1490*/  IMAD.U32 R6, RZ, RZ, UR7 ;  /* 0x00000007ff067e24 */ /* 0x000fca000f8e00ff */
[----:B------:R1:W-:Y:S04]  /*14a0*/  STL [R1], R6 ;  /* 0x0000000601007387 */ /* 0x0003e80000100800 */
[----:B------:R1:W-:Y:S02]  /*14b0*/  STL [R1+0x4], R7 ;  /* 0x0000040701007387 */ /* 0x0003e40000100800 */
.L_x_12:
[----:B------:R-:W-:Y:S05]  /*14c0*/  @!P1 BRA `(.L_x_15) ;  /* 0x00000000000c9947 */ /* 0x000fea0003800000 */
[----:B------:R-:W-:Y:S01]  /*14d0*/  UCGABAR_WAIT ;  /* 0x0000000000007dc7 */ /* 0x000fe20008000000 */
[----:B------:R-:W-:Y:S01]  /*14e0*/  CCTL.IVALL ;  /* 0x00000000ff00798f */ /* 0x000fe20002000000 */
[----:B------:R-:W-:Y:S05]  /*14f0*/  BRA `(.L_x_16) ;  /* 0x0000000000047947 */ /* 0x000fea0003800000 */
.L_x_15:
[----:B------:R-:W-:Y:S06]  /*1500*/  BAR.SYNC.DEFER_BLOCKING 0x0 ;  /* 0x0000000000007b1d */ /* 0x000fec0000010000 */
.L_x_16:
[----:B------:R-:W-:Y:S02]  /*1510*/  ULDC UR4, c[0x0][0x28c] ;  /* 0x0000a30000047ab9 */ /* 0x000fe40000000800 */
[----:B------:R-:W-:-:S04]  /*1520*/  UIADD3 UR4, UR4, 0x3f, URZ ;  /* 0x0000003f04047890 */ /* 0x000fc8000fffe03f */
[----:B------:R-:W-:-:S04]  /*1530*/  USHF.R.S32.HI UR5, URZ, 0x1f, UR4 ;  /* 0x0000001f3f057899 */ /* 0x000fc80008011404 */
[----:B------:R-:W-:-:S04]  /*1540*/  ULEA.HI UR5, UR5, UR4, URZ, 0x6 ;  /* 0x0000000405057291 */ /* 0x000fc8000f8f303f */
[----:B------:R-:W-:Y:S01]  /*1550*/  USHF.R.S32.HI UR41, URZ, 0x6, UR5 ;  /* 0x000000063f297899 */ /* 0x000fe20008011405 */
[----:B------:R-:W-:Y:S11]  /*1560*/  @!P2 BRA `(.L_x_17) ;  /* 0x000000b40050a947 */ /* 0x000ff60003800000 */
[----:B------:R-:W-:-:S06]  /*1570*/  UISETP.GT.U32.AND UP1, UPT, UR14, 0x1, UPT ;  /* 0x000000010e00788c */ /* 0x000fcc000bf24070 */
[----:B------:R-:W-:-:S13]  /*1580*/  PLOP3.LUT P0, PT, PT, PT, UP1, 0x80, 0x0 ;  /* 0x000000000000781c */ /* 0x000fda0003f0f018 */
[----:B------:R-:W-:Y:S05]  /*1590*/  @P0 EXIT ;  /* 0x000000000000094d */ /* 0x000fea0003800000 */
.L_x_18:
[----:B------:R-:W-:-:S08]  /*15a0*/  NOP ;  /* 0x0000000000007918 */ /* 0x000fd00000000000 */
[----:B------:R-:W2:Y:S02]  /*15b0*/  USETMAXREG.TRY_ALLOC.CTAPOOL UP1, 0xe8 ;  /* 0x000000e8000079c8 */ /* 0x000ea40008020600 */
[----:B--2---:R-:W-:-:S13]  /*15c0*/  PLOP3.LUT P0, PT, PT, PT, UP1, 0x80, 0x0 ;  /* 0x000000000000781c */ /* 0x004fda0003f0f018 */
[----:B------:R-:W-:Y:S05]  /*15d0*/  @!P0 BRA `(.L_x_18) ;  /* 0xfffffffc00f08947 */ /* 0x000fea000383ffff */
[----:B------:R-:W-:-:S13]  /*15e0*/  LOP3.LUT P0, RZ, R0, 0xff, RZ, 0xc0, !PT ;  /* 0x000000ff00ff7812 */ /* 0x000fda000780c0ff */
[----:B------:R-:W-:Y:S05]  /*15f0*/  @!P0 EXIT ;  /* 0x000000000000894d */ /* 0x000fea0003800000 */
[----:B------:R-:W2:Y:S01]  /*1600*/  S2UR UR5, SR_CgaCtaId ;  /* 0x00000000000579c3 */ /* 0x000ea20000008800 */
[----:B------:R-:W-:Y:S01]  /*1610*/  VIADD R5, R5, 0xffffffff ;  /* 0xffffffff05057836 */ /* 0x000fe20000000000 */
[CC--:B------:R-:W-:Y:S01]  /*1620*/  LEA.HI R0, R9.reuse, R4.reuse, RZ, 0x2 ;  /* 0x0000000409007211 */ /* 0x0c0fe200078f10ff */
[----:B------:R-:W-:Y:S01]  /*1630*/  UMOV UR43, 0x400 ;  /* 0x00000400002b7882 */ /* 0x000fe20000000000 */
[----:B------:R-:W-:Y:S01]  /*1640*/  LEA.HI R9, R9, R4, RZ, 0x5 ;  /* 0x0000000409097211 */ /* 0x000fe200078f28ff */
[----:B------:R-:W-:Y:S01]  /*1650*/  USHF.R.U32.HI UR4, URZ, 0x3, UR41 ;  /* 0x000000033f047899 */ /* 0x000fe20008011629 */
[----:B------:R-:W-:Y:S01]  /*1660*/  R2UR UR45, R5 ;  /* 0x00000000052d72ca */ /* 0x000fe200000e0000 */
[----:B------:R-:W-:Y:S01]  /*1670*/  ULOP3.LUT UR44, UR41, 0x7, URZ, 0xc0, !UPT ;  /* 0x00000007292c7892 */ /* 0x000fe2000f8ec03f */
[--C-:B------:R-:W-:Y:S01]  /*1680*/  SHF.R.S32.HI R216, RZ, 0x2, R0.reuse ;  /* 0x00000002ffd87819 */ /* 0x100fe20000011400 */
[----:B------:R-:W-:Y:S01]  /*1690*/  UISETP.LT.AND UP1, UPT, UR41, 0x1, UPT ;  /* 0x000000012900788c */ /* 0x000fe2000bf21270 */
[----:B------:R-:W-:Y:S01]  /*16a0*/  SHF.R.S32.HI R3, RZ, 0x1f, R0 ;  /* 0x0000001fff037819 */ /* 0x000fe20000011400 */
[----:B------:R-:W-:Y:S01]  /*16b0*/  ULOP3.LUT UR4, UR4, 0x1, URZ, 0xc0, !UPT ;  /* 0x0000000104047892 */ /* 0x000fe2000f8ec03f */
[----:B------:R-:W-:Y:S01]  /*16c0*/  SHF.R.S32.HI R9, RZ, 0x5, R9 ;  /* 0x00000005ff097819 */ /* 0x000fe20000011409 */
[----:B------:R-:W-:Y:S01]  /*16d0*/  ULDC UR6, c[0x0][0x284] ;  /* 0x0000a10000067ab9 */ /* 0x000fe20000000800 */
[----:B------:R-:W-:Y:S01]  /*16e0*/  LEA.HI R3, R3, R216, RZ, 0x3 ;  /* 0x000000d803037211 */ /* 0x000fe200078f18ff */
[----:B------:R-:W-:Y:S01]  /*16f0*/  USEL UR44, UR44, URZ, !UP0 ;  /* 0x0000003f2c2c7287 */ /* 0x000fe2000c000000 */
[----:B------:R-:W-:Y:S01]  /*1700*/  LOP3.LUT R219, R0, 0xfffffffc, RZ, 0xc0, !PT ;  /* 0xfffffffc00db7812 */ /* 0x000fe200078ec0ff */
[----:B------:R-:W-:Y:S01]  /*1710*/  USEL UR46, UR41, 0x1, UP1 ;  /* 0x00000001292e7887 */ /* 0x000fe20008800000 */
[----:B------:R-:W-:Y:S01]  /*1720*/  LOP3.LUT R3, R3, 0xfffffff8, RZ, 0xc0, !PT ;  /* 0xfffffff803037812 */ /* 0x000fe200078ec0ff */
[----:B------:R-:W-:Y:S01]  /*1730*/  USHF.L.U32 UR45, UR45, 0x3, URZ ;  /* 0x000000032d2d7899 */ /* 0x000fe2000800063f */
[----:B------:R-:W-:Y:S01]  /*1740*/  ISETP.NE.AND P0, PT, R5, RZ, PT ;  /* 0x000000ff0500720c */ /* 0x000fe20003f05270 */
[----:B------:R-:W-:Y:S01]  /*1750*/  UISETP.EQ.U32.AND UP0, UPT, UR4, 0x1, !UP0 ;  /* 0x000000010400788c */ /* 0x000fe2000c702070 */
[----:B------:R-:W-:Y:S01]  /*1760*/  IMAD.IADD R219, R4, 0x1, -R219 ;  /* 0x0000000104db7824 */ /* 0x000fe200078e0adb */
[----:B------:R-:W-:Y:S01]  /*1770*/  USHF.L.U32 UR49, UR41, 0x1, URZ ;  /* 0x0000000129317899 */ /* 0x000fe2000800063f */
[----:B------:R-:W-:Y:S01]  /*1780*/  IMAD.IADD R216, R216, 0x1, -R3 ;  /* 0x00000001d8d87824 */ /* 0x000fe200078e0a03 */
[----:B--2---:R-:W-:Y:S01]  /*1790*/  ULEA UR43, UR5, UR43, 0x18 ;  /* 0x0000002b052b7291 */ /* 0x004fe2000f8ec03f */
[----:B------:R-:W-:Y:S01]  /*17a0*/  IMAD.U32 R226, RZ, RZ, UR45 ;  /* 0x0000002dffe27e24 */ /* 0x000fe2000f8e00ff */
[----:B------:R-:W-:Y:S01]  /*17b0*/  SEL R218, RZ, 0x1, P0 ;  /* 0x00000001ffda7807 */ /* 0x000fe20000000000 */
[--C-:B------:R-:W-:Y:S01]  /*17c0*/  IMAD R225, R9, -0x10, -R216.reuse ;  /* 0xfffffff009e17824 */ /* 0x100fe200078e0ad8 */
[----:B------:R-:W-:Y:S01]  /*17d0*/  UIADD3 UR50, UR43, 0x90, URZ ;  /* 0x000000902b327890 */ /* 0x000fe2000fffe03f */
[--C-:B------:R-:W-:Y:S01]  /*17e0*/  SHF.R.S32.HI R217, RZ, 0x1f, R216.reuse ;  /* 0x0000001fffd97819 */ /* 0x100fe200000114d8 */
[----:B------:R-:W-:Y:S01]  /*17f0*/  UIADD3 UR46, -UR46, UR41, URZ ;  /* 0x000000292e2e7290 */ /* 0x000fe2000fffe13f */
[C---:B------:R-:W-:Y:S01]  /*1800*/  LOP3.LUT R224, R226.reuse, 0x8, RZ, 0xc0, !PT ;  /* 0x00000008e2e07812 */ /* 0x040fe200078ec0ff */
[----:B------:R-:W-:Y:S01]  /*1810*/  VIADD R225, R225, UR6 ;  /* 0x00000006e1e17c36 */ /* 0x000fe20008000000 */
[----:B------:R-:W-:Y:S01]  /*1820*/  LOP3.LUT R226, R226, 0x8, RZ, 0xc, !PT ;  /* 0x00000008e2e27812 */ /* 0x000fe200078e0cff */
[----:B------:R-:W-:Y:S01]  /*1830*/  IMAD.U32 R227, RZ, RZ, UR50 ;  /* 0x00000032ffe37e24 */ /* 0x000fe2000f8e00ff */
[----:B------:R-:W-:Y:S01]  /*1840*/  LOP3.LUT R224, R224, 0x18, RZ, 0x3c, !PT ;  /* 0x00000018e0e07812 */ /* 0x000fe200078e3cff */
[----:B------:R-:W-:Y:S01]  /*1850*/  IMAD.WIDE R216, R9, 0x10, R216 ;  /* 0x0000001009d87825 */ /* 0x000fe200078e02d8 */
[----:B------:R-:W-:-:S03]  /*1860*/  USEL UR47, URZ, 0x1, !UP0 ;  /* 0x000000013f2f7887 */ /* 0x000fc6000c000000 */
[----:B------:R-:W-:-:S09]  /*1870*/  VIADD R228, R227, UR45 ;  /* 0x0000002de3e47c36 */ /* 0x000fd20008000000 */
.L_x_426:
[----:B------:R-:W-:Y:S01]  /*1880*/  SHF.L.U32 R0, R218, 0x1f, RZ ;  /* 0x0000001fda007819 */ /* 0x000fe200000006ff */
[----:B------:R-:W-:Y:S02]  /*1890*/  ULDC UR4, c[0x0][0x28c] ;  /* 0x0000a30000047ab9 */ /* 0x000fe40000000800 */
[----:B------:R-:W-:Y:S01]  /*18a0*/  ISETP.LT.AND P1, PT, RZ, UR4, PT ;  /* 0x00000004ff007c0c */ /* 0x000fe2000bf21270 */
[----:B--2---:R-:W2:Y:S02]  /*18b0*/  SYNCS.PHASECHK.TRANS64.TRYWAIT P0, [R227+UR45], R0 ;  /* 0x00000000e30075a7 */ /* 0x004ea4000800016d */
[----:B0-234-:R-:W-:Y:S10]  /*18c0*/  @!P0 BRA `(.L_x_19) ;  /* 0x000000c4003c8947 */ /* 0x01dff40003800000 */
.L_x_452:
[----:B------:R-:W-:Y:S05]  /*18d0*/  @P1 BRA `(.L_x_20) ;  /* 0x0000000000401947 */ /* 0x000fea0003800000 */
[----:B--2---:R-:W-:Y:S01]  /*18e0*/  MOV R0, 0x0 ;  /* 0x0000000000007802 */ /* 0x004fe20000000f00 */
[----:B------:R-:W-:Y:S01]  /*18f0*/  ULDC.64 UR4, c[0x4][0x68] ;  /* 0x01001a0000047ab9 */ /* 0x000fe20000000a00 */
[----:B------:R-:W-:Y:S01]  /*1900*/  ULDC.64 UR6, c[0x4][0x8] ;  /* 0x0100020000067ab9 */ /* 0x000fe20000000a00 */
[----:B------:R-:W-:Y:S01]  /*1910*/  IMAD.U32 R4, RZ, RZ, UR4 ;  /* 0x00000004ff047e24 */ /* 0x000fe2000f8e00ff */
[----:B------:R2:W3:Y:S01]  /*1920*/  LDC.64 R14, c[0x4][R0] ;  /* 0x01000000000e7b82 */ /* 0x0004e20000000a00 */
[----:B------:R-:W-:Y:S01]  /*1930*/  IMAD.U32 R5, RZ, RZ, UR5 ;  /* 0x00000005ff057e24 */ /* 0x000fe2000f8e00ff */
[----:B------:R-:W-:Y:S01]  /*1940*/  ULDC.64 UR4, c[0x4][0x70] ;  /* 0x01001c0000047ab9 */ /* 0x000fe20000000a00 */
[----:B------:R-:W-:Y:S02]  /*1950*/  IMAD.U32 R10, RZ, RZ, UR6 ;  /* 0x00000006ff0a7e24 */ /* 0x000fe4000f8e00ff */
[----:B01----:R-:W-:Y:S02]  /*1960*/  IMAD.U32 R6, RZ, RZ, UR4 ;  /* 0x00000004ff067e24 */ /* 0x003fe4000f8e00ff */
[----:B------:R-:W-:-:S02]  /*1970*/  IMAD.U32 R7, RZ, RZ, UR5 ;  /* 0x00000005ff077e24 */ /* 0x000fc4000f8e00ff */
[----:B------:R-:W-:Y:S02]  /*1980*/  IMAD.U32 R11, RZ, RZ, UR7 ;  /* 0x00000007ff0b7e24 */ /* 0x000fe4000f8e00ff */
[----:B------:R-:W-:Y:S02]  /*1990*/  IMAD.MOV.U32 R8, RZ, RZ, 0x1e1 ;  /* 0x000001e1ff087424 */ /* 0x000fe400078e00ff */
[----:B------:R-:W-:Y:S02]  /*19a0*/  IMAD.MOV.U32 R12, RZ, RZ, 0x1 ;  /* 0x00000001ff0c7424 */ /* 0x000fe400078e00ff */
[----:B--2---:R-:W-:-:S07]  /*19b0*/  IMAD.MOV.U32 R13, RZ, RZ, RZ ;  /* 0x000000ffff0d7224 */ /* 0x004fce00078e00ff */
[----:B------:R-:W-:-:S07]  /*19c0*/  LEPC R20, `(.L_x_20) ;  /* 0x000000001014794e */ /* 0x000fce0000000000 */
[----:B---3-5:R-:W-:Y:S05]  /*19d0*/  CALL.ABS.NOINC R14 ;  /* 0x000000000e007343 */ /* 0x028fea0003c00000 */
.L_x_20:
[----:B------:R-:W-:-:S06]  /*19e0*/  ULOP3.LUT UR4, UR40, 0x1, URZ, 0xfc, !UPT ;  /* 0x0000000128047892 */ /* 0x000fcc000f8efc3f */
[----:B--2---:R-:W-:-:S05]  /*19f0*/  IMAD.U32 R0, RZ, RZ, UR4 ;  /* 0x00000004ff007e24 */ /* 0x004fca000f8e00ff */
[----:B------:R-:W-:-:S13]  /*1a00*/  ISETP.NE.AND P0, PT, R0, 0x3, PT ;  /* 0x000000030000780c */ /* 0x000fda0003f05270 */
[----:B------:R-:W-:Y:S05]  /*1a10*/  @!P0 BRA `(.L_x_21) ;  /* 0x0000000000048947 */ /* 0x000fea0003800000 */
[----:B------:R-:W-:Y:S01]  /*1a20*/  BPT.TRAP 0x1 ;  /* 0x000000040000795c */ /* 0x000fe20000300000 */
.L_x_21:
[----:B------:R-:W-:Y:S02]  /*1a30*/  IMAD.U32 R3, RZ, RZ, UR44 ;  /* 0x0000002cff037e24 */ /* 0x000fe4000f8e00ff */
[----:B------:R-:W-:-:S03]  /*1a40*/  IMAD.U32 R0, RZ, RZ, UR47 ;  /* 0x0000002fff007e24 */ /* 0x000fc6000f8e00ff */
[----:B------:R-:W-:Y:S02]  /*1a50*/  LEA R3, R3, UR43, 0x3 ;  /* 0x0000002b03037c11 */ /* 0x000fe4000f8e18ff */
[----:B------:R-:W-:-:S04]  /*1a60*/  SHF.L.U32 R0, R0, 0x1f, RZ ;  /* 0x0000001f00007819 */ /* 0x000fc800000006ff */
[----:B------:R2:W3:Y:S01]  /*1a70*/  SYNCS.PHASECHK.TRANS64.TRYWAIT P1, [R3+URZ], R0 ;  /* 0x00000000030075a7 */ /* 0x0004e2000802017f */
[----:B------:R-:W-:Y:S05]  /*1a80*/  @!P0 BRA `(.L_x_22) ;  /* 0x0000000000048947 */ /* 0x000fea0003800000 */
[----:B------:R-:W-:Y:S01]  /*1a90*/  BPT.TRAP 0x1 ;  /* 0x000000040000795c */ /* 0x000fe20000300000 */
.L_x_22:
[----:B------:R-:W-:-:S05]  /*1aa0*/  IMAD.U32 R4, RZ, RZ, UR46 ;  /* 0x0000002eff047e24 */ /* 0x000fca000f8e00ff */
[----:B------:R-:W-:Y:S01]  /*1ab0*/  ISETP.GE.AND P2, PT, R4, 0x1, PT ;  /* 0x000000010400780c */ /* 0x000fe20003f46270 */
[----:B---3--:R-:W-:-:S12]  /*1ac0*/  @P1 BRA `(.L_x_23) ;  /* 0x0000000000081947 */ /* 0x008fd80003800000 */
[----:B------:R-:W3:Y:S02]  /*1ad0*/  SYNCS.PHASECHK.TRANS64.TRYWAIT P1, [R3+URZ], R0 ;  /* 0x00000000030075a7 */ /* 0x000ee4000802017f */
[----:B---3--:R-:W-:Y:S05]  /*1ae0*/  @!P1 BRA `(.L_x_24) ;  /* 0x000000c000c89947 */ /* 0x008fea0003800000 */
.L_x_23:
[----:B------:R-:W-:Y:S05]  /*1af0*/  WARPSYNC.ALL ;  /* 0x0000000000007948 */ /* 0x000fea0003800000 */
[----:B------:R-:W-:Y:S01]  /*1b00*/  UIADD3 UR5, UR43, 0x180, URZ ;  /* 0x000001802b057890 */ /* 0x000fe2000fffe03f */
[----:B------:R-:W-:Y:S01]  /*1b10*/  WARPGROUP.ARRIVE ;  /* 0x00000000000079c5 */ /* 0x000fe20000000000 */
[----:B------:R-:W-:Y:S02]  /*1b20*/  UIADD3 UR4, UR43, 0x8180, URZ ;  /* 0x000081802b047890 */ /* 0x000fe4000fffe03f */
[----:B------:R-:W-:Y:S02]  /*1b30*/  USHF.R.U32.HI UR5, URZ, 0x4, UR5 ;  /* 0x000000043f057899 */ /* 0x000fe40008011605 */
[----:B------:R-:W-:-:S02]  /*1b40*/  USHF.R.U32.HI UR4, URZ, 0x4, UR4 ;  /* 0x000000043f047899 */ /* 0x000fc40008011604 */
[----:B------:R-:W-:Y:S02]  /*1b50*/  ULOP3.LUT UR5, UR5, 0x3fff, URZ, 0xc0, !UPT ;  /* 0x00003fff05057892 */ /* 0x000fe4000f8ec03f */
[----:B------:R-:W-:Y:S02]  /*1b60*/  ULOP3.LUT UR4, UR4, 0x3fff, URZ, 0xc0, !UPT ;  /* 0x00003fff04047892 */ /* 0x000fe4000f8ec03f */
[----:B------:R-:W-:Y:S02]  /*1b70*/  ULOP3.LUT UR8, UR5, 0x10000, URZ, 0xfc, !UPT ;  /* 0x0001000005087892 */ /* 0x000fe4000f8efc3f */
[----:B------:R-:W-:Y:S02]  /*1b80*/  ULOP3.LUT UR9, UR4, 0x10000, URZ, 0xfc, !UPT ;  /* 0x0001000004097892 */ /* 0x000fe4000f8efc3f */
[----:B------:R-:W-:Y:S02]  /*1b90*/  ULEA UR10, UR44, UR8, 0x8 ;  /* 0x000000082c0a7291 */ /* 0x000fe4000f8e403f */
[----:B------:R-:W-:Y:S01]  /*1ba0*/  UIMAD UR11, UR44, 0x600, UR9 ;  /* 0x000006002c0b78a4 */ /* 0x000fe2000f8e0209 */
[----:B------:R-:W-:Y:S01]  /*1bb0*/  UMOV UR5, 0x80000020 ;  /* 0x8000002000057882 */ /* 0x000fe20000000000 */
[----:B------:R-:W-:-:S03]  /*1bc0*/  UMOV UR7, 0x80000020 ;  /* 0x8000002000077882 */ /* 0x000fc60000000000 */
[----:B------:R-:W-:Y:S02]  /*1bd0*/  UMOV UR4, UR10 ;  /* 0x0000000a00047c82 */ /* 0x000fe40008000000 */
[----:B------:R-:W-:Y:S02]  /*1be0*/  UMOV UR6, UR11 ;  /* 0x0000000b00067c82 */ /* 0x000fe40008000000 */
[----:B------:R-:W-:Y:S01]  /*1bf0*/  IGMMA.64x192x32.S8.S8 R120, gdesc[UR4], RZ, !UPT, gsb0 ;  /* 0x04e00000047879f1 */ /* 0x000fe2000c0410ff */
[----:B------:R-:W-:Y:S01]  /*1c00*/  UIADD3 UR6, UR11, 0x300, URZ ;  /* 0x000003000b067890 */ /* 0x000fe2000fffe03f */
[----:B------:R-:W-:Y:S01]  /*1c10*/  UMOV UR7, 0x80000020 ;  /* 0x8000002000077882 */ /* 0x000fe20000000000 */
[----:B------:R-:W-:Y:S02]  /*1c20*/  WARPGROUP.DEPBAR.LE gsb0, 0x0 ;  /* 0x00008000000079c5 */ /* 0x000fe40000010000 */
[----:B------:R-:W-:-:S06]  /*1c30*/  WARPGROUP.ARRIVE ;  /* 0x00000000000079c5 */ /* 0x000fcc0000000000 */
[----:B------:R-:W-:Y:S01]  /*1c40*/  IGMMA.64x192x32.S8.S8 R24, gdesc[UR4], RZ, !UPT, gsb0 ;  /* 0x04e00000041879f1 */ /* 0x000fe2000c0410ff */
[----:B------:R-:W-:Y:S02]  /*1c50*/  UIADD3 UR4, UR10, 0x2, URZ ;  /* 0x000000020a047890 */ /* 0x000fe4000fffe03f */
[----:B------:R-:W-:Y:S01]  /*1c60*/  UIADD3 UR6, UR11, 0x2, URZ ;  /* 0x000000020b067890 */ /* 0x000fe2000fffe03f */
[----:B------:R-:W-:Y:S01]  /*1c70*/  UMOV UR5, 0x80000020 ;  /* 0x8000002000057882 */ /* 0x000fe20000000000 */
[----:B------:R-:W-:Y:S01]  /*1c80*/  UMOV UR7, 0x80000020 ;  /* 0x8000002000077882 */ /* 0x000fe20000000000 */
[----:B------:R-:W-:Y:S02]  /*1c90*/  WARPGROUP.DEPBAR.LE gsb0, 0x0 ;  /* 0x00008000000079c5 */ /* 0x000fe40000010000 */
[----:B------:R-:W-:-:S06]  /*1ca0*/  WARPGROUP.ARRIVE ;  /* 0x00000000000079c5 */ /* 0x000fcc0000000000 */
[----:B------:R-:W-:Y:S01]  /*1cb0*/  IGMMA.64x192x32.S8.S8 R120, gdesc[UR4], R120, gsb0 ;  /* 0x04e00000047879f1 */ /* 0x000fe20008041078 */
[----:B------:R-:W-:Y:S01]  /*1cc0*/  UIADD3 UR6, UR11, 0x302, URZ ;  /* 0x000003020b067890 */ /* 0x000fe2000fffe03f */
[----:B------:R-:W-:Y:S01]  /*1cd0*/  UMOV UR7, 0x80000020 ;  /* 0x8000002000077882 */ /* 0x000fe20000000000 */
[----:B------:R-:W-:Y:S02]  /*1ce0*/  WARPGROUP.DEPBAR.LE gsb0, 0x0 ;  /* 0x00008000000079c5 */ /* 0x000fe40000010000 */
[----:B------:R-:W-:-:S06]  /*1cf0*/  WARPGROUP.ARRIVE ;  /* 0x00000000000079c5 */ /* 0x000fcc0000000000 */
[----:B------:R-:W-:Y:S03]  /*1d00*/  IGMMA.64x192x32.S8.S8 R24, gdesc[UR4], R24, gsb0 ;  /* 0x04e00000041879f1 */ /* 0x000fe60008041018 */
[----:B------:R-:W-:Y:S02]  /*1d10*/  WARPGROUP.DEPBAR.LE gsb0, 0x0 ;  /* 0x00008000000079c5 */ /* 0x000fe40000010000 */
[----:B------:R-:W-:Y:S05]  /*1d20*/  @!P2 BRA `(.L_x_25) ;  /* 0x000000040008a947 */ /* 0x000fea0003800000 */
[----:B------:R-:W-:Y:S01]  /*1d30*/  UIADD3 UR4, UR44, 0x1, URZ ;  /* 0x000000012c047890 */ /* 0x000fe2000fffe03f */
[----:B--23--:R-:W-:Y:S02]  /*1d40*/  IMAD.U32 R0, RZ, RZ, UR46 ;  /* 0x0000002eff007e24 */ /* 0x00cfe4000f8e00ff */
[----:B------:R-:W-:Y:S01]  /*1d50*/  IMAD.U32 R3, RZ, RZ, UR44 ;  /* 0x0000002cff037e24 */ /* 0x000fe2000f8e00ff */
[----:B------:R-:W-:-:S04]  /*1d60*/  UISETP.NE.AND UP0, UPT, UR4, 0x8, UPT ;  /* 0x000000080400788c */ /* 0x000fc8000bf05270 */
[----:B------:R-:W-:Y:S02]  /*1d70*/  USEL UR5, URZ, 0x1, UP0 ;  /* 0x000000013f057887 */ /* 0x000fe40008000000 */
[----:B------:R-:W-:Y:S02]  /*1d80*/  USEL UR10, UR4, URZ, UP0 ;  /* 0x0000003f040a7287 */ /* 0x000fe40008000000 */
[----:B------:R-:W-:-:S06]  /*1d90*/  ULOP3.LUT UR5, UR47, UR5, URZ, 0x3c, !UPT ;  /* 0x000000052f057292 */ /* 0x000fcc000f8e3c3f */
[----:B01----:R-:W-:-:S07]  /*1da0*/  IMAD.U32 R6, RZ, RZ, UR5 ;  /* 0x00000005ff067e24 */ /* 0x003fce000f8e00ff */
.L_x_32:
[----:B------:R-:W-:Y:S05]  /*1db0*/  @!P0 BRA `(.L_x_26) ;  /* 0x0000000000048947 */ /* 0x000fea0003800000 */
[----:B------:R-:W-:Y:S01]  /*1dc0*/  BPT.TRAP 0x1 ;  /* 0x000000040000795c */ /* 0x000fe20000300000 */
.L_x_26:
[----:B------:R-:W-:Y:S01]  /*1dd0*/  ULEA UR4, UR10, UR43, 0x3 ;  /* 0x0000002b0a047291 */ /* 0x000fe2000f8e183f */
[----:B------:R-:W-:-:S08]  /*1de0*/  SHF.L.U32 R4, R6, 0x1f, RZ ;  /* 0x0000001f06047819 */ /* 0x000fd000000006ff */
[----:B------:R0:W1:Y:S01]  /*1df0*/  SYNCS.PHASECHK.TRANS64.TRYWAIT P1, [UR4], R4 ;  /* 0x00000004ff0075a7 */ /* 0x0000620008020144 */
[----:B------:R-:W-:Y:S05]  /*1e00*/  @!P0 BRA `(.L_x_27) ;  /* 0x0000000000048947 */ /* 0x000fea0003800000 */
[----:B------:R-:W-:Y:S01]  /*1e10*/  BPT.TRAP 0x1 ;  /* 0x000000040000795c */ /* 0x000fe20000300000 */
.L_x_27:
[----:B-1----:R-:W-:Y:S05]  /*1e20*/  @P1 BRA `(.L_x_28) ;  /* 0x0000000000081947 */ /* 0x002fea0003800000 */
[----:B------:R-:W1:Y:S02]  /*1e30*/  SYNCS.PHASECHK.TRANS64.TRYWAIT P1, [UR4], R4 ;  /* 0x00000004ff0075a7 */ /* 0x000e640008020144 */
[----:B-1----:R-:W-:Y:S05]  /*1e40*/  @!P1 BRA `(.L_x_29) ;  /* 0x000000c000049947 */ /* 0x002fea0003800000 */
.L_x_28:
[----:B------:R-:W-:Y:S01]  /*1e50*/  ULEA UR11, UR10, UR8, 0x8 ;  /* 0x000000080a0b7291 */ /* 0x000fe2000f8e403f */
[----:B------:R-:W-:Y:S01]  /*1e60*/  WARPGROUP.ARRIVE ;  /* 0x00000000000079c5 */ /* 0x000fe20000000000 */
[----:B------:R-:W-:Y:S01]  /*1e70*/  UIMAD UR12, UR10, 0x600, UR9 ;  /* 0x000006000a0c78a4 */ /* 0x000fe2000f8e0209 */
[----:B------:R-:W-:Y:S01]  /*1e80*/  UMOV UR5, 0x80000020 ;  /* 0x8000002000057882 */ /* 0x000fe20000000000 */
[----:B------:R-:W-:-:S03]  /*1e90*/  UMOV UR7, 0x80000020 ;  /* 0x8000002000077882 */ /* 0x000fc60000000000 */
[----:B------:R-:W-:Y:S02]  /*1ea0*/  UMOV UR4, UR11 ;  /* 0x0000000b00047c82 */ /* 0x000fe40008000000 */
[----:B------:R-:W-:Y:S02]  /*1eb0*/  UMOV UR6, UR12 ;  /* 0x0000000c00067c82 */ /* 0x000fe40008000000 */
[----:B------:R-:W-:Y:S01]  /*1ec0*/  IGMMA.64x192x32.S8.S8 R120, gdesc[UR4], R120, gsb0 ;  /* 0x04e00000047879f1 */ /* 0x000fe20008041078 */
[----:B------:R-:W-:Y:S01]  /*1ed0*/  UIADD3 UR6, UR12, 0x300, URZ ;  /* 0x000003000c067890 */ /* 0x000fe2000fffe03f */
[----:B------:R-:W-:Y:S01]  /*1ee0*/  UMOV UR7, 0x80000020 ;  /* 0x8000002000077882 */ /* 0x000fe20000000000 */
[----:B------:R-:W-:Y:S02]  /*1ef0*/  WARPGROUP.DEPBAR.LE gsb0, 0x0 ;  /* 0x00008000000079c5 */ /* 0x000fe40000010000 */
[----:B------:R-:W-:-:S06]  /*1f00*/  WARPGROUP.ARRIVE ;  /* 0x00000000000079c5 */ /* 0x000fcc0000000000 */
[----:B------:R-:W-:Y:S01]  /*1f10*/  IGMMA.64x192x32.S8.S8 R24, gdesc[UR4], R24, gsb0 ;  /* 0x04e00000041879f1 */ /* 0x000fe20008041018 */
        /* <DEDUP_REMOVED lines=14> */
[----:B------:R-:W-:Y:S01]  /*2000*/  BPT.TRAP 0x1 ;  /* 0x000000040000795c */ /* 0x000fe20000300000 */
.L_x_30:
[----:B------:R-:W-:Y:S01]  /*2010*/  ISETP.NE.AND P1, PT, R17, RZ, PT ;  /* 0x000000ff1100720c */ /* 0x000fe20003f25270 */
[----:B------:R-:W-:-:S12]  /*2020*/  UISETP.GT.U32.AND UP0, UPT, UR40, 0x1, UPT ;  /* 0x000000012800788c */ /* 0x000fd8000bf04070 */
[----:B01----:R-:W-:-:S05]  /*2030*/  @P1 LEA R4, R3, UR43, 0x3 ;  /* 0x0000002b03041c11 */ /* 0x003fca000f8e18ff */
[----:B------:R-:W-:-:S05]  /*2040*/  @P1 VIADD R4, R4, 0x40 ;  /* 0x0000004004041836 */ /* 0x000fca0000000000 */
[----:B------:R-:W-:-:S04]  /*2050*/  @P1 PRMT R4, R19, 0x654, R4 ;  /* 0x0000065413041816 */ /* 0x000fc80000000004 */
[----:B------:R0:W-:Y:S01]  /*2060*/  @P1 SYNCS.ARRIVE.TRANS64.RED.A1T0 RZ, [R4+URZ], RZ ;  /* 0x000000ff04ff19a7 */ /* 0x0001e2000810043f */
[----:B------:R-:W-:-:S13]  /*2070*/  PLOP3.LUT P1, PT, PT, PT, UP0, 0x80, 0x0 ;  /* 0x000000000000781c */ /* 0x000fda0003f2f008 */
[----:B0-----:R-:W-:Y:S05]  /*2080*/  @P1 BRA `(.L_x_31) ;  /* 0x0000000000041947 */ /* 0x001fea0003800000 */
[----:B------:R-:W-:Y:S01]  /*2090*/  BPT.TRAP 0x1 ;  /* 0x000000040000795c */ /* 0x000fe20000300000 */
.L_x_31:
[----:B------:R-:W-:Y:S01]  /*20a0*/  UIADD3 UR10, UR10, 0x1, URZ ;  /* 0x000000010a0a7890 */ /* 0x000fe2000fffe03f */
[C---:B------:R-:W-:Y:S01]  /*20b0*/  ISETP.GT.AND P2, PT, R0.reuse, 0x1, PT ;  /* 0x000000010000780c */ /* 0x040fe20003f44270 */
[----:B------:R-:W-:Y:S02]  /*20c0*/  VIADD R3, R3, 0x1 ;  /* 0x0000000103037836 */ /* 0x000fe40000000000 */
[----:B------:R-:W-:Y:S01]  /*20d0*/  UISETP.NE.AND UP0, UPT, UR10, 0x8, UPT ;  /* 0x000000080a00788c */ /* 0x000fe2000bf05270 */
[----:B------:R-:W-:Y:S02]  /*20e0*/  VIADD R0, R0, 0xffffffff ;  /* 0xffffffff00007836 */ /* 0x000fe40000000000 */
[C---:B------:R-:W-:Y:S01]  /*20f0*/  ISETP.NE.AND P1, PT, R3.reuse, 0x8, PT ;  /* 0x000000080300780c */ /* 0x040fe20003f25270 */
[----:B------:R-:W-:Y:S02]  /*2100*/  USEL UR4, URZ, 0x1, UP0 ;  /* 0x000000013f047887 */ /* 0x000fe40008000000 */
[----:B------:R-:W-:Y:S01]  /*2110*/  USEL UR10, UR10, URZ, UP0 ;  /* 0x0000003f0a0a7287 */ /* 0x000fe20008000000 */
[----:B------:R-:W-:-:S03]  /*2120*/  SEL R3, R3, RZ, P1 ;  /* 0x000000ff03037207 */ /* 0x000fc60000800000 */
[----:B------:R-:W-:Y:S01]  /*2130*/  LOP3.LUT R6, R6, UR4, RZ, 0x3c, !PT ;  /* 0x0000000406067c12 */ /* 0x000fe2000f8e3cff */
[----:B------:R-:W-:Y:S07]  /*2140*/  @P2 BRA `(.L_x_32) ;  /* 0xfffffffc00182947 */ /* 0x000fee000383ffff */
.L_x_25:
[----:B--23--:R-:W2:Y:S01]  /*2150*/  LDC R0, c[0x0][0x28c] ;  /* 0x0000a300ff007b82 */ /* 0x00cea20000000800 */
[----:B------:R3:W-:Y:S01]  /*2160*/  SYNCS.ARRIVE.TRANS64.A1T0 RZ, [R226+UR50], RZ ;  /* 0x000000ffe2ff79a7 */ /* 0x0007e20008100032 */
[----:B--2---:R-:W-:-:S13]  /*2170*/  ISETP.GE.AND P1, PT, R0, 0x1, PT ;  /* 0x000000010000780c */ /* 0x004fda0003f26270 */
[----:B---3--:R-:W-:Y:S05]  /*2180*/  @!P1 BRA `(.L_x_33) ;  /* 0x0000000000409947 */ /* 0x008fea0003800000 */
[----:B------:R-:W-:Y:S05]  /*2190*/  @!P0 BRA `(.L_x_34) ;  /* 0x0000000000048947 */ /* 0x000fea0003800000 */
[----:B------:R-:W-:Y:S01]  /*21a0*/  BPT.TRAP 0x1 ;  /* 0x000000040000795c */ /* 0x000fe20000300000 */
.L_x_34:
[----:B------:R-:W-:Y:S01]  /*21b0*/  ISETP.NE.AND P0, PT, R17, RZ, PT ;  /* 0x000000ff1100720c */ /* 0x000fe20003f05270 */
[----:B------:R-:W-:-:S12]  /*21c0*/  IMAD.U32 R3, RZ, RZ, UR43 ;  /* 0x0000002bff037e24 */ /* 0x000fd8000f8e00ff */
[----:B------:R-:W-:-:S05]  /*21d0*/  VOTEU.ANY UP0, P0 ;  /* 0x00000000003f7886 */ /* 0x000fca0000000100 */
[----:B------:R-:W-:Y:S02]  /*21e0*/  @UP0 UIADD3 UR4, UR46, UR44, URZ ;  /* 0x0000002c2e040290 */ /* 0x000fe4000fffe03f */
[----:B------:R-:W-:-:S04]  /*21f0*/  UISETP.GT.U32.AND UP0, UPT, UR40, 0x1, UPT ;  /* 0x000000012800788c */ /* 0x000fc8000bf04070 */
[----:B------:R-:W-:-:S04]  /*2200*/  IMAD.U32 R0, RZ, RZ, UR4 ;  /* 0x00000004ff007e24 */ /* 0x000fc8000f8e00ff */
[----:B------:R-:W-:-:S05]  /*2210*/  @P0 IMAD.SHL.U32 R0, R0, 0x8, RZ ;  /* 0x0000000800000824 */ /* 0x000fca00078e00ff */
[----:B------:R-:W-:-:S04]  /*2220*/  @P0 LOP3.LUT R0, R0, 0x38, RZ, 0xc0, !PT ;  /* 0x0000003800000812 */ /* 0x000fc800078ec0ff */
[----:B------:R-:W-:-:S04]  /*2230*/  @P0 IADD3 R0, R3, 0x40, R0 ;  /* 0x0000004003000810 */ /* 0x000fc80007ffe000 */
[----:B------:R-:W-:-:S04]  /*2240*/  @P0 PRMT R0, R19, 0x654, R0 ;  /* 0x0000065413000816 */ /* 0x000fc80000000000 */
[----:B------:R2:W-:Y:S01]  /*2250*/  @P0 SYNCS.ARRIVE.TRANS64.RED.A1T0 RZ, [R0+URZ], RZ ;  /* 0x000000ff00ff09a7 */ /* 0x0005e2000810043f */
[----:B------:R-:W-:-:S13]  /*2260*/  PLOP3.LUT P0, PT, PT, PT, UP0, 0x80, 0x0 ;  /* 0x000000000000781c */ /* 0x000fda0003f0f008 */
[----:B--2---:R-:W-:Y:S05]  /*2270*/  @P0 BRA `(.L_x_33) ;  /* 0x0000000000040947 */ /* 0x004fea0003800000 */
[----:B------:R-:W-:Y:S01]  /*2280*/  BPT.TRAP 0x1 ;  /* 0x000000040000795c */ /* 0x000fe20000300000 */
.L_x_33:
[----:B------:R-:W-:Y:S01]  /*2290*/  SHF.L.U32 R0, R218, 0x1f, RZ ;  /* 0x0000001fda007819 */ /* 0x000fe200000006ff */
[----:B------:R-:W-:-:S03]  /*22a0*/  UIADD3 UR44, UR49, UR44, URZ ;  /* 0x0000002c312c7290 */ /* 0x000fc6000fffe03f */
[----:B------:R-:W2:Y:S01]  /*22b0*/  SYNCS.PHASECHK.TRANS64.TRYWAIT P0, [R227+UR45+0x10], R0 ;  /* 0x00001000e30075a7 */ /* 0x000ea2000800016d */
[----:B------:R-:W-:Y:S02]  /*22c0*/  USHF.R.U32.HI UR4, URZ, 0x3, UR44 ;  /* 0x000000033f047899 */ /* 0x000fe4000801162c */
[----:B------:R-:W-:Y:S02]  /*22d0*/  UISETP.GT.U32.AND UP0, UPT, UR44, 0x7, UPT ;  /* 0x000000072c00788c */ /* 0x000fe4000bf04070 */
[----:B------:R-:W-:Y:S02]  /*22e0*/  ULOP3.LUT UR4, UR4, 0x1, URZ, 0xc0, !UPT ;  /* 0x0000000104047892 */ /* 0x000fe4000f8ec03f */
[----:B------:R-:W-:Y:S02]  /*22f0*/  UISETP.LT.U32.AND UP0, UPT, UR49, 0x8, UP0 ;  /* 0x000000083100788c */ /* 0x000fe40008701070 */
[----:B------:R-:W-:Y:S02]  /*2300*/  UISETP.NE.U32.AND UP1, UPT, UR4, 0x1, UPT ;  /* 0x000000010400788c */ /* 0x000fe4000bf25070 */
[----:B------:R-:W-:-:S02]  /*2310*/  USEL UR5, URZ, 0x1, !UP0 ;  /* 0x000000013f057887 */ /* 0x000fc4000c000000 */
[----:B------:R-:W-:Y:S02]  /*2320*/  UISETP.GT.U32.AND UP1, UPT, UR49, 0x7, !UP1 ;  /* 0x000000073100788c */ /* 0x000fe4000cf24070 */
[----:B------:R-:W-:Y:S02]  /*2330*/  ULOP3.LUT UR44, UR44, 0x7, URZ, 0xc0, !UPT ;  /* 0x000000072c2c7892 */ /* 0x000fe4000f8ec03f */
[----:B------:R-:W-:-:S04]  /*2340*/  USEL UR4, URZ, 0x1, !UP1 ;  /* 0x000000013f047887 */ /* 0x000fc8000c800000 */
[----:B------:R-:W-:Y:S01]  /*2350*/  ULOP3.LUT UR47, UR4, UR47, UR5, 0x96, !UPT ;  /* 0x0000002f042f7292 */ /* 0x000fe2000f8e9605 */
[----:B--2---:R-:W-:Y:S11]  /*2360*/  @!P0 BRA `(.L_x_35) ;  /* 0x000000b800d48947 */ /* 0x004ff60003800000 */
.L_x_453:
[----:B01----:R-:W3:Y:S01]  /*2370*/  LDL.LU R6, [R1+0x4] ;  /* 0x0000040001067983 */ /* 0x003ee20000300800 */
[----:B------:R-:W-:Y:S01]  /*2380*/  IMAD.SHL.U32 R4, R219, 0x2, RZ ;  /* 0x00000002db047824 */ /* 0x000fe200078e00ff */
[----:B--2---:R-:W0:Y:S01]  /*2390*/  LDC R0, c[0x0][0x288] ;  /* 0x0000a200ff007b82 */ /* 0x004e220000000800 */
[----:B------:R-:W-:Y:S01]  /*23a0*/  SHF.R.S32.HI R221, RZ, 0x1f, R18 ;  /* 0x0000001fffdd7819 */ /* 0x000fe20000011412 */
[----:B------:R-:W2:Y:S01]  /*23b0*/  LDL R10, [R1] ;  /* 0x00000000010a7983 */ /* 0x000ea20000100800 */
[----:B------:R-:W-:Y:S01]  /*23c0*/  ULDC.64 UR4, c[0x0][0x5d0] ;  /* 0x0001740000047ab9 */ /* 0x000fe20000000a00 */
[----:B------:R-:W-:Y:S02]  /*23d0*/  SHF.R.S32.HI R5, RZ, 0x1f, R4 ;  /* 0x0000001fff057819 */ /* 0x000fe40000011404 */
[----:B------:R-:W-:-:S04]  /*23e0*/  IMAD R3, R221, UR4, RZ ;  /* 0x00000004dd037c24 */ /* 0x000fc8000f8e02ff */
[----:B------:R-:W-:Y:S02]  /*23f0*/  IMAD R3, R18, UR5, R3 ;  /* 0x0000000512037c24 */ /* 0x000fe4000f8e0203 */
[----:B---3--:R-:W-:Y:S02]  /*2400*/  IMAD R21, R6, 0x180, RZ ;  /* 0x0000018006157824 */ /* 0x008fe400078e02ff */
[----:B------:R-:W-:Y:S01]  /*2410*/  IMAD.WIDE.U32 R6, R18, UR4, R4 ;  /* 0x0000000412067c25 */ /* 0x000fe2000f8e0004 */
[----:B------:R-:W-:Y:S02]  /*2420*/  ULDC UR4, c[0x0][0x284] ;  /* 0x0000a10000047ab9 */ /* 0x000fe40000000800 */
[----:B------:R-:W-:Y:S01]  /*2430*/  SHF.R.S32.HI R20, RZ, 0x1f, R21 ;  /* 0x0000001fff147819 */ /* 0x000fe20000011415 */
[----:B--2---:R-:W-:Y:S01]  /*2440*/  IMAD.SHL.U32 R14, R10, 0x40, RZ ;  /* 0x000000400a0e7824 */ /* 0x004fe200078e00ff */
[----:B------:R-:W-:-:S04]  /*2450*/  IADD3 R8, P0, R21, R6, RZ ;  /* 0x0000000615087210 */ /* 0x000fc80007f1e0ff */
[----:B------:R-:W-:Y:S02]  /*2460*/  IADD3.X R9, R20, R7, R3, P0, !PT ;  /* 0x0000000714097210 */ /* 0x000fe400007fe403 */
[----:B------:R-:W-:-:S04]  /*2470*/  ISETP.GE.AND P0, PT, R14, UR4, PT ;  /* 0x000000040e007c0c */ /* 0x000fc8000bf06270 */
[----:B0-----:R-:W-:-:S13]  /*2480*/  ISETP.GE.OR P0, PT, R21, R0, P0 ;  /* 0x000000001500720c */ /* 0x001fda0000706670 */
[----:B------:R-:W-:Y:S05]  /*2490*/  @P0 BRA `(.L_x_36) ;  /* 0x0000009c00a00947 */ /* 0x000fea0003800000 */
[----:B------:R-:W0:Y:S01]  /*24a0*/  LDC.64 R6, c[0x0][0x5c8] ;  /* 0x00017200ff067b82 */ /* 0x000e220000000a00 */
[----:B------:R-:W-:Y:S01]  /*24b0*/  IMAD.WIDE R12, R10, 0x40, R216 ;  /* 0x000000400a0c7825 */ /* 0x000fe200078e02d8 */
[----:B-----5:R-:W-:Y:S01]  /*24c0*/  ISETP.NE.AND P0, PT, R16, RZ, PT ;  /* 0x000000ff1000720c */ /* 0x020fe20003f05270 */
[----:B------:R-:W-:Y:S01]  /*24d0*/  ULDC.64 UR4, c[0x0][0x5c0] ;  /* 0x0001700000047ab9 */ /* 0x000fe20000000a00 */
[----:B------:R-:W-:Y:S01]  /*24e0*/  BSSY B0, `(.L_x_36) ;  /* 0x00009e3000007945 */ /* 0x000fe20003800000 */
[----:B------:R-:W-:Y:S02]  /*24f0*/  IMAD R222, R219, -0x2, R0 ;  /* 0xfffffffedbde7824 */ /* 0x000fe400078e0200 */
[----:B------:R-:W-:Y:S02]  /*2500*/  IMAD.IADD R0, R225, 0x1, -R14 ;  /* 0x00000001e1007824 */ /* 0x000fe400078e0a0e */
[-C--:B0-----:R-:W-:Y:S02]  /*2510*/  IMAD R3, R13, R6.reuse, RZ ;  /* 0x000000060d037224 */ /* 0x081fe400078e02ff */
[----:B------:R-:W-:-:S04]  /*2520*/  IMAD.WIDE.U32 R8, R12, R6, R8 ;  /* 0x000000060c087225 */ /* 0x000fc800078e0008 */
[----:B------:R-:W-:Y:S01]  /*2530*/  IMAD R3, R12, R7, R3 ;  /* 0x000000070c037224 */ /* 0x000fe200078e0203 */
[----:B------:R-:W-:-:S03]  /*2540*/  IADD3 R10, P1, R8, UR4, RZ ;  /* 0x00000004080a7c10 */ /* 0x000fc6000ff3e0ff */
[----:B------:R-:W-:-:S05]  /*2550*/  IMAD.IADD R3, R9, 0x1, R3 ;  /* 0x0000000109037824 */ /* 0x000fca00078e0203 */
[----:B------:R-:W-:Y:S01]  /*2560*/  IADD3.X R11, R3, UR5, RZ, P1, !PT ;  /* 0x00000005030b7c10 */ /* 0x000fe20008ffe4ff */
[----:B------:R-:W-:Y:S01]  /*2570*/  IMAD.IADD R3, R222, 0x1, -R21 ;  /* 0x00000001de037824 */ /* 0x000fe200078e0a15 */
[----:B------:R-:W-:-:S04]  /*2580*/  LEA R8, P1, R6, R10, 0x3 ;  /* 0x0000000a06087211 */ /* 0x000fc800078218ff */
[----:B------:R-:W-:Y:S01]  /*2590*/  LEA.HI.X R9, R6, R11, R7, 0x3, P1 ;  /* 0x0000000b06097211 */ /* 0x000fe200008f1c07 */
[----:B------:R-:W-:Y:S08]  /*25a0*/  @!P0 BRA `(.L_x_37) ;  /* 0x0000007000d88947 */ /* 0x000ff00003800000 */
[----:B------:R-:W0:Y:S01]  /*25b0*/  LDC.64 R6, c[0x0][0x5b0] ;  /* 0x00016c00ff067b82 */ /* 0x000e220000000a00 */
[----:B------:R-:W-:Y:S01]  /*25c0*/  ULDC.64 UR4, c[0x0][0x5b8] ;  /* 0x00016e0000047ab9 */ /* 0x000fe20000000a00 */
[----:B------:R-:W-:Y:S01]  /*25d0*/  BSSY B1, `(.L_x_38) ;  /* 0x0000010000017945 */ /* 0x000fe20003800000 */
[----:B------:R-:W-:-:S04]  /*25e0*/  IMAD.WIDE.U32 R14, R18, UR4, R4 ;  /* 0x00000004120e7c25 */ /* 0x000fc8000f8e0004 */
[----:B------:R-:W-:Y:S01]  /*25f0*/  IMAD R221, R221, UR4, RZ ;  /* 0x00000004dddd7c24 */ /* 0x000fe2000f8e02ff */
[----:B------:R-:W1:Y:S01]  /*2600*/  LDC.64 R4, c[0x0][0x5a8] ;  /* 0x00016a00ff047b82 */ /* 0x000e620000000a00 */
[----:B------:R-:W-:Y:S02]  /*2610*/  IADD3 R14, P0, R21, R14, RZ ;  /* 0x0000000e150e7210 */ /* 0x000fe40007f1e0ff */
[----:B------:R-:W-:-:S05]  /*2620*/  IMAD R221, R18, UR5, R221 ;  /* 0x0000000512dd7c24 */ /* 0x000fca000f8e02dd */
[----:B------:R-:W-:Y:S02]  /*2630*/  IADD3.X R15, R20, R15, R221, P0, !PT ;  /* 0x0000000f140f7210 */ /* 0x000fe400007fe4dd */
[----:B------:R-:W-:-:S04]  /*2640*/  ISETP.GE.AND P0, PT, R3, 0x1, PT ;  /* 0x000000010300780c */ /* 0x000fc80003f06270 */
[----:B------:R-:W-:Y:S01]  /*2650*/  ISETP.LT.OR P2, PT, R0, 0x1, !P0 ;  /* 0x000000010000780c */ /* 0x000fe20004741670 */
[----:B0-----:R-:W-:-:S04]  /*2660*/  IMAD.WIDE.U32 R20, R12, R6, R14 ;  /* 0x000000060c147225 */ /* 0x001fc800078e000e */
[----:B------:R-:W-:-:S04]  /*2670*/  IMAD R18, R13, R6, RZ ;  /* 0x000000060d127224 */ /* 0x000fc800078e02ff */
[----:B------:R-:W-:Y:S01]  /*2680*/  IMAD R18, R12, R7, R18 ;  /* 0x000000070c127224 */ /* 0x000fe200078e0212 */
[----:B-1----:R-:W-:-:S04]  /*2690*/  IADD3 R20, P1, R20, R4, RZ ;  /* 0x0000000414147210 */ /* 0x002fc80007f3e0ff */
[----:B------:R-:W-:Y:S01]  /*26a0*/  IADD3.X R21, R5, R21, R18, P1, !PT ;  /* 0x0000001505157210 */ /* 0x000fe20000ffe412 */
[----:B------:R-:W-:Y:S08]  /*26b0*/  @P2 BRA `(.L_x_39) ;  /* 0x0000000000042947 */ /* 0x000ff00003800000 */
[----:B------:R0:W5:Y:S02]  /*26c0*/  LDG.E.U8 R220, desc[UR38][R20.64] ;  /* 0x0000002614dc7981 */ /* 0x000164000c1e1100 */
.L_x_39:
[----:B------:R-:W-:Y:S05]  /*26d0*/  BSYNC B1 ;  /* 0x0000000000017941 */ /* 0x000fea0003800000 */
.L_x_38:
[----:B-----5:R-:W-:Y:S01]  /*26e0*/  LOP3.LUT R13, R220, 0xffff, RZ, 0xc0, !PT ;  /* 0x0000ffffdc0d7812 */ /* 0x020fe200078ec0ff */
[C---:B------:R-:W-:Y:S01]  /*26f0*/  IMAD.SHL.U32 R222, R6.reuse, 0x8, RZ ;  /* 0x0000000806de7824 */ /* 0x040fe200078e00ff */
[----:B------:R-:W-:Y:S01]  /*2700*/  SHF.L.U64.HI R223, R6, 0x3, R7 ;  /* 0x0000000306df7819 */ /* 0x000fe20000010207 */
[----:B------:R-:W-:Y:S01]  /*2710*/  BSSY B1, `(.L_x_40) ;  /* 0x0000013000017945 */ /* 0x000fe20003800000 */
[----:B------:R-:W-:Y:S02]  /*2720*/  PRMT R13, R13, 0x8880, RZ ;  /* 0x000088800d0d7816 */ /* 0x000fe400000000ff */
[----:B------:R-:W-:Y:S01]  /*2730*/  ISETP.GE.AND P1, PT, R3, 0x9, PT ;  /* 0x000000090300780c */ /* 0x000fe20003f26270 */
[----:B------:R-:W-:Y:S01]  /*2740*/  IMAD.WIDE.U32 R222, R12, R6, R222 ;  /* 0x000000060cde7225 */ /* 0x000fe200078e00de */
[C---:B------:R-:W-:Y:S02]  /*2750*/  ISETP.LT.OR P0, PT, R0.reuse, 0x9, !P0 ;  /* 0x000000090000780c */ /* 0x040fe40004701670 */
[----:B------:R-:W-:Y:S01]  /*2760*/  ISETP.LT.OR P6, PT, R0, 0x1, !P1 ;  /* 0x000000010000780c */ /* 0x000fe20004fc1670 */
[----:B------:R-:W-:Y:S01]  /*2770*/  IMAD R13, R13, R16, RZ ;  /* 0x000000100d0d7224 */ /* 0x000fe200078e02ff */
[----:B------:R-:W-:Y:S01]  /*2780*/  IADD3 R4, P4, P5, R14, R4, R222 ;  /* 0x000000040e047210 */ /* 0x000fe20007d9e0de */
[----:B------:R-:W-:-:S02]  /*2790*/  IMAD.IADD R14, R18, 0x1, R223 ;  /* 0x00000001120e7824 */ /* 0x000fc400078e02df */
[----:B------:R-:W-:-:S03]  /*27a0*/  @!P2 IMAD R221, R120, R2, R13 ;  /* 0x0000000278dda224 */ /* 0x000fc600078e020d */
[----:B------:R-:W-:Y:S02]  /*27b0*/  IADD3.X R5, R15, R5, R14, P4, P5 ;  /* 0x000000050f057210 */ /* 0x000fe400027ea40e */
[----:B------:R1:W-:Y:S01]  /*27c0*/  @!P2 STG.E.U8 desc[UR38][R10.64], R221 ;  /* 0x000000dd0a00a986 */ /* 0x0003e2000c101126 */
[----:B------:R-:W-:-:S04]  /*27d0*/  ISETP.GE.AND P2, PT, R3, 0x2, PT ;  /* 0x000000020300780c */ /* 0x000fc80003f46270 */
[C---:B------:R-:W-:Y:S02]  /*27e0*/  ISETP.LT.OR P3, PT, R0.reuse, 0x1, !P2 ;  /* 0x000000010000780c */ /* 0x040fe40005761670 */
[----:B------:R-:W-:-:S11]  /*27f0*/  ISETP.LT.OR P2, PT, R0, 0x9, !P2 ;  /* 0x000000090000780c */ /* 0x000fd60005741670 */
[----:B-1----:R-:W-:Y:S05]  /*2800*/  @P3 BRA `(.L_x_41) ;  /* 0x00000000000c3947 */ /* 0x002fea0003800000 */
[----:B------:R-:W2:Y:S02]  /*2810*/  LDG.E.U8 R220, desc[UR38][R20.64+0x1] ;  /* 0x0000012614dc7981 */ /* 0x000ea4000c1e1100 */
[----:B--2---:R-:W-:-:S05]  /*2820*/  PRMT R13, R220, 0x8880, RZ ;  /* 0x00008880dc0d7816 */ /* 0x004fca00000000ff */
[----:B------:R-:W-:-:S07]  /*2830*/  IMAD R13, R13, R16, RZ ;  /* 0x000000100d0d7224 */ /* 0x000fce00078e02ff */
.L_x_41:
[----:B------:R-:W-:Y:S05]  /*2840*/  BSYNC B1 ;  /* 0x0000000000017941 */ /* 0x000fea0003800000 */
.L_x_40:
[----:B------:R-:W-:Y:S01]  /*2850*/  @!P3 IMAD R121, R121, R2, R13 ;  /* 0x000000027979b224 */ /* 0x000fe200078e020d */
[----:B------:R-:W-:Y:S04]  /*2860*/  BSSY B1, `(.L_x_42) ;  /* 0x0000006000017945 */ /* 0x000fe80003800000 */
[----:B------:R1:W-:Y:S01]  /*2870*/  @!P3 STG.E.U8 desc[UR38][R10.64+0x1], R121 ;  /* 0x000001790a00b986 */ /* 0x0003e2000c101126 */
[----:B------:R-:W-:Y:S05]  /*2880*/  @P0 BRA `(.L_x_43) ;  /* 0x00000000000c0947 */ /* 0x000fea0003800000 */
[----:B------:R-:W2:Y:S02]  /*2890*/  LDG.E.U8 R220, desc[UR38][R4.64] ;  /* 0x0000002604dc7981 */ /* 0x000ea4000c1e1100 */
[----:B--2---:R-:W-:-:S05]  /*28a0*/  PRMT R13, R220, 0x8880, RZ ;  /* 0x00008880dc0d7816 */ /* 0x004fca00000000ff */
[----:B------:R-:W-:-:S07]  /*28b0*/  IMAD R13, R13, R16, RZ ;  /* 0x000000100d0d7224 */ /* 0x000fce00078e02ff */
.L_x_43:
[----:B------:R-:W-:Y:S05]  /*28c0*/  BSYNC B1 ;  /* 0x0000000000017941 */ /* 0x000fea0003800000 */
.L_x_42:
[----:B------:R-:W-:Y:S01]  /*28d0*/  @!P0 IMAD R7, R122, R2, R13 ;  /* 0x000000027a078224 */ /* 0x000fe200078e020d */
[----:B------:R-:W-:Y:S04]  /*28e0*/  BSSY B1, `(.L_x_44) ;  /* 0x0000006000017945 */ /* 0x000fe80003800000 */
[----:B------:R2:W-:Y:S01]  /*28f0*/  @!P0 STG.E.U8 desc[UR38][R8.64], R7 ;  /* 0x0000000708008986 */ /* 0x0005e2000c101126 */
[----:B------:R-:W-:Y:S05]  /*2900*/  @P2 BRA `(.L_x_45) ;  /* 0x00000000000c2947 */ /* 0x000fea0003800000 */
[----:B------:R-:W3:Y:S02]  /*2910*/  LDG.E.U8 R220, desc[UR38][R4.64+0x1] ;  /* 0x0000012604dc7981 */ /* 0x000ee4000c1e1100 */
[----:B---3--:R-:W-:-:S05]  /*2920*/  PRMT R13, R220, 0x8880, RZ ;  /* 0x00008880dc0d7816 */ /* 0x008fca00000000ff */
[----:B------:R-:W-:-:S07]  /*2930*/  IMAD R13, R13, R16, RZ ;  /* 0x000000100d0d7224 */ /* 0x000fce00078e02ff */
.L_x_45:
[----:B------:R-:W-:Y:S05]  /*2940*/  BSYNC B1 ;  /* 0x0000000000017941 */ /* 0x000fea0003800000 */
.L_x_44:
[----:B------:R-:W-:Y:S01]  /*2950*/  @!P2 IMAD R123, R123, R2, R13 ;  /* 0x000000027b7ba224 */ /* 0x000fe200078e020d */
[----:B------:R-:W-:Y:S04]  /*2960*/  BSSY B1, `(.L_x_46) ;  /* 0x0000006000017945 */ /* 0x000fe80003800000 */
[----:B------:R3:W-:Y:S01]  /*2970*/  @!P2 STG.E.U8 desc[UR38][R8.64+0x1], R123 ;  /* 0x0000017b0800a986 */ /* 0x0007e2000c101126 */
[----:B------:R-:W-:Y:S05]  /*2980*/  @P6 BRA `(.L_x_47) ;  /* 0x00000000000c6947 */ /* 0x000fea0003800000 */
[----:B------:R-:W4:Y:S02]  /*2990*/  LDG.E.U8 R220, desc[UR38][R20.64+0x8] ;  /* 0x0000082614dc7981 */ /* 0x000f24000c1e1100 */
[----:B----4-:R-:W-:-:S05]  /*29a0*/  PRMT R13, R220, 0x8880, RZ ;  /* 0x00008880dc0d7816 */ /* 0x010fca00000000ff */
[----:B------:R-:W-:-:S07]  /*29b0*/  IMAD R13, R13, R16, RZ ;  /* 0x000000100d0d7224 */ /* 0x000fce00078e02ff */
.L_x_47:
[----:B------:R-:W-:Y:S05]  /*29c0*/  BSYNC B1 ;  /* 0x0000000000017941 */ /* 0x000fea0003800000 */
.L_x_46:
[----:B--2---:R-:W-:Y:S01]  /*29d0*/  @!P6 IMAD R7, R124, R2, R13 ;  /* 0x000000027c07e224 */ /* 0x004fe200078e020d */
[C---:B------:R-:W-:Y:S01]  /*29e0*/  ISETP.GE.AND P0, PT, R3.reuse, 0xa, PT ;  /* 0x0000000a0300780c */ /* 0x040fe20003f06270 */
[----:B------:R-:W-:Y:S01]  /*29f0*/  BSSY B1, `(.L_x_48) ;  /* 0x000000e000017945 */ /* 0x000fe20003800000 */
[C---:B------:R-:W-:Y:S02]  /*2a00*/  ISETP.GE.AND P3, PT, R3.reuse, 0x11, PT ;  /* 0x000000110300780c */ /* 0x040fe40003f66270 */
[----:B------:R2:W-:Y:S01]  /*2a10*/  @!P6 STG.E.U8 desc[UR38][R10.64+0x8], R7 ;  /* 0x000008070a00e986 */ /* 0x0005e2000c101126 */
[C---:B------:R-:W-:Y:S02]  /*2a20*/  ISETP.LT.OR P6, PT, R0.reuse, 0x1, !P0 ;  /* 0x000000010000780c */ /* 0x040fe400047c1670 */
[----:B------:R-:W-:Y:S02]  /*2a30*/  ISETP.GE.AND P2, PT, R3, 0x12, PT ;  /* 0x000000120300780c */ /* 0x000fe40003f46270 */
[----:B------:R-:W-:-:S02]  /*2a40*/  ISETP.LT.OR P5, PT, R0, 0x1, !P3 ;  /* 0x000000010000780c */ /* 0x000fc40005fa1670 */
[C---:B------:R-:W-:Y:S02]  /*2a50*/  ISETP.LT.OR P1, PT, R0.reuse, 0x9, !P1 ;  /* 0x000000090000780c */ /* 0x040fe40004f21670 */
[C---:B------:R-:W-:Y:S02]  /*2a60*/  ISETP.LT.OR P0, PT, R0.reuse, 0x9, !P0 ;  /* 0x000000090000780c */ /* 0x040fe40004701670 */
[C---:B------:R-:W-:Y:S02]  /*2a70*/  ISETP.LT.OR P4, PT, R0.reuse, 0x1, !P2 ;  /* 0x000000010000780c */ /* 0x040fe40005781670 */
[----:B------:R-:W-:Y:S01]  /*2a80*/  ISETP.LT.OR P3, PT, R0, 0x9, !P3 ;  /* 0x000000090000780c */ /* 0x000fe20005f61670 */
[----:B--2---:R-:W-:-:S12]  /*2a90*/  @P6 BRA `(.L_x_49) ;  /* 0x00000000000c6947 */ /* 0x004fd80003800000 */
[----:B------:R-:W2:Y:S02]  /*2aa0*/  LDG.E.U8 R220, desc[UR38][R20.64+0x9] ;  /* 0x0000092614dc7981 */ /* 0x000ea4000c1e1100 */
[----:B--2---:R-:W-:-:S05]  /*2ab0*/  PRMT R13, R220, 0x8880, RZ ;  /* 0x00008880dc0d7816 */ /* 0x004fca00000000ff */
[----:B------:R-:W-:-:S07]  /*2ac0*/  IMAD R13, R13, R16, RZ ;  /* 0x000000100d0d7224 */ /* 0x000fce00078e02ff */
.L_x_49:
[----:B------:R-:W-:Y:S05]  /*2ad0*/  BSYNC B1 ;  /* 0x0000000000017941 */ /* 0x000fea0003800000 */
.L_x_48:
[----:B------:R-:W-:Y:S01]  /*2ae0*/  @!P6 IMAD R125, R125, R2, R13 ;  /* 0x000000027d7de224 */ /* 0x000fe200078e020d */
[----:B------:R-:W-:Y:S04]  /*2af0*/  BSSY B1, `(.L_x_50) ;  /* 0x0000006000017945 */ /* 0x000fe80003800000 */
[----:B------:R2:W-:Y:S01]  /*2b00*/  @!P6 STG.E.U8 desc[UR38][R10.64+0x9], R125 ;  /* 0x0000097d0a00e986 */ /* 0x0005e2000c101126 */
[----:B------:R-:W-:Y:S05]  /*2b10*/  @P1 BRA `(.L_x_51) ;  /* 0x00000000000c1947 */ /* 0x000fea0003800000 */
[----:B------:R-:W4:Y:S02]  /*2b20*/  LDG.E.U8 R220, desc[UR38][R4.64+0x8] ;  /* 0x0000082604dc7981 */ /* 0x000f24000c1e1100 */
[----:B----4-:R-:W-:-:S05]  /*2b30*/  PRMT R13, R220, 0x8880, RZ ;  /* 0x00008880dc0d7816 */ /* 0x010fca00000000ff */
[----:B------:R-:W-:-:S07]  /*2b40*/  IMAD R13, R13, R16, RZ ;  /* 0x000000100d0d7224 */ /* 0x000fce00078e02ff */
.L_x_51:
[----:B------:R-:W-:Y:S05]  /*2b50*/  BSYNC B1 ;  /* 0x0000000000017941 */ /* 0x000fea0003800000 */
.L_x_50:
[----:B------:R-:W-:Y:S01]  /*2b60*/  @!P1 IMAD R7, R126, R2, R13 ;  /* 0x000000027e079224 */ /* 0x000fe200078e020d */
[----:B------:R-:W-:Y:S04]  /*2b70*/  BSSY B1, `(.L_x_52) ;  /* 0x0000006000017945 */ /* 0x000fe80003800000 */
[----:B------:R4:W-:Y:S01]  /*2b80*/  @!P1 STG.E.U8 desc[UR38][R8.64+0x8], R7 ;  /* 0x0000080708009986 */ /* 0x0009e2000c101126 */
[----:B------:R-:W-:Y:S05]  /*2b90*/  @P0 BRA `(.L_x_53) ;  /* 0x00000000000c0947 */ /* 0x000fea0003800000 */
[----:B------:R-:W5:Y:S02]  /*2ba0*/  LDG.E.U8 R220, desc[UR38][R4.64+0x9] ;  /* 0x0000092604dc7981 */ /* 0x000f64000c1e1100 */
[----:B-----5:R-:W-:-:S05]  /*2bb0*/  PRMT R13, R220, 0x8880, RZ ;  /* 0x00008880dc0d7816 */ /* 0x020fca00000000ff */
[----:B------:R-:W-:-:S07]  /*2bc0*/  IMAD R13, R13, R16, RZ ;  /* 0x000000100d0d7224 */ /* 0x000fce00078e02ff */
.L_x_53:
[----:B------:R-:W-:Y:S05]  /*2bd0*/  BSYNC B1 ;  /* 0x0000000000017941 */ /* 0x000fea0003800000 */
.L_x_52:
[----:B------:R-:W-:Y:S01]  /*2be0*/  @!P0 IMAD R127, R127, R2, R13 ;  /* 0x000000027f7f8224 */ /* 0x000fe200078e020d */
[----:B------:R-:W-:Y:S04]  /*2bf0*/  BSSY B1, `(.L_x_54) ;  /* 0x0000006000017945 */ /* 0x000fe80003800000 */
[----:B------:R0:W-:Y:S01]  /*2c00*/  @!P0 STG.E.U8 desc[UR38][R8.64+0x9], R127 ;  /* 0x0000097f08008986 */ /* 0x0001e2000c101126 */
[----:B------:R-:W-:Y:S05]  /*2c10*/  @P5 BRA `(.L_x_55) ;  /* 0x00000000000c5947 */ /* 0x000fea0003800000 */
[----:B------:R-:W5:Y:S02]  /*2c20*/  LDG.E.U8 R220, desc[UR38][R20.64+0x10] ;  /* 0x0000102614dc7981 */ /* 0x000f64000c1e1100 */
[----:B-----5:R-:W-:-:S05]  /*2c30*/  PRMT R13, R220, 0x8880, RZ ;  /* 0x00008880dc0d7816 */ /* 0x020fca00000000ff */
[----:B------:R-:W-:-:S07]  /*2c40*/  IMAD R13, R13, R16, RZ ;  /* 0x000000100d0d7224 */ /* 0x000fce00078e02ff */
.L_x_55:
[----:B------:R-:W-:Y:S05]  /*2c50*/  BSYNC B1 ;  /* 0x0000000000017941 */ /* 0x000fea0003800000 */
.L_x_54:
[----:B----4-:R-:W-:Y:S01]  /*2c60*/  @!P5 IMAD R7, R128, R2, R13 ;  /* 0x000000028007d224 */ /* 0x010fe200078e020d */
[----:B------:R-:W-:Y:S04]  /*2c70*/  BSSY B1, `(.L_x_56) ;  /* 0x0000006000017945 */ /* 0x000fe80003800000 */
[----:B------:R4:W-:Y:S01]  /*2c80*/  @!P5 STG.E.U8 desc[UR38][R10.64+0x10], R7 ;  /* 0x000010070a00d986 */ /* 0x0009e2000c101126 */
[----:B------:R-:W-:Y:S05]  /*2c90*/  @P4 BRA `(.L_x_57) ;  /* 0x00000000000c4947 */ /* 0x000fea0003800000 */
[----:B------:R-:W5:Y:S02]  /*2ca0*/  LDG.E.U8 R220, desc[UR38][R20.64+0x11] ;  /* 0x0000112614dc7981 */ /* 0x000f64000c1e1100 */
[----:B-----5:R-:W-:-:S05]  /*2cb0*/  PRMT R13, R220, 0x8880, RZ ;  /* 0x00008880dc0d7816 */ /* 0x020fca00000000ff */
[----:B------:R-:W-:-:S07]  /*2cc0*/  IMAD R13, R13, R16, RZ ;  /* 0x000000100d0d7224 */ /* 0x000fce00078e02ff */
.L_x_57:
[----:B------:R-:W-:Y:S05]  /*2cd0*/  BSYNC B1 ;  /* 0x0000000000017941 */ /* 0x000fea0003800000 */
.L_x_56:
[----:B------:R-:W-:Y:S01]  /*2ce0*/  @!P4 IMAD R129, R129, R2, R13 ;  /* 0x000000028181c224 */ /* 0x000fe200078e020d */
[----:B------:R-:W-:Y:S04]  /*2cf0*/  BSSY B1, `(.L_x_58) ;  /* 0x0000006000017945 */ /* 0x000fe80003800000 */
[----:B------:R0:W-:Y:S01]  /*2d00*/  @!P4 STG.E.U8 desc[UR38][R10.64+0x11], R129 ;  /* 0x000011810a00c986 */ /* 0x0001e2000c101126 */
[----:B------:R-:W-:Y:S05]  /*2d10*/  @P3 BRA `(.L_x_59) ;  /* 0x00000000000c3947 */ /* 0x000fea0003800000 */
[----:B------:R-:W5:Y:S02]  /*2d20*/  LDG.E.U8 R220, desc[UR38][R4.64+0x10] ;  /* 0x0000102604dc7981 */ /* 0x000f64000c1e1100 */
[----:B-----5:R-:W-:-:S05]  /*2d30*/  PRMT R13, R220, 0x8880, RZ ;  /* 0x00008880dc0d7816 */ /* 0x020fca00000000ff */
[----:B------:R-:W-:-:S07]  /*2d40*/  IMAD R13, R13, R16, RZ ;  /* 0x000000100d0d7224 */ /* 0x000fce00078e02ff */
.L_x_59:
[----:B------:R-:W-:Y:S05]  /*2d50*/  BSYNC B1 ;  /* 0x0000000000017941 */ /* 0x000fea0003800000 */
.L_x_58:
[----:B------:R-:W-:Y:S01]  /*2d60*/  ISETP.LT.OR P2, PT, R0, 0x9, !P2 ;  /* 0x000000090000780c */ /* 0x000fe20005741670 */
[----:B----4-:R-:W-:Y:S01]  /*2d70*/  @!P3 IMAD R7, R130, R2, R13 ;  /* 0x000000028207b224 */ /* 0x010fe200078e020d */
[C---:B------:R-:W-:Y:S01]  /*2d80*/  ISETP.GE.AND P1, PT, R3.reuse, 0x19, PT ;  /* 0x000000190300780c */ /* 0x040fe20003f26270 */
[----:B------:R-:W-:Y:S01]  /*2d90*/  BSSY B1, `(.L_x_60) ;  /* 0x000000d000017945 */ /* 0x000fe20003800000 */
[C---:B------:R-:W-:Y:S02]  /*2da0*/  ISETP.GE.AND P0, PT, R3.reuse, 0x1a, PT ;  /* 0x0000001a0300780c */ /* 0x040fe40003f06270 */
[----:B------:R4:W-:Y:S01]  /*2db0*/  @!P3 STG.E.U8 desc[UR38][R8.64+0x10], R7 ;  /* 0x000010070800b986 */ /* 0x0009e2000c101126 */
[----:B------:R-:W-:Y:S02]  /*2dc0*/  ISETP.GE.AND P3, PT, R3, 0x21, PT ;  /* 0x000000210300780c */ /* 0x000fe40003f66270 */
[C---:B------:R-:W-:Y:S02]  /*2dd0*/  ISETP.LT.OR P5, PT, R0.reuse, 0x1, !P1 ;  /* 0x000000010000780c */ /* 0x040fe40004fa1670 */
[----:B------:R-:W-:-:S02]  /*2de0*/  ISETP.LT.OR P4, PT, R0, 0x1, !P0 ;  /* 0x000000010000780c */ /* 0x000fc40004781670 */
[C---:B------:R-:W-:Y:S02]  /*2df0*/  ISETP.LT.OR P6, PT, R0.reuse, 0x9, !P0 ;  /* 0x000000090000780c */ /* 0x040fe400047c1670 */
[C---:B------:R-:W-:Y:S02]  /*2e00*/  ISETP.LT.OR P1, PT, R0.reuse, 0x9, !P1 ;  /* 0x000000090000780c */ /* 0x040fe40004f21670 */
[----:B------:R-:W-:Y:S01]  /*2e10*/  ISETP.LT.OR P0, PT, R0, 0x1, !P3 ;  /* 0x000000010000780c */ /* 0x000fe20005f01670 */
[----:B----4-:R-:W-:-:S12]  /*2e20*/  @P2 BRA `(.L_x_61) ;  /* 0x00000000000c2947 */ /* 0x010fd80003800000 */
[----:B------:R-:W4:Y:S02]  /*2e30*/  LDG.E.U8 R220, desc[UR38][R4.64+0x11] ;  /* 0x0000112604dc7981 */ /* 0x000f24000c1e1100 */
[----:B----4-:R-:W-:-:S05]  /*2e40*/  PRMT R13, R220, 0x8880, RZ ;  /* 0x00008880dc0d7816 */ /* 0x010fca00000000ff */
[----:B------:R-:W-:-:S07]  /*2e50*/  IMAD R13, R13, R16, RZ ;  /* 0x000000100d0d7224 */ /* 0x000fce00078e02ff */
.L_x_61:
[----:B------:R-:W-:Y:S05]  /*2e60*/  BSYNC B1 ;  /* 0x0000000000017941 */ /* 0x000fea0003800000 */
.L_x_60:
[----:B------:R-:W-:Y:S01]  /*2e70*/  @!P2 IMAD R131, R131, R2, R13 ;  /* 0x000000028383a224 */ /* 0x000fe200078e020d */
[----:B------:R-:W-:Y:S04]  /*2e80*/  BSSY B1, `(.L_x_62) ;  /* 0x0000006000017945 */ /* 0x000fe80003800000 */
[----:B------:R4:W-:Y:S01]  /*2e90*/  @!P2 STG.E.U8 desc[UR38][R8.64+0x11], R131 ;  /* 0x000011830800a986 */ /* 0x0009e2000c101126 */
[----:B------:R-:W-:Y:S05]  /*2ea0*/  @P5 BRA `(.L_x_63) ;  /* 0x00000000000c5947 */ /* 0x000fea0003800000 */
[----:B------:R-:W5:Y:S02]  /*2eb0*/  LDG.E.U8 R220, desc[UR38][R20.64+0x18] ;  /* 0x0000182614dc7981 */ /* 0x000f64000c1e1100 */
[----:B-----5:R-:W-:-:S05]  /*2ec0*/  PRMT R13, R220, 0x8880, RZ ;  /* 0x00008880dc0d7816 */ /* 0x020fca00000000ff */
[----:B------:R-:W-:-:S07]  /*2ed0*/  IMAD R13, R13, R16, RZ ;  /* 0x000000100d0d7224 */ /* 0x000fce00078e02ff */
.L_x_63:
[----:B------:R-:W-:Y:S05]  /*2ee0*/  BSYNC B1 ;  /* 0x0000000000017941 */ /* 0x000fea0003800000 */
.L_x_62:
[----:B------:R-:W-:Y:S01]  /*2ef0*/  @!P5 IMAD R7, R132, R2, R13 ;  /* 0x000000028407d224 */ /* 0x000fe200078e020d */
[----:B------:R-:W-:Y:S04]  /*2f00*/  BSSY B1, `(.L_x_64) ;  /* 0x0000006000017945 */ /* 0x000fe80003800000 */
[----:B------:R0:W-:Y:S01]  /*2f10*/  @!P5 STG.E.U8 desc[UR38][R10.64+0x18], R7 ;  /* 0x000018070a00d986 */ /* 0x0001e2000c101126 */
[----:B------:R-:W-:Y:S05]  /*2f20*/  @P4 BRA `(.L_x_65) ;  /* 0x00000000000c4947 */ /* 0x000fea0003800000 */
[----:B------:R-:W5:Y:S02]  /*2f30*/  LDG.E.U8 R220, desc[UR38][R20.64+0x19] ;  /* 0x0000192614dc7981 */ /* 0x000f64000c1e1100 */
[----:B-----5:R-:W-:-:S05]  /*2f40*/  PRMT R13, R220, 0x8880, RZ ;  /* 0x00008880dc0d7816 */ /* 0x020fca00000000ff */
[----:B------:R-:W-:-:S07]  /*2f50*/  IMAD R13, R13, R16, RZ ;  /* 0x000000100d0d7224 */ /* 0x000fce00078e02ff */
.L_x_65:
[----:B------:R-:W-:Y:S05]  /*2f60*/  BSYNC B1 ;  /* 0x0000000000017941 */ /* 0x000fea0003800000 */
.L_x_64:
[----:B------:R-:W-:Y:S01]  /*2f70*/  @!P4 IMAD R133, R133, R2, R13 ;  /* 0x000000028585c224 */ /* 0x000fe200078e020d */
[----:B------:R-:W-:Y:S04]  /*2f80*/  BSSY B1, `(.L_x_66) ;  /* 0x0000006000017945 */ /* 0x000fe80003800000 */
[----:B------:R0:W-:Y:S01]  /*2f90*/  @!P4 STG.E.U8 desc[UR38][R10.64+0x19], R133 ;  /* 0x000019850a00c986 */ /* 0x0001e2000c101126 */
[----:B------:R-:W-:Y:S05]  /*2fa0*/  @P1 BRA `(.L_x_67) ;  /* 0x00000000000c1947 */ /* 0x000fea0003800000 */
[----:B------:R-:W5:Y:S02]  /*2fb0*/  LDG.E.U8 R220, desc[UR38][R4.64+0x18] ;  /* 0x0000182604dc7981 */ /* 0x000f64000c1e1100 */
[----:B-----5:R-:W-:-:S05]  /*2fc0*/  PRMT R13, R220, 0x8880, RZ ;  /* 0x00008880dc0d7816 */ /* 0x020fca00000000ff */
[----:B------:R-:W-:-:S07]  /*2fd0*/  IMAD R13, R13, R16, RZ ;  /* 0x000000100d0d7224 */ /* 0x000fce00078e02ff */
.L_x_67:
[----:B------:R-:W-:Y:S05]  /*2fe0*/  BSYNC B1 ;  /* 0x0000000000017941 */ /* 0x000fea0003800000 */
.L_x_66:
[----:B0-----:R-:W-:Y:S01]  /*2ff0*/  @!P1 IMAD R7, R134, R2, R13 ;  /* 0x0000000286079224 */ /* 0x001fe200078e020d */
[----:B------:R-:W-:Y:S04]  /*3000*/  BSSY B1, `(.L_x_68) ;  /* 0x0000006000017945 */ /* 0x000fe80003800000 */
[----:B------:R0:W-:Y:S01]  /*3010*/  @!P1 STG.E.U8 desc[UR38][R8.64+0x18], R7 ;  /* 0x0000180708009986 */ /* 0x0001e2000c101126 */
[----:B------:R-:W-:Y:S05]  /*3020*/  @P6 BRA `(.L_x_69) ;  /* 0x00000000000c6947 */ /* 0x000fea0003800000 */
[----:B------:R-:W5:Y:S02]  /*3030*/  LDG.E.U8 R220, desc[UR38][R4.64+0x19] ;  /* 0x0000192604dc7981 */ /* 0x000f64000c1e1100 */
[----:B-----5:R-:W-:-:S05]  /*3040*/  PRMT R13, R220, 0x8880, RZ ;  /* 0x00008880dc0d7816 */ /* 0x020fca00000000ff */
[----:B------:R-:W-:-:S07]  /*3050*/  IMAD R13, R13, R16, RZ ;  /* 0x000000100d0d7224 */ /* 0x000fce00078e02ff */
.L_x_69:
[----:B------:R-:W-:Y:S05]  /*3060*/  BSYNC B1 ;  /* 0x0000000000017941 */ /* 0x000fea0003800000 */
.L_x_68:
[----:B------:R-:W-:Y:S01]  /*3070*/  @!P6 IMAD R135, R135, R2, R13 ;  /* 0x000000028787e224 */ /* 0x000fe200078e020d */
[----:B------:R-:W-:Y:S04]  /*3080*/  BSSY B1, `(.L_x_70) ;  /* 0x0000006000017945 */ /* 0x000fe80003800000 */
[----:B------:R0:W-:Y:S01]  /*3090*/  @!P6 STG.E.U8 desc[UR38][R8.64+0x19], R135 ;  /* 0x000019870800e986 */ /* 0x0001e2000c101126 */
[----:B------:R-:W-:Y:S05]  /*30a0*/  @P0 BRA `(.L_x_71) ;  /* 0x00000000000c0947 */ /* 0x000fea0003800000 */
[----:B------:R-:W5:Y:S02]  /*30b0*/  LDG.E.U8 R220, desc[UR38][R20.64+0x20] ;  /* 0x0000202614dc7981 */ /* 0x000f64000c1e1100 */
[----:B-----5:R-:W-:-:S05]  /*30c0*/  PRMT R13, R220, 0x8880, RZ ;  /* 0x00008880dc0d7816 */ /* 0x020fca00000000ff */
[----:B------:R-:W-:-:S07]  /*30d0*/  IMAD R13, R13, R16, RZ ;  /* 0x000000100d0d7224 */ /* 0x000fce00078e02ff */
.L_x_71:
[----:B------:R-:W-:Y:S05]  /*30e0*/  BSYNC B1 ;  /* 0x0000000000017941 */ /* 0x000fea0003800000 */
.L_x_70:
[C---:B------:R-:W-:Y:S01]  /*30f0*/  ISETP.GE.AND P2, PT, R3.reuse, 0x22, PT ;  /* 0x000000220300780c */ /* 0x040fe20003f46270 */
[----:B0-----:R-:W-:Y:S01]  /*3100*/  @!P0 IMAD R7, R136, R2, R13 ;  /* 0x0000000288078224 */ /* 0x001fe200078e020d */
[C---:B------:R-:W-:Y:S01]  /*3110*/  ISETP.GE.AND P1, PT, R3.reuse, 0x29, PT ;  /* 0x000000290300780c */ /* 0x040fe20003f26270 */
[----:B------:R-:W-:Y:S01]  /*3120*/  BSSY B1, `(.L_x_72) ;  /* 0x000000d000017945 */ /* 0x000fe20003800000 */
[C---:B------:R-:W-:Y:S02]  /*3130*/  ISETP.LT.OR P4, PT, R0.reuse, 0x1, !P2 ;  /* 0x000000010000780c */ /* 0x040fe40005781670 */
[----:B------:R0:W-:Y:S01]  /*3140*/  @!P0 STG.E.U8 desc[UR38][R10.64+0x20], R7 ;  /* 0x000020070a008986 */ /* 0x0001e2000c101126 */
[----:B------:R-:W-:Y:S02]  /*3150*/  ISETP.GE.AND P0, PT, R3, 0x2a, PT ;  /* 0x0000002a0300780c */ /* 0x000fe40003f06270 */
[C---:B------:R-:W-:Y:S02]  /*3160*/  ISETP.LT.OR P6, PT, R0.reuse, 0x1, !P1 ;  /* 0x000000010000780c */ /* 0x040fe40004fc1670 */
[----:B------:R-:W-:-:S02]  /*3170*/  ISETP.LT.OR P3, PT, R0, 0x9, !P3 ;  /* 0x000000090000780c */ /* 0x000fc40005f61670 */
[C---:B------:R-:W-:Y:S02]  /*3180*/  ISETP.LT.OR P2, PT, R0.reuse, 0x9, !P2 ;  /* 0x000000090000780c */ /* 0x040fe40005741670 */
[C---:B------:R-:W-:Y:S02]  /*3190*/  ISETP.LT.OR P5, PT, R0.reuse, 0x1, !P0 ;  /* 0x000000010000780c */ /* 0x040fe400047a1670 */
[----:B------:R-:W-:Y:S01]  /*31a0*/  ISETP.LT.OR P1, PT, R0, 0x9, !P1 ;  /* 0x000000090000780c */ /* 0x000fe20004f21670 */
[----:B0-----:R-:W-:-:S12]  /*31b0*/  @P4 BRA `(.L_x_73) ;  /* 0x00000000000c4947 */ /* 0x001fd80003800000 */
[----:B------:R-:W5:Y:S02]  /*31c0*/  LDG.E.U8 R220, desc[UR38][R20.64+0x21] ;  /* 0x0000212614dc7981 */ /* 0x000f64000c1e1100 */
[----:B-----5:R-:W-:-:S05]  /*31d0*/  PRMT R13, R220, 0x8880, RZ ;  /* 0x00008880dc0d7816 */ /* 0x020fca00000000ff */
[----:B------:R-:W-:-:S07]  /*31e0*/  IMAD R13, R13, R16, RZ ;  /* 0x000000100d0d7224 */ /* 0x000fce00078e02ff */
.L_x_73:
[----:B------:R-:W-:Y:S05]  /*31f0*/  BSYNC B1 ;  /* 0x0000000000017941 */ /* 0x000fea0003800000 */
.L_x_72:
[----:B------:R-:W-:Y:S01]  /*3200*/  @!P4 IMAD R137, R137, R2, R13 ;  /* 0x000000028989c224 */ /* 0x000fe200078e020d */
[----:B------:R-:W-:Y:S04]  /*3210*/  BSSY B1, `(.L_x_74) ;  /* 0x0000006000017945 */ /* 0x000fe80003800000 */
[----:B------:R0:W-:Y:S01]  /*3220*/  @!P4 STG.E.U8 desc[UR38][R10.64+0x21], R137 ;  /* 0x000021890a00c986 */ /* 0x0001e2000c101126 */
[----:B------:R-:W-:Y:S05]  /*3230*/  @P3 BRA `(.L_x_75) ;  /* 0x00000000000c3947 */ /* 0x000fea0003800000 */
[----:B------:R-:W5:Y:S02]  /*3240*/  LDG.E.U8 R220, desc[UR38][R4.64+0x20] ;  /* 0x0000202604dc7981 */ /* 0x000f64000c1e1100 */
[----:B-----5:R-:W-:-:S05]  /*3250*/  PRMT R13, R220, 0x8880, RZ ;  /* 0x00008880dc0d7816 */ /* 0x020fca00000000ff */
[----:B------:R-:W-:-:S07]  /*3260*/  IMAD R13, R13, R16, RZ ;  /* 0x000000100d0d7224 */ /* 0x000fce00078e02ff */
.L_x_75:
[----:B------:R-:W-:Y:S05]  /*3270*/  BSYNC B1 ;  /* 0x0000000000017941 */ /* 0x000fea0003800000 */
.L_x_74:
[----:B------:R-:W-:Y:S01]  /*3280*/  @!P3 IMAD R7, R138, R2, R13 ;  /* 0x000000028a07b224 */ /* 0x000fe200078e020d */
[----:B------:R-:W-:Y:S04]  /*3290*/  BSSY B1, `(.L_x_76) ;  /* 0x0000006000017945 */ /* 0x000fe80003800000 */
[----:B------:R0:W-:Y:S01]  /*32a0*/  @!P3 STG.E.U8 desc[UR38][R8.64+0x20], R7 ;  /* 0x000020070800b986 */ /* 0x0001e2000c101126 */
[----:B------:R-:W-:Y:S05]  /*32b0*/  @P2 BRA `(.L_x_77) ;  /* 0x00000000000c2947 */ /* 0x000fea0003800000 */
[----:B------:R-:W5:Y:S02]  /*32c0*/  LDG.E.U8 R220, desc[UR38][R4.64+0x21] ;  /* 0x0000212604dc7981 */ /* 0x000f64000c1e1100 */
[----:B-----5:R-:W-:-:S05]  /*32d0*/  PRMT R13, R220, 0x8880, RZ ;  /* 0x00008880dc0d7816 */ /* 0x020fca00000000ff */
[----:B------:R-:W-:-:S07]  /*32e0*/  IMAD R13, R13, R16, RZ ;  /* 0x000000100d0d7224 */ /* 0x000fce00078e02ff */
.L_x_77:
[----:B------:R-:W-:Y:S05]  /*32f0*/  BSYNC B1 ;  /* 0x0000000000017941 */ /* 0x000fea0003800000 */
.L_x_76:
[----:B------:R-:W-:Y:S01]  /*3300*/  @!P2 IMAD R139, R139, R2, R13 ;  /* 0x000000028b8ba224 */ /* 0x000fe200078e020d */
[----:B------:R-:W-:Y:S04]  /*3310*/  BSSY B1, `(.L_x_78) ;  /* 0x0000006000017945 */ /* 0x000fe80003800000 */
[----:B------:R0:W-:Y:S01]  /*3320*/  @!P2 STG.E.U8 desc[UR38][R8.64+0x21], R139 ;  /* 0x0000218b0800a986 */ /* 0x0001e2000c101126 */
[----:B------:R-:W-:Y:S05]  /*3330*/  @P6 BRA `(.L_x_79) ;  /* 0x00000000000c6947 */ /* 0x000fea0003800000 */
[----:B------:R-:W5:Y:S02]  /*3340*/  LDG.E.U8 R220, desc[UR38][R20.64+0x28] ;  /* 0x0000282614dc7981 */ /* 0x000f64000c1e1100 */
[----:B-----5:R-:W-:-:S05]  /*3350*/  PRMT R13, R220, 0x8880, RZ ;  /* 0x00008880dc0d7816 */ /* 0x020fca00000000ff */
[----:B------:R-:W-:-:S07]  /*3360*/  IMAD R13, R13, R16, RZ ;  /* 0x000000100d0d7224 */ /* 0x000fce00078e02ff */
.L_x_79:
[----:B------:R-:W-:Y:S05]  /*3370*/  BSYNC B1 ;  /* 0x0000000000017941 */ /* 0x000fea0003800000 */
.L_x_78:
[----:B0-----:R-:W-:Y:S01]  /*3380*/  @!P6 IMAD R7, R140, R2, R13 ;  /* 0x000000028c07e224 */ /* 0x001fe200078e020d */
[----:B------:R-:W-:Y:S04]  /*3390*/  BSSY B1, `(.L_x_80) ;  /* 0x0000006000017945 */ /* 0x000fe80003800000 */
[----:B------:R0:W-:Y:S01]  /*33a0*/  @!P6 STG.E.U8 desc[UR38][R10.64+0x28], R7 ;  /* 0x000028070a00e986 */ /* 0x0001e2000c101126 */
[----:B------:R-:W-:Y:S05]  /*33b0*/  @P5 BRA `(.L_x_81) ;  /* 0x00000000000c5947 */ /* 0x000fea0003800000 */
[----:B------:R-:W5:Y:S02]  /*33c0*/  LDG.E.U8 R220, desc[UR38][R20.64+0x29] ;  /* 0x0000292614dc7981 */ /* 0x000f64000c1e1100 */
[----:B-----5:R-:W-:-:S05]  /*33d0*/  PRMT R13, R220, 0x8880, RZ ;  /* 0x00008880dc0d7816 */ /* 0x020fca00000000ff */
[----:B------:R-:W-:-:S07]  /*33e0*/  IMAD R13, R13, R16, RZ ;  /* 0x000000100d0d7224 */ /* 0x000fce00078e02ff */
.L_x_81:
[----:B------:R-:W-:Y:S05]  /*33f0*/  BSYNC B1 ;  /* 0x0000000000017941 */ /* 0x000fea0003800000 */
.L_x_80:
[----:B------:R-:W-:Y:S01]  /*3400*/  @!P5 IMAD R141, R141, R2, R13 ;  /* 0x000000028d8dd224 */ /* 0x000fe200078e020d */
[----:B------:R-:W-:Y:S04]  /*3410*/  BSSY B1, `(.L_x_82) ;  /* 0x0000006000017945 */ /* 0x000fe80003800000 */
[----:B------:R0:W-:Y:S01]  /*3420*/  @!P5 STG.E.U8 desc[UR38][R10.64+0x29], R141 ;  /* 0x0000298d0a00d986 */ /* 0x0001e2000c101126 */
[----:B------:R-:W-:Y:S05]  /*3430*/  @P1 BRA `(.L_x_83) ;  /* 0x00000000000c1947 */ /* 0x000fea0003800000 */
[----:B------:R-:W5:Y:S02]  /*3440*/  LDG.E.U8 R220, desc[UR38][R4.64+0x28] ;  /* 0x0000282604dc7981 */ /* 0x000f64000c1e1100 */
[----:B-----5:R-:W-:-:S05]  /*3450*/  PRMT R13, R220, 0x8880, RZ ;  /* 0x00008880dc0d7816 */ /* 0x020fca00000000ff */
[----:B------:R-:W-:-:S07]  /*3460*/  IMAD R13, R13, R16, RZ ;  /* 0x000000100d0d7224 */ /* 0x000fce00078e02ff */
.L_x_83:
[----:B------:R-:W-:Y:S05]  /*3470*/  BSYNC B1 ;  /* 0x0000000000017941 */ /* 0x000fea0003800000 */
.L_x_82:
[----:B------:R-:W-:Y:S01]  /*3480*/  ISETP.LT.OR P0, PT, R0, 0x9, !P0 ;  /* 0x000000090000780c */ /* 0x000fe20004701670 */
[----:B0-----:R-:W-:Y:S01]  /*3490*/  @!P1 IMAD R7, R142, R2, R13 ;  /* 0x000000028e079224 */ /* 0x001fe200078e020d */
[C---:B------:R-:W-:Y:S01]  /*34a0*/  ISETP.GE.AND P4, PT, R3.reuse, 0x31, PT ;  /* 0x000000310300780c */ /* 0x040fe20003f86270 */
[----:B------:R-:W-:Y:S01]  /*34b0*/  BSSY B1, `(.L_x_84) ;  /* 0x000000d000017945 */ /* 0x000fe20003800000 */
[C---:B------:R-:W-:Y:S02]  /*34c0*/  ISETP.GE.AND P2, PT, R3.reuse, 0x32, PT ;  /* 0x000000320300780c */ /* 0x040fe40003f46270 */
[----:B------:R-:W-:Y:S01]  /*34d0*/  ISETP.GE.AND P3, PT, R3, 0x39, PT ;  /* 0x000000390300780c */ /* 0x000fe20003f66270 */
[----:B------:R0:W-:Y:S01]  /*34e0*/  @!P1 STG.E.U8 desc[UR38][R8.64+0x28], R7 ;  /* 0x0000280708009986 */ /* 0x0001e2000c101126 */
[C---:B------:R-:W-:Y:S02]  /*34f0*/  ISETP.LT.OR P5, PT, R0.reuse, 0x1, !P4 ;  /* 0x000000010000780c */ /* 0x040fe400067a1670 */
[----:B------:R-:W-:-:S02]  /*3500*/  ISETP.LT.OR P1, PT, R0, 0x1, !P2 ;  /* 0x000000010000780c */ /* 0x000fc40005721670 */
[C---:B------:R-:W-:Y:S02]  /*3510*/  ISETP.LT.OR P6, PT, R0.reuse, 0x9, !P2 ;  /* 0x000000090000780c */ /* 0x040fe400057c1670 */
[C---:B------:R-:W-:Y:S02]  /*3520*/  ISETP.LT.OR P4, PT, R0.reuse, 0x9, !P4 ;  /* 0x000000090000780c */ /* 0x040fe40006781670 */
[----:B------:R-:W-:Y:S01]  /*3530*/  ISETP.LT.OR P2, PT, R0, 0x1, !P3 ;  /* 0x000000010000780c */ /* 0x000fe20005f41670 */
[----:B------:R-:W-:-:S12]  /*3540*/  @P0 BRA `(.L_x_85) ;  /* 0x00000000000c0947 */ /* 0x000fd80003800000 */
[----:B------:R-:W5:Y:S02]  /*3550*/  LDG.E.U8 R220, desc[UR38][R4.64+0x29] ;  /* 0x0000292604dc7981 */ /* 0x000f64000c1e1100 */
[----:B-----5:R-:W-:-:S05]  /*3560*/  PRMT R13, R220, 0x8880, RZ ;  /* 0x00008880dc0d7816 */ /* 0x020fca00000000ff */
[----:B------:R-:W-:-:S07]  /*3570*/  IMAD R13, R13, R16, RZ ;  /* 0x000000100d0d7224 */ /* 0x000fce00078e02ff */
.L_x_85:
[----:B------:R-:W-:Y:S05]  /*3580*/  BSYNC B1 ;  /* 0x0000000000017941 */ /* 0x000fea0003800000 */
.L_x_84:
[----:B------:R-:W-:Y:S01]  /*3590*/  @!P0 IMAD R143, R143, R2, R13 ;  /* 0x000000028f8f8224 */ /* 0x000fe200078e020d */
[----:B------:R-:W-:Y:S04]  /*35a0*/  BSSY B1, `(.L_x_86) ;  /* 0x0000006000017945 */ /* 0x000fe80003800000 */
[----:B------:R0:W-:Y:S01]  /*35b0*/  @!P0 STG.E.U8 desc[UR38][R8.64+0x29], R143 ;  /* 0x0000298f08008986 */ /* 0x0001e2000c101126 */
[----:B------:R-:W-:Y:S05]  /*35c0*/  @P5 BRA `(.L_x_87) ;  /* 0x00000000000c5947 */ /* 0x000fea0003800000 */
[----:B------:R-:W5:Y:S02]  /*35d0*/  LDG.E.U8 R220, desc[UR38][R20.64+0x30] ;  /* 0x0000302614dc7981 */ /* 0x000f64000c1e1100 */
[----:B-----5:R-:W-:-:S05]  /*35e0*/  PRMT R13, R220, 0x8880, RZ ;  /* 0x00008880dc0d7816 */ /* 0x020fca00000000ff */
[----:B------:R-:W-:-:S07]  /*35f0*/  IMAD R13, R13, R16, RZ ;  /* 0x000000100d0d7224 */ /* 0x000fce00078e02ff */
.L_x_87:
[----:B------:R-:W-:Y:S05]  /*3600*/  BSYNC B1 ;  /* 0x0000000000017941 */ /* 0x000fea0003800000 */
.L_x_86:
[----:B0-----:R-:W-:Y:S01]  /*3610*/  @!P5 IMAD R7, R144, R2, R13 ;  /* 0x000000029007d224 */ /* 0x001fe200078e020d */
[----:B------:R-:W-:Y:S04]  /*3620*/  BSSY B1, `(.L_x_88) ;  /* 0x0000006000017945 */ /* 0x000fe80003800000 */
[----:B------:R0:W-:Y:S01]  /*3630*/  @!P5 STG.E.U8 desc[UR38][R10.64+0x30], R7 ;  /* 0x000030070a00d986 */ /* 0x0001e2000c101126 */
[----:B------:R-:W-:Y:S05]  /*3640*/  @P1 BRA `(.L_x_89) ;  /* 0x00000000000c1947 */ /* 0x000fea0003800000 */
[----:B------:R-:W5:Y:S02]  /*3650*/  LDG.E.U8 R220, desc[UR38][R20.64+0x31] ;  /* 0x0000312614dc7981 */ /* 0x000f64000c1e1100 */
[----:B-----5:R-:W-:-:S05]  /*3660*/  PRMT R13, R220, 0x8880, RZ ;  /* 0x00008880dc0d7816 */ /* 0x020fca00000000ff */
[----:B------:R-:W-:-:S07]  /*3670*/  IMAD R13, R13, R16, RZ ;  /* 0x000000100d0d7224 */ /* 0x000fce00078e02ff */
.L_x_89:
[----:B------:R-:W-:Y:S05]  /*3680*/  BSYNC B1 ;  /* 0x0000000000017941 */ /* 0x000fea0003800000 */
.L_x_88:
[----:B------:R-:W-:Y:S01]  /*3690*/  @!P1 IMAD R145, R145, R2, R13 ;  /* 0x0000000291919224 */ /* 0x000fe200078e020d */
[----:B------:R-:W-:Y:S04]  /*36a0*/  BSSY B1, `(.L_x_90) ;  /* 0x0000006000017945 */ /* 0x000fe80003800000 */
[----:B------:R0:W-:Y:S01]  /*36b0*/  @!P1 STG.E.U8 desc[UR38][R10.64+0x31], R145 ;  /* 0x000031910a009986 */ /* 0x0001e2000c101126 */
[----:B------:R-:W-:Y:S05]  /*36c0*/  @P4 BRA `(.L_x_91) ;  /* 0x00000000000c4947 */ /* 0x000fea0003800000 */
[----:B------:R-:W5:Y:S02]  /*36d0*/  LDG.E.U8 R220, desc[UR38][R4.64+0x30] ;  /* 0x0000302604dc7981 */ /* 0x000f64000c1e1100 */
[----:B-----5:R-:W-:-:S05]  /*36e0*/  PRMT R13, R220, 0x8880, RZ ;  /* 0x00008880dc0d7816 */ /* 0x020fca00000000ff */
[----:B------:R-:W-:-:S07]  /*36f0*/  IMAD R13, R13, R16, RZ ;  /* 0x000000100d0d7224 */ /* 0x000fce00078e02ff */
.L_x_91:
[----:B------:R-:W-:Y:S05]  /*3700*/  BSYNC B1 ;  /* 0x0000000000017941 */ /* 0x000fea0003800000 */
.L_x_90:
[----:B0-----:R-:W-:Y:S01]  /*3710*/  @!P4 IMAD R7, R146, R2, R13 ;  /* 0x000000029207c224 */ /* 0x001fe200078e020d */
[----:B------:R-:W-:Y:S04]  /*3720*/  BSSY B1, `(.L_x_92) ;  /* 0x0000006000017945 */ /* 0x000fe80003800000 */
[----:B------:R0:W-:Y:S01]  /*3730*/  @!P4 STG.E.U8 desc[UR38][R8.64+0x30], R7 ;  /* 0x000030070800c986 */ /* 0x0001e2000c101126 */
[----:B------:R-:W-:Y:S05]  /*3740*/  @P6 BRA `(.L_x_93) ;  /* 0x00000000000c6947 */ /* 0x000fea0003800000 */
[----:B------:R-:W5:Y:S02]  /*3750*/  LDG.E.U8 R220, desc[UR38][R4.64+0x31] ;  /* 0x0000312604dc7981 */ /* 0x000f64000c1e1100 */
[----:B-----5:R-:W-:-:S05]  /*3760*/  PRMT R13, R220, 0x8880, RZ ;  /* 0x00008880dc0d7816 */ /* 0x020fca00000000ff */
[----:B------:R-:W-:-:S07]  /*3770*/  IMAD R13, R13, R16, RZ ;  /* 0x000000100d0d7224 */ /* 0x000fce00078e02ff */
.L_x_93:
[----:B------:R-:W-:Y:S05]  /*3780*/  BSYNC B1 ;  /* 0x0000000000017941 */ /* 0x000fea0003800000 */
.L_x_92:
[----:B------:R-:W-:Y:S01]  /*3790*/  @!P6 IMAD R147, R147, R2, R13 ;  /* 0x000000029393e224 */ /* 0x000fe200078e020d */
[----:B------:R-:W-:Y:S04]  /*37a0*/  BSSY B1, `(.L_x_94) ;  /* 0x0000006000017945 */ /* 0x000fe80003800000 */
[----:B------:R0:W-:Y:S01]  /*37b0*/  @!P6 STG.E.U8 desc[UR38][R8.64+0x31], R147 ;  /* 0x000031930800e986 */ /* 0x0001e2000c101126 */
[----:B------:R-:W-:Y:S05]  /*37c0*/  @P2 BRA `(.L_x_95) ;  /* 0x00000000000c2947 */ /* 0x000fea0003800000 */
[----:B------:R-:W5:Y:S02]  /*37d0*/  LDG.E.U8 R220, desc[UR38][R20.64+0x38] ;  /* 0x0000382614dc7981 */ /* 0x000f64000c1e1100 */
[----:B-----5:R-:W-:-:S05]  /*37e0*/  PRMT R13, R220, 0x8880, RZ ;  /* 0x00008880dc0d7816 */ /* 0x020fca00000000ff */
[----:B------:R-:W-:-:S07]  /*37f0*/  IMAD R13, R13, R16, RZ ;  /* 0x000000100d0d7224 */ /* 0x000fce00078e02ff */
.L_x_95:
[----:B------:R-:W-:Y:S05]  /*3800*/  BSYNC B1 ;  /* 0x0000000000017941 */ /* 0x000fea0003800000 */
.L_x_94:
[C---:B------:R-:W-:Y:S01]  /*3810*/  ISETP.GE.AND P5, PT, R3.reuse, 0x3a, PT ;  /* 0x0000003a0300780c */ /* 0x040fe20003fa6270 */
[----:B0-----:R-:W-:Y:S01]  /*3820*/  @!P2 IMAD R7, R148, R2, R13 ;  /* 0x000000029407a224 */ /* 0x001fe200078e020d */
[C---:B------:R-:W-:Y:S01]  /*3830*/  ISETP.GE.AND P1, PT, R3.reuse, 0x41, PT ;  /* 0x000000410300780c */ /* 0x040fe20003f26270 */
[----:B------:R-:W-:Y:S01]  /*3840*/  BSSY B1, `(.L_x_96) ;  /* 0x000000d000017945 */ /* 0x000fe20003800000 */
[C---:B------:R-:W-:Y:S02]  /*3850*/  ISETP.LT.OR P4, PT, R0.reuse, 0x1, !P5 ;  /* 0x000000010000780c */ /* 0x040fe40006f81670 */
        /* <DEDUP_REMOVED lines=11> */
.L_x_97:
[----:B------:R-:W-:Y:S05]  /*3910*/  BSYNC B1 ;  /* 0x0000000000017941 */ /* 0x000fea0003800000 */
.L_x_96:
[----:B------:R-:W-:Y:S01]  /*3920*/  @!P4 IMAD R149, R149, R2, R13 ;  /* 0x000000029595c224 */ /* 0x000fe200078e020d */
[----:B------:R-:W-:Y:S04]  /*3930*/  BSSY B1, `(.L_x_98) ;  /* 0x0000006000017945 */ /* 0x000fe80003800000 */
[----:B------:R0:W-:Y:S01]  /*3940*/  @!P4 STG.E.U8 desc[UR38][R10.64+0x39], R149 ;  /* 0x000039950a00c986 */ /* 0x0001e2000c101126 */
[----:B------:R-:W-:Y:S05]  /*3950*/  @P3 BRA `(.L_x_99) ;  /* 0x00000000000c3947 */ /* 0x000fea0003800000 */
[----:B------:R-:W5:Y:S02]  /*3960*/  LDG.E.U8 R220, desc[UR38][R4.64+0x38] ;  /* 0x0000382604dc7981 */ /* 0x000f64000c1e1100 */
[----:B-----5:R-:W-:-:S05]  /*3970*/  PRMT R13, R220, 0x8880, RZ ;  /* 0x00008880dc0d7816 */ /* 0x020fca00000000ff */
[----:B------:R-:W-:-:S07]  /*3980*/  IMAD R13, R13, R16, RZ ;  /* 0x000000100d0d7224 */ /* 0x000fce00078e02ff */
.L_x_99:
[----:B------:R-:W-:Y:S05]  /*3990*/  BSYNC B1 ;  /* 0x0000000000017941 */ /* 0x000fea0003800000 */
.L_x_98:
[----:B0-----:R-:W-:Y:S01]  /*39a0*/  @!P3 IMAD R7, R150, R2, R13 ;  /* 0x000000029607b224 */ /* 0x001fe200078e020d */
[----:B------:R-:W-:Y:S04]  /*39b0*/  BSSY B1, `(.L_x_100) ;  /* 0x0000006000017945 */ /* 0x000fe80003800000 */
[----:B------:R0:W-:Y:S01]  /*39c0*/  @!P3 STG.E.U8 desc[UR38][R8.64+0x38], R7 ;  /* 0x000038070800b986 */ /* 0x0001e2000c101126 */
[----:B------:R-:W-:Y:S05]  /*39d0*/  @P2 BRA `(.L_x_101) ;  /* 0x00000000000c2947 */ /* 0x000fea0003800000 */
[----:B------:R-:W5:Y:S02]  /*39e0*/  LDG.E.U8 R220, desc[UR38][R4.64+0x39] ;  /* 0x0000392604dc7981 */ /* 0x000f64000c1e1100 */
[----:B-----5:R-:W-:-:S05]  /*39f0*/  PRMT R13, R220, 0x8880, RZ ;  /* 0x00008880dc0d7816 */ /* 0x020fca00000000ff */
[----:B------:R-:W-:-:S07]  /*3a00*/  IMAD R13, R13, R16, RZ ;  /* 0x000000100d0d7224 */ /* 0x000fce00078e02ff */
.L_x_101:
[----:B------:R-:W-:Y:S05]  /*3a10*/  BSYNC B1 ;  /* 0x0000000000017941 */ /* 0x000fea0003800000 */
.L_x_100:
[----:B------:R-:W-:Y:S01]  /*3a20*/  @!P2 IMAD R151, R151, R2, R13 ;  /* 0x000000029797a224 */ /* 0x000fe200078e020d */
[----:B------:R-:W-:Y:S04]  /*3a30*/  BSSY B1, `(.L_x_102) ;  /* 0x0000006000017945 */ /* 0x000fe80003800000 */
[----:B------:R0:W-:Y:S01]  /*3a40*/  @!P2 STG.E.U8 desc[UR38][R8.64+0x39], R151 ;  /* 0x000039970800a986 */ /* 0x0001e2000c101126 */
[----:B------:R-:W-:Y:S05]  /*3a50*/  @P6 BRA `(.L_x_103) ;  /* 0x00000000000c6947 */ /* 0x000fea0003800000 */
[----:B------:R-:W5:Y:S02]  /*3a60*/  LDG.E.U8 R220, desc[UR38][R20.64+0x40] ;  /* 0x0000402614dc7981 */ /* 0x000f64000c1e1100 */
[----:B-----5:R-:W-:-:S05]  /*3a70*/  PRMT R13, R220, 0x8880, RZ ;  /* 0x00008880dc0d7816 */ /* 0x020fca00000000ff */
[----:B------:R-:W-:-:S07]  /*3a80*/  IMAD R13, R13, R16, RZ ;  /* 0x000000100d0d7224 */ /* 0x000fce00078e02ff */
.L_x_103:
[----:B------:R-:W-:Y:S05]  /*3a90*/  BSYNC B1 ;  /* 0x0000000000017941 */ /* 0x000fea0003800000 */
.L_x_102:
[----:B0-----:R-:W-:Y:S01]  /*3aa0*/  @!P6 IMAD R7, R152, R2, R13 ;  /* 0x000000029807e224 */ /* 0x001fe200078e020d */
[----:B------:R-:W-:Y:S04]  /*3ab0*/  BSSY B1, `(.L_x_104) ;  /* 0x0000006000017945 */ /* 0x000fe80003800000 */
[----:B------:R0:W-:Y:S01]  /*3ac0*/  @!P6 STG.E.U8 desc[UR38][R10.64+0x40], R7 ;  /* 0x000040070a00e986 */ /* 0x0001e2000c101126 */
[----:B------:R-:W-:Y:S05]  /*3ad0*/  @P5 BRA `(.L_x_105) ;  /* 0x00000000000c5947 */ /* 0x000fea0003800000 */
[----:B------:R-:W5:Y:S02]  /*3ae0*/  LDG.E.U8 R220, desc[UR38][R20.64+0x41] ;  /* 0x0000412614dc7981 */ /* 0x000f64000c1e1100 */
[----:B-----5:R-:W-:-:S05]  /*3af0*/  PRMT R13, R220, 0x8880, RZ ;  /* 0x00008880dc0d7816 */ /* 0x020fca00000000ff */
[----:B------:R-:W-:-:S07]  /*3b00*/  IMAD R13, R13, R16, RZ ;  /* 0x000000100d0d7224 */ /* 0x000fce00078e02ff */
.L_x_105:
[----:B------:R-:W-:Y:S05]  /*3b10*/  BSYNC B1 ;  /* 0x0000000000017941 */ /* 0x000fea0003800000 */
.L_x_104:
[----:B------:R-:W-:Y:S01]  /*3b20*/  @!P5 IMAD R153, R153, R2, R13 ;  /* 0x000000029999d224 */ /* 0x000fe200078e020d */
[----:B------:R-:W-:Y:S04]  /*3b30*/  BSSY B1, `(.L_x_106) ;  /* 0x0000006000017945 */ /* 0x000fe80003800000 */
[----:B------:R0:W-:Y:S01]  /*3b40*/  @!P5 STG.E.U8 desc[UR38][R10.64+0x41], R153 ;  /* 0x000041990a00d986 */ /* 0x0001e2000c101126 */
[----:B------:R-:W-:Y:S05]  /*3b50*/  @P1 BRA `(.L_x_107) ;  /* 0x00000000000c1947 */ /* 0x000fea0003800000 */
[----:B------:R-:W5:Y:S02]  /*3b60*/  LDG.E.U8 R220, desc[UR38][R4.64+0x40] ;  /* 0x0000402604dc7981 */ /* 0x000f64000c1e1100 */
[----:B-----5:R-:W-:-:S05]  /*3b70*/  PRMT R13, R220, 0x8880, RZ ;  /* 0x00008880dc0d7816 */ /* 0x020fca00000000ff */
[----:B------:R-:W-:-:S07]  /*3b80*/  IMAD R13, R13, R16, RZ ;  /* 0x000000100d0d7224 */ /* 0x000fce00078e02ff */
.L_x_107:
[----:B------:R-:W-:Y:S05]  /*3b90*/  BSYNC B1 ;  /* 0x0000000000017941 */ /* 0x000fea0003800000 */
.L_x_106:
        /* <DEDUP_REMOVED lines=16> */
.L_x_109:
[----:B------:R-:W-:Y:S05]  /*3ca0*/  BSYNC B1 ;  /* 0x0000000000017941 */ /* 0x000fea0003800000 */
.L_x_108:
[----:B------:R-:W-:Y:S01]  /*3cb0*/  @!P0 IMAD R155, R155, R2, R13 ;  /* 0x000000029b9b8224 */ /* 0x000fe200078e020d */
[----:B------:R-:W-:Y:S04]  /*3cc0*/  BSSY B1, `(.L_x_110) ;  /* 0x0000006000017945 */ /* 0x000fe80003800000 */
[----:B------:R0:W-:Y:S01]  /*3cd0*/  @!P0 STG.E.U8 desc[UR38][R8.64+0x41], R155 ;  /* 0x0000419b08008986 */ /* 0x0001e2000c101126 */
[----:B------:R-:W-:Y:S05]  /*3ce0*/  @P5 BRA `(.L_x_111) ;  /* 0x00000000000c5947 */ /* 0x000fea0003800000 */
[----:B------:R-:W5:Y:S02]  /*3cf0*/  LDG.E.U8 R220, desc[UR38][R20.64+0x48] ;  /* 0x0000482614dc7981 */ /* 0x000f64000c1e1100 */
[----:B-----5:R-:W-:-:S05]  /*3d00*/  PRMT R13, R220, 0x8880, RZ ;  /* 0x00008880dc0d7816 */ /* 0x020fca00000000ff */
[----:B------:R-:W-:-:S07]  /*3d10*/  IMAD R13, R13, R16, RZ ;  /* 0x000000100d0d7224 */ /* 0x000fce00078e02ff */
.L_x_111:
[----:B------:R-:W-:Y:S05]  /*3d20*/  BSYNC B1 ;  /* 0x0000000000017941 */ /* 0x000fea0003800000 */
.L_x_110:
[----:B0-----:R-:W-:Y:S01]  /*3d30*/  @!P5 IMAD R7, R156, R2, R13 ;  /* 0x000000029c07d224 */ /* 0x001fe200078e020d */
[----:B------:R-:W-:Y:S04]  /*3d40*/  BSSY B1, `(.L_x_112) ;  /* 0x0000006000017945 */ /* 0x000fe80003800000 */
[----:B------:R0:W-:Y:S01]  /*3d50*/  @!P5 STG.E.U8 desc[UR38][R10.64+0x48], R7 ;  /* 0x000048070a00d986 */ /* 0x0001e2000c101126 */
[----:B------:R-:W-:Y:S05]  /*3d60*/  @P1 BRA `(.L_x_113) ;  /* 0x00000000000c1947 */ /* 0x000fea0003800000 */
[----:B------:R-:W5:Y:S02]  /*3d70*/  LDG.E.U8 R220, desc[UR38][R20.64+0x49] ;  /* 0x0000492614dc7981 */ /* 0x000f64000c1e1100 */
[----:B-----5:R-:W-:-:S05]  /*3d80*/  PRMT R13, R220, 0x8880, RZ ;  /* 0x00008880dc0d7816 */ /* 0x020fca00000000ff */
[----:B------:R-:W-:-:S07]  /*3d90*/  IMAD R13, R13, R16, RZ ;  /* 0x000000100d0d7224 */ /* 0x000fce00078e02ff */
.L_x_113:
[----:B------:R-:W-:Y:S05]  /*3da0*/  BSYNC B1 ;  /* 0x0000000000017941 */ /* 0x000fea0003800000 */
.L_x_112:
[----:B------:R-:W-:Y:S01]  /*3db0*/  @!P1 IMAD R157, R157, R2, R13 ;  /* 0x000000029d9d9224 */ /* 0x000fe200078e020d */
[----:B------:R-:W-:Y:S04]  /*3dc0*/  BSSY B1, `(.L_x_114) ;  /* 0x0000006000017945 */ /* 0x000fe80003800000 */
[----:B------:R0:W-:Y:S01]  /*3dd0*/  @!P1 STG.E.U8 desc[UR38][R10.64+0x49], R157 ;  /* 0x0000499d0a009986 */ /* 0x0001e2000c101126 */
[----:B------:R-:W-:Y:S05]  /*3de0*/  @P4 BRA `(.L_x_115) ;  /* 0x00000000000c4947 */ /* 0x000fea0003800000 */
[----:B------:R-:W5:Y:S02]  /*3df0*/  LDG.E.U8 R220, desc[UR38][R4.64+0x48] ;  /* 0x0000482604dc7981 */ /* 0x000f64000c1e1100 */
[----:B-----5:R-:W-:-:S05]  /*3e00*/  PRMT R13, R220, 0x8880, RZ ;  /* 0x00008880dc0d7816 */ /* 0x020fca00000000ff */
[----:B------:R-:W-:-:S07]  /*3e10*/  IMAD R13, R13, R16, RZ ;  /* 0x000000100d0d7224 */ /* 0x000fce00078e02ff */
.L_x_115:
[----:B------:R-:W-:Y:S05]  /*3e20*/  BSYNC B1 ;  /* 0x0000000000017941 */ /* 0x000fea0003800000 */
.L_x_114:
[----:B0-----:R-:W-:Y:S01]  /*3e30*/  @!P4 IMAD R7, R158, R2, R13 ;  /* 0x000000029e07c224 */ /* 0x001fe200078e020d */
[----:B------:R-:W-:Y:S04]  /*3e40*/  BSSY B1, `(.L_x_116) ;  /* 0x0000006000017945 */ /* 0x000fe80003800000 */
[----:B------:R0:W-:Y:S01]  /*3e50*/  @!P4 STG.E.U8 desc[UR38][R8.64+0x48], R7 ;  /* 0x000048070800c986 */ /* 0x0001e2000c101126 */
[----:B------:R-:W-:Y:S05]  /*3e60*/  @P6 BRA `(.L_x_117) ;  /* 0x00000000000c6947 */ /* 0x000fea0003800000 */
[----:B------:R-:W5:Y:S02]  /*3e70*/  LDG.E.U8 R220, desc[UR38][R4.64+0x49] ;  /* 0x0000492604dc7981 */ /* 0x000f64000c1e1100 */
[----:B-----5:R-:W-:-:S05]  /*3e80*/  PRMT R13, R220, 0x8880, RZ ;  /* 0x00008880dc0d7816 */ /* 0x020fca00000000ff */
[----:B------:R-:W-:-:S07]  /*3e90*/  IMAD R13, R13, R16, RZ ;  /* 0x000000100d0d7224 */ /* 0x000fce00078e02ff */
.L_x_117:
[----:B------:R-:W-:Y:S05]  /*3ea0*/  BSYNC B1 ;  /* 0x0000000000017941 */ /* 0x000fea0003800000 */
.L_x_116:
[----:B------:R-:W-:Y:S01]  /*3eb0*/  @!P6 IMAD R159, R159, R2, R13 ;  /* 0x000000029f9fe224 */ /* 0x000fe200078e020d */
[----:B------:R-:W-:Y:S04]  /*3ec0*/  BSSY B1, `(.L_x_118) ;  /* 0x0000006000017945 */ /* 0x000fe80003800000 */
[----:B------:R0:W-:Y:S01]  /*3ed0*/  @!P6 STG.E.U8 desc[UR38][R8.64+0x49], R159 ;  /* 0x0000499f0800e986 */ /* 0x0001e2000c101126 */
[----:B------:R-:W-:Y:S05]  /*3ee0*/  @P2 BRA `(.L_x_119) ;  /* 0x00000000000c2947 */ /* 0x000fea0003800000 */
[----:B------:R-:W5:Y:S02]  /*3ef0*/  LDG.E.U8 R220, desc[UR38][R20.64+0x50] ;  /* 0x0000502614dc7981 */ /* 0x000f64000c1e1100 */
[----:B-----5:R-:W-:-:S05]  /*3f00*/  PRMT R13, R220, 0x8880, RZ ;  /* 0x00008880dc0d7816 */ /* 0x020fca00000000ff */
[----:B------:R-:W-:-:S07]  /*3f10*/  IMAD R13, R13, R16, RZ ;  /* 0x000000100d0d7224 */ /* 0x000fce00078e02ff */
.L_x_119:
[----:B------:R-:W-:Y:S05]  /*3f20*/  BSYNC B1 ;  /* 0x0000000000017941 */ /* 0x000fea0003800000 */
.L_x_118:
        /* <DEDUP_REMOVED lines=16> */
.L_x_121:
[----:B------:R-:W-:Y:S05]  /*4030*/  BSYNC B1 ;  /* 0x0000000000017941 */ /* 0x000fea0003800000 */
.L_x_120:
[----:B------:R-:W-:Y:S01]  /*4040*/  @!P4 IMAD R161, R161, R2, R13 ;  /* 0x00000002a1a1c224 */ /* 0x000fe200078e020d */
[----:B------:R-:W-:Y:S04]  /*4050*/  BSSY B1, `(.L_x_122) ;  /* 0x0000006000017945 */ /* 0x000fe80003800000 */
[----:B------:R0:W-:Y:S01]  /*4060*/  @!P4 STG.E.U8 desc[UR38][R10.64+0x51], R161 ;  /* 0x000051a10a00c986 */ /* 0x0001e2000c101126 */
[----:B------:R-:W-:Y:S05]  /*4070*/  @P3 BRA `(.L_x_123) ;  /* 0x00000000000c3947 */ /* 0x000fea0003800000 */
[----:B------:R-:W5:Y:S02]  /*4080*/  LDG.E.U8 R220, desc[UR38][R4.64+0x50] ;  /* 0x0000502604dc7981 */ /* 0x000f64000c1e1100 */
[----:B-----5:R-:W-:-:S05]  /*4090*/  PRMT R13, R220, 0x8880, RZ ;  /* 0x00008880dc0d7816 */ /* 0x020fca00000000ff */
[----:B------:R-:W-:-:S07]  /*40a0*/  IMAD R13, R13, R16, RZ ;  /* 0x000000100d0d7224 */ /* 0x000fce00078e02ff */
.L_x_123:
[----:B------:R-:W-:Y:S05]  /*40b0*/  BSYNC B1 ;  /* 0x0000000000017941 */ /* 0x000fea0003800000 */
.L_x_122:
[----:B0-----:R-:W-:Y:S01]  /*40c0*/  @!P3 IMAD R7, R162, R2, R13 ;  /* 0x00000002a207b224 */ /* 0x001fe200078e020d */
[----:B------:R-:W-:Y:S04]  /*40d0*/  BSSY B1, `(.L_x_124) ;  /* 0x0000006000017945 */ /* 0x000fe80003800000 */
[----:B------:R0:W-:Y:S01]  /*40e0*/  @!P3 STG.E.U8 desc[UR38][R8.64+0x50], R7 ;  /* 0x000050070800b986 */ /* 0x0001e2000c101126 */
[----:B------:R-:W-:Y:S05]  /*40f0*/  @P2 BRA `(.L_x_125) ;  /* 0x00000000000c2947 */ /* 0x000fea0003800000 */
[----:B------:R-:W5:Y:S02]  /*4100*/  LDG.E.U8 R220, desc[UR38][R4.64+0x51] ;  /* 0x0000512604dc7981 */ /* 0x000f64000c1e1100 */
[----:B-----5:R-:W-:-:S05]  /*4110*/  PRMT R13, R220, 0x8880, RZ ;  /* 0x00008880dc0d7816 */ /* 0x020fca00000000ff */
[----:B------:R-:W-:-:S07]  /*4120*/  IMAD R13, R13, R16, RZ ;  /* 0x000000100d0d7224 */ /* 0x000fce00078e02ff */
.L_x_125:
[----:B------:R-:W-:Y:S05]  /*4130*/  BSYNC B1 ;  /* 0x0000000000017941 */ /* 0x000fea0003800000 */
.L_x_124:
[----:B------:R-:W-:Y:S01]  /*4140*/  @!P2 IMAD R163, R163, R2, R13 ;  /* 0x00000002a3a3a224 */ /* 0x000fe200078e020d */
[----:B------:R-:W-:Y:S04]  /*4150*/  BSSY B1, `(.L_x_126) ;  /* 0x0000006000017945 */ /* 0x000fe80003800000 */
[----:B------:R0:W-:Y:S01]  /*4160*/  @!P2 STG.E.U8 desc[UR38][R8.64+0x51], R163 ;  /* 0x000051a30800a986 */ /* 0x0001e2000c101126 */
[----:B------:R-:W-:Y:S05]  /*4170*/  @P6 BRA `(.L_x_127) ;  /* 0x00000000000c6947 */ /* 0x000fea0003800000 */
[----:B------:R-:W5:Y:S02]  /*4180*/  LDG.E.U8 R220, desc[UR38][R20.64+0x58] ;  /* 0x0000582614dc7981 */ /* 0x000f64000c1e1100 */
[----:B-----5:R-:W-:-:S05]  /*4190*/  PRMT R13, R220, 0x8880, RZ ;  /* 0x00008880dc0d7816 */ /* 0x020fca00000000ff */
[----:B------:R-:W-:-:S07]  /*41a0*/  IMAD R13, R13, R16, RZ ;  /* 0x000000100d0d7224 */ /* 0x000fce00078e02ff */
.L_x_127:
[----:B------:R-:W-:Y:S05]  /*41b0*/  BSYNC B1 ;  /* 0x0000000000017941 */ /* 0x000fea0003800000 */
.L_x_126:
[----:B0-----:R-:W-:Y:S01]  /*41c0*/  @!P6 IMAD R7, R164, R2, R13 ;  /* 0x00000002a407e224 */ /* 0x001fe200078e020d */
[----:B------:R-:W-:Y:S04]  /*41d0*/  BSSY B1, `(.L_x_128) ;  /* 0x0000006000017945 */ /* 0x000fe80003800000 */
[----:B------:R0:W-:Y:S01]  /*41e0*/  @!P6 STG.E.U8 desc[UR38][R10.64+0x58], R7 ;  /* 0x000058070a00e986 */ /* 0x0001e2000c101126 */
[----:B------:R-:W-:Y:S05]  /*41f0*/  @P5 BRA `(.L_x_129) ;  /* 0x00000000000c5947 */ /* 0x000fea0003800000 */
[----:B------:R-:W5:Y:S02]  /*4200*/  LDG.E.U8 R220, desc[UR38][R20.64+0x59] ;  /* 0x0000592614dc7981 */ /* 0x000f64000c1e1100 */
[----:B-----5:R-:W-:-:S05]  /*4210*/  PRMT R13, R220, 0x8880, RZ ;  /* 0x00008880dc0d7816 */ /* 0x020fca00000000ff */
[----:B------:R-:W-:-:S07]  /*4220*/  IMAD R13, R13, R16, RZ ;  /* 0x000000100d0d7224 */ /* 0x000fce00078e02ff */
.L_x_129:
[----:B------:R-:W-:Y:S05]  /*4230*/  BSYNC B1 ;  /* 0x0000000000017941 */ /* 0x000fea0003800000 */
.L_x_128:
[----:B------:R-:W-:Y:S01]  /*4240*/  @!P5 IMAD R165, R165, R2, R13 ;  /* 0x00000002a5a5d224 */ /* 0x000fe200078e020d */
[----:B------:R-:W-:Y:S04]  /*4250*/  BSSY B1, `(.L_x_130) ;  /* 0x0000006000017945 */ /* 0x000fe80003800000 */
[----:B------:R0:W-:Y:S01]  /*4260*/  @!P5 STG.E.U8 desc[UR38][R10.64+0x59], R165 ;  /* 0x000059a50a00d986 */ /* 0x0001e2000c101126 */
[----:B------:R-:W-:Y:S05]  /*4270*/  @P1 BRA `(.L_x_131) ;  /* 0x00000000000c1947 */ /* 0x000fea0003800000 */
[----:B------:R-:W5:Y:S02]  /*4280*/  LDG.E.U8 R220, desc[UR38][R4.64+0x58] ;  /* 0x0000582604dc7981 */ /* 0x000f64000c1e1100 */
[----:B-----5:R-:W-:-:S05]  /*4290*/  PRMT R13, R220, 0x8880, RZ ;  /* 0x00008880dc0d7816 */ /* 0x020fca00000000ff */
[----:B------:R-:W-:-:S07]  /*42a0*/  IMAD R13, R13, R16, RZ ;  /* 0x000000100d0d7224 */ /* 0x000fce00078e02ff */
.L_x_131:
[----:B------:R-:W-:Y:S05]  /*42b0*/  BSYNC B1 ;  /* 0x0000000000017941 */ /* 0x000fea0003800000 */
.L_x_130:
        /* <DEDUP_REMOVED lines=16> */
.L_x_133:
[----:B------:R-:W-:Y:S05]  /*43c0*/  BSYNC B1 ;  /* 0x0000000000017941 */ /* 0x000fea0003800000 */
.L_x_132:
[----:B------:R-:W-:Y:S01]  /*43d0*/  @!P0 IMAD R167, R167, R2, R13 ;  /* 0x00000002a7a78224 */ /* 0x000fe200078e020d */
[----:B------:R-:W-:Y:S04]  /*43e0*/  BSSY B1, `(.L_x_134) ;  /* 0x0000006000017945 */ /* 0x000fe80003800000 */
[----:B------:R0:W-:Y:S01]  /*43f0*/  @!P0 STG.E.U8 desc[UR38][R8.64+0x59], R167 ;  /* 0x000059a708008986 */ /* 0x0001e2000c101126 */
[----:B------:R-:W-:Y:S05]  /*4400*/  @P5 BRA `(.L_x_135) ;  /* 0x00000000000c5947 */ /* 0x000fea0003800000 */
[----:B------:R-:W5:Y:S02]  /*4410*/  LDG.E.U8 R220, desc[UR38][R20.64+0x60] ;  /* 0x0000602614dc7981 */ /* 0x000f64000c1e1100 */
[----:B-----5:R-:W-:-:S05]  /*4420*/  PRMT R13, R220, 0x8880, RZ ;  /* 0x00008880dc0d7816 */ /* 0x020fca00000000ff */
[----:B------:R-:W-:-:S07]  /*4430*/  IMAD R13, R13, R16, RZ ;  /* 0x000000100d0d7224 */ /* 0x000fce00078e02ff */
.L_x_135:
[----:B------:R-:W-:Y:S05]  /*4440*/  BSYNC B1 ;  /* 0x0000000000017941 */ /* 0x000fea0003800000 */
.L_x_134:
[----:B0-----:R-:W-:Y:S01]  /*4450*/  @!P5 IMAD R7, R168, R2, R13 ;  /* 0x00000002a807d224 */ /* 0x001fe200078e020d */
[----:B------:R-:W-:Y:S04]  /*4460*/  BSSY B1, `(.L_x_136) ;  /* 0x0000006000017945 */ /* 0x000fe80003800000 */
[----:B------:R0:W-:Y:S01]  /*4470*/  @!P5 STG.E.U8 desc[UR38][R10.64+0x60], R7 ;  /* 0x000060070a00d986 */ /* 0x0001e2000c101126 */
[----:B------:R-:W-:Y:S05]  /*4480*/  @P1 BRA `(.L_x_137) ;  /* 0x00000000000c1947 */ /* 0x000fea0003800000 */
[----:B------:R-:W5:Y:S02]  /*4490*/  LDG.E.U8 R220, desc[UR38][R20.64+0x61] ;  /* 0x0000612614dc7981 */ /* 0x000f64000c1e1100 */
[----:B-----5:R-:W-:-:S05]  /*44a0*/  PRMT R13, R220, 0x8880, RZ ;  /* 0x00008880dc0d7816 */ /* 0x020fca00000000ff */
[----:B------:R-:W-:-:S07]  /*44b0*/  IMAD R13, R13, R16, RZ ;  /* 0x000000100d0d7224 */ /* 0x000fce00078e02ff */
.L_x_137:
[----:B------:R-:W-:Y:S05]  /*44c0*/  BSYNC B1 ;  /* 0x0000000000017941 */ /* 0x000fea0003800000 */
.L_x_136:
[----:B------:R-:W-:Y:S01]  /*44d0*/  @!P1 IMAD R169, R169, R2, R13 ;  /* 0x00000002a9a99224 */ /* 0x000fe200078e020d */
[----:B------:R-:W-:Y:S04]  /*44e0*/  BSSY B1, `(.L_x_138) ;  /* 0x0000006000017945 */ /* 0x000fe80003800000 */
[----:B------:R0:W-:Y:S01]  /*44f0*/  @!P1 STG.E.U8 desc[UR38][R10.64+0x61], R169 ;  /* 0x000061a90a009986 */ /* 0x0001e2000c101126 */
[----:B------:R-:W-:Y:S05]  /*4500*/  @P4 BRA `(.L_x_139) ;  /* 0x00000000000c4947 */ /* 0x000fea0003800000 */
[----:B------:R-:W5:Y:S02]  /*4510*/  LDG.E.U8 R220, desc[UR38][R4.64+0x60] ;  /* 0x0000602604dc7981 */ /* 0x000f64000c1e1100 */
[----:B-----5:R-:W-:-:S05]  /*4520*/  PRMT R13, R220, 0x8880, RZ ;  /* 0x00008880dc0d7816 */ /* 0x020fca00000000ff */
[----:B------:R-:W-:-:S07]  /*4530*/  IMAD R13, R13, R16, RZ ;  /* 0x000000100d0d7224 */ /* 0x000fce00078e02ff */
.L_x_139:
[----:B------:R-:W-:Y:S05]  /*4540*/  BSYNC B1 ;  /* 0x0000000000017941 */ /* 0x000fea0003800000 */
.L_x_138:
[----:B0-----:R-:W-:Y:S01]  /*4550*/  @!P4 IMAD R7, R170, R2, R13 ;  /* 0x00000002aa07c224 */ /* 0x001fe200078e020d */
[----:B------:R-:W-:Y:S04]  /*4560*/  BSSY B1, `(.L_x_140) ;  /* 0x0000006000017945 */ /* 0x000fe80003800000 */
[----:B------:R0:W-:Y:S01]  /*4570*/  @!P4 STG.E.U8 desc[UR38][R8.64+0x60], R7 ;  /* 0x000060070800c986 */ /* 0x0001e2000c101126 */
[----:B------:R-:W-:Y:S05]  /*4580*/  @P6 BRA `(.L_x_141) ;  /* 0x00000000000c6947 */ /* 0x000fea0003800000 */
[----:B------:R-:W5:Y:S02]  /*4590*/  LDG.E.U8 R220, desc[UR38][R4.64+0x61] ;  /* 0x0000612604dc7981 */ /* 0x000f64000c1e1100 */
[----:B-----5:R-:W-:-:S05]  /*45a0*/  PRMT R13, R220, 0x8880, RZ ;  /* 0x00008880dc0d7816 */ /* 0x020fca00000000ff */
[----:B------:R-:W-:-:S07]  /*45b0*/  IMAD R13, R13, R16, RZ ;  /* 0x000000100d0d7224 */ /* 0x000fce00078e02ff */
.L_x_141:
[----:B------:R-:W-:Y:S05]  /*45c0*/  BSYNC B1 ;  /* 0x0000000000017941 */ /* 0x000fea0003800000 */
.L_x_140:
[----:B------:R-:W-:Y:S01]  /*45d0*/  @!P6 IMAD R171, R171, R2, R13 ;  /* 0x00000002ababe224 */ /* 0x000fe200078e020d */
[----:B------:R-:W-:Y:S04]  /*45e0*/  BSSY B1, `(.L_x_142) ;  /* 0x0000006000017945 */ /* 0x000fe80003800000 */
[----:B------:R0:W-:Y:S01]  /*45f0*/  @!P6 STG.E.U8 desc[UR38][R8.64+0x61], R171 ;  /* 0x000061ab0800e986 */ /* 0x0001e2000c101126 */
[----:B------:R-:W-:Y:S05]  /*4600*/  @P2 BRA `(.L_x_143) ;  /* 0x00000000000c2947 */ /* 0x000fea0003800000 */
[----:B------:R-:W5:Y:S02]  /*4610*/  LDG.E.U8 R220, desc[UR38][R20.64+0x68] ;  /* 0x0000682614dc7981 */ /* 0x000f64000c1e1100 */
[----:B-----5:R-:W-:-:S05]  /*4620*/  PRMT R13, R220, 0x8880, RZ ;  /* 0x00008880dc0d7816 */ /* 0x020fca00000000ff */
[----:B------:R-:W-:-:S07]  /*4630*/  IMAD R13, R13, R16, RZ ;  /* 0x000000100d0d7224 */ /* 0x000fce00078e02ff */
.L_x_143:
[----:B------:R-:W-:Y:S05]  /*4640*/  BSYNC B1 ;  /* 0x0000000000017941 */ /* 0x000fea0003800000 */
.L_x_142:
        /* <DEDUP_REMOVED lines=16> */
.L_x_145:
[----:B------:R-:W-:Y:S05]  /*4750*/  BSYNC B1 ;  /* 0x0000000000017941 */ /* 0x000fea0003800000 */
.L_x_144:
[----:B------:R-:W-:Y:S01]  /*4760*/  @!P4 IMAD R173, R173, R2, R13 ;  /* 0x00000002adadc224 */ /* 0x000fe200078e020d */
[----:B------:R-:W-:Y:S04]  /*4770*/  BSSY B1, `(.L_x_146) ;  /* 0x0000006000017945 */ /* 0x000fe80003800000 */
[----:B------:R0:W-:Y:S01]  /*4780*/  @!P4 STG.E.U8 desc[UR38][R10.64+0x69], R173 ;  /* 0x000069ad0a00c986 */ /* 0x0001e2000c101126 */
[----:B------:R-:W-:Y:S05]  /*4790*/  @P3 BRA `(.L_x_147) ;  /* 0x00000000000c3947 */ /* 0x000fea0003800000 */
[----:B------:R-:W5:Y:S02]  /*47a0*/  LDG.E.U8 R220, desc[UR38][R4.64+0x68] ;  /* 0x0000682604dc7981 */ /* 0x000f64000c1e1100 */
[----:B-----5:R-:W-:-:S05]  /*47b0*/  PRMT R13, R220, 0x8880, RZ ;  /* 0x00008880dc0d7816 */ /* 0x020fca00000000ff */
[----:B------:R-:W-:-:S07]  /*47c0*/  IMAD R13, R13, R16, RZ ;  /* 0x000000100d0d7224 */ /* 0x000fce00078e02ff */
.L_x_147:
[----:B------:R-:W-:Y:S05]  /*47d0*/  BSYNC B1 ;  /* 0x0000000000017941 */ /* 0x000fea0003800000 */
.L_x_146:
[----:B0-----:R-:W-:Y:S01]  /*47e0*/  @!P3 IMAD R7, R174, R2, R13 ;  /* 0x00000002ae07b224 */ /* 0x001fe200078e020d */
[----:B------:R-:W-:Y:S04]  /*47f0*/  BSSY B1, `(.L_x_148) ;  /* 0x0000006000017945 */ /* 0x000fe80003800000 */
[----:B------:R0:W-:Y:S01]  /*4800*/  @!P3 STG.E.U8 desc[UR38][R8.64+0x68], R7 ;  /* 0x000068070800b986 */ /* 0x0001e2000c101126 */
[----:B------:R-:W-:Y:S05]  /*4810*/  @P2 BRA `(.L_x_149) ;  /* 0x00000000000c2947 */ /* 0x000fea0003800000 */
[----:B------:R-:W5:Y:S02]  /*4820*/  LDG.E.U8 R220, desc[UR38][R4.64+0x69] ;  /* 0x0000692604dc7981 */ /* 0x000f64000c1e1100 */
[----:B-----5:R-:W-:-:S05]  /*4830*/  PRMT R13, R220, 0x8880, RZ ;  /* 0x00008880dc0d7816 */ /* 0x020fca00000000ff */
[----:B------:R-:W-:-:S07]  /*4840*/  IMAD R13, R13, R16, RZ ;  /* 0x000000100d0d7224 */ /* 0x000fce00078e02ff */
.L_x_149:
[----:B------:R-:W-:Y:S05]  /*4850*/  BSYNC B1 ;  /* 0x0000000000017941 */ /* 0x000fea0003800000 */
.L_x_148:
[----:B------:R-:W-:Y:S01]  /*4860*/  @!P2 IMAD R175, R175, R2, R13 ;  /* 0x00000002afafa224 */ /* 0x000fe200078e020d */
[----:B------:R-:W-:Y:S04]  /*4870*/  BSSY B1, `(.L_x_150) ;  /* 0x0000006000017945 */ /* 0x000fe80003800000 */
[----:B------:R0:W-:Y:S01]  /*4880*/  @!P2 STG.E.U8 desc[UR38][R8.64+0x69], R175 ;  /* 0x000069af0800a986 */ /* 0x0001e2000c101126 */
[----:B------:R-:W-:Y:S05]  /*4890*/  @P6 BRA `(.L_x_151) ;  /* 0x00000000000c6947 */ /* 0x000fea0003800000 */
[----:B------:R-:W5:Y:S02]  /*48a0*/  LDG.E.U8 R220, desc[UR38][R20.64+0x70] ;  /* 0x0000702614dc7981 */ /* 0x000f64000c1e1100 */
[----:B-----5:R-:W-:-:S05]  /*48b0*/  PRMT R13, R220, 0x8880, RZ ;  /* 0x00008880dc0d7816 */ /* 0x020fca00000000ff */
[----:B------:R-:W-:-:S07]  /*48c0*/  IMAD R13, R13, R16, RZ ;  /* 0x000000100d0d7224 */ /* 0x000fce00078e02ff */
.L_x_151:
[----:B------:R-:W-:Y:S05]  /*48d0*/  BSYNC B1 ;  /* 0x0000000000017941 */ /* 0x000fea0003800000 */
.L_x_150:
[----:B0-----:R-:W-:Y:S01]  /*48e0*/  @!P6 IMAD R7, R176, R2, R13 ;  /* 0x00000002b007e224 */ /* 0x001fe200078e020d */
[----:B------:R-:W-:Y:S04]  /*48f0*/  BSSY B1, `(.L_x_152) ;  /* 0x0000006000017945 */ /* 0x000fe80003800000 */
[----:B------:R0:W-:Y:S01]  /*4900*/  @!P6 STG.E.U8 desc[UR38][R10.64+0x70], R7 ;  /* 0x000070070a00e986 */ /* 0x0001e2000c101126 */
[----:B------:R-:W-:Y:S05]  /*4910*/  @P5 BRA `(.L_x_153) ;  /* 0x00000000000c5947 */ /* 0x000fea0003800000 */
[----:B------:R-:W5:Y:S02]  /*4920*/  LDG.E.U8 R220, desc[UR38][R20.64+0x71] ;  /* 0x0000712614dc7981 */ /* 0x000f64000c1e1100 */
[----:B-----5:R-:W-:-:S05]  /*4930*/  PRMT R13, R220, 0x8880, RZ ;  /* 0x00008880dc0d7816 */ /* 0x020fca00000000ff */
[----:B------:R-:W-:-:S07]  /*4940*/  IMAD R13, R13, R16, RZ ;  /* 0x000000100d0d7224 */ /* 0x000fce00078e02ff */
.L_x_153:
[----:B------:R-:W-:Y:S05]  /*4950*/  BSYNC B1 ;  /* 0x0000000000017941 */ /* 0x000fea0003800000 */
.L_x_152:
[----:B------:R-:W-:Y:S01]  /*4960*/  @!P5 IMAD R177, R177, R2, R13 ;  /* 0x00000002b1b1d224 */ /* 0x000fe200078e020d */
[----:B------:R-:W-:Y:S04]  /*4970*/  BSSY B1, `(.L_x_154) ;  /* 0x0000006000017945 */ /* 0x000fe80003800000 */
[----:B------:R0:W-:Y:S01]  /*4980*/  @!P5 STG.E.U8 desc[UR38][R10.64+0x71], R177 ;  /* 0x000071b10a00d986 */ /* 0x0001e2000c101126 */
[----:B------:R-:W-:Y:S05]  /*4990*/  @P1 BRA `(.L_x_155) ;  /* 0x00000000000c1947 */ /* 0x000fea0003800000 */
[----:B------:R-:W5:Y:S02]  /*49a0*/  LDG.E.U8 R220, desc[UR38][R4.64+0x70] ;  /* 0x0000702604dc7981 */ /* 0x000f64000c1e1100 */
[----:B-----5:R-:W-:-:S05]  /*49b0*/  PRMT R13, R220, 0x8880, RZ ;  /* 0x00008880dc0d7816 */ /* 0x020fca00000000ff */
[----:B------:R-:W-:-:S07]  /*49c0*/  IMAD R13, R13, R16, RZ ;  /* 0x000000100d0d7224 */ /* 0x000fce00078e02ff */
.L_x_155:
[----:B------:R-:W-:Y:S05]  /*49d0*/  BSYNC B1 ;  /* 0x0000000000017941 */ /* 0x000fea0003800000 */
.L_x_154:
        /* <DEDUP_REMOVED lines=16> */
.L_x_157:
[----:B------:R-:W-:Y:S05]  /*4ae0*/  BSYNC B1 ;  /* 0x0000000000017941 */ /* 0x000fea0003800000 */
.L_x_156:
[----:B------:R-:W-:Y:S01]  /*4af0*/  @!P0 IMAD R179, R179, R2, R13 ;  /* 0x00000002b3b38224 */ /* 0x000fe200078e020d */
[----:B------:R-:W-:Y:S04]  /*4b00*/  BSSY B1, `(.L_x_158) ;  /* 0x0000006000017945 */ /* 0x000fe80003800000 */
[----:B------:R0:W-:Y:S01]  /*4b10*/  @!P0 STG.E.U8 desc[UR38][R8.64+0x71], R179 ;  /* 0x000071b308008986 */ /* 0x0001e2000c101126 */
[----:B------:R-:W-:Y:S05]  /*4b20*/  @P5 BRA `(.L_x_159) ;  /* 0x00000000000c5947 */ /* 0x000fea0003800000 */
[----:B------:R-:W5:Y:S02]  /*4b30*/  LDG.E.U8 R220, desc[UR38][R20.64+0x78] ;  /* 0x0000782614dc7981 */ /* 0x000f64000c1e1100 */
[----:B-----5:R-:W-:-:S05]  /*4b40*/  PRMT R13, R220, 0x8880, RZ ;  /* 0x00008880dc0d7816 */ /* 0x020fca00000000ff */
[----:B------:R-:W-:-:S07]  /*4b50*/  IMAD R13, R13, R16, RZ ;  /* 0x000000100d0d7224 */ /* 0x000fce00078e02ff */
.L_x_159:
[----:B------:R-:W-:Y:S05]  /*4b60*/  BSYNC B1 ;  /* 0x0000000000017941 */ /* 0x000fea0003800000 */
.L_x_158:
[----:B0-----:R-:W-:Y:S01]  /*4b70*/  @!P5 IMAD R7, R180, R2, R13 ;  /* 0x00000002b407d224 */ /* 0x001fe200078e020d */
[----:B------:R-:W-:Y:S04]  /*4b80*/  BSSY B1, `(.L_x_160) ;  /* 0x0000006000017945 */ /* 0x000fe80003800000 */
[----:B------:R0:W-:Y:S01]  /*4b90*/  @!P5 STG.E.U8 desc[UR38][R10.64+0x78], R7 ;  /* 0x000078070a00d986 */ /* 0x0001e2000c101126 */
[----:B------:R-:W-:Y:S05]  /*4ba0*/  @P1 BRA `(.L_x_161) ;  /* 0x00000000000c1947 */ /* 0x000fea0003800000 */
[----:B------:R-:W5:Y:S02]  /*4bb0*/  LDG.E.U8 R220, desc[UR38][R20.64+0x79] ;  /* 0x0000792614dc7981 */ /* 0x000f64000c1e1100 */
[----:B-----5:R-:W-:-:S05]  /*4bc0*/  PRMT R13, R220, 0x8880, RZ ;  /* 0x00008880dc0d7816 */ /* 0x020fca00000000ff */
[----:B------:R-:W-:-:S07]  /*4bd0*/  IMAD R13, R13, R16, RZ ;  /* 0x000000100d0d7224 */ /* 0x000fce00078e02ff */
.L_x_161:
[----:B------:R-:W-:Y:S05]  /*4be0*/  BSYNC B1 ;  /* 0x0000000000017941 */ /* 0x000fea0003800000 */
.L_x_160:
[----:B------:R-:W-:Y:S01]  /*4bf0*/  @!P1 IMAD R181, R181, R2, R13 ;  /* 0x00000002b5b59224 */ /* 0x000fe200078e020d */
[----:B------:R-:W-:Y:S04]  /*4c00*/  BSSY B1, `(.L_x_162) ;  /* 0x0000006000017945 */ /* 0x000fe80003800000 */
[----:B------:R0:W-:Y:S01]  /*4c10*/  @!P1 STG.E.U8 desc[UR38][R10.64+0x79], R181 ;  /* 0x000079b50a009986 */ /* 0x0001e2000c101126 */
[----:B------:R-:W-:Y:S05]  /*4c20*/  @P4 BRA `(.L_x_163) ;  /* 0x00000000000c4947 */ /* 0x000fea0003800000 */
[----:B------:R-:W5:Y:S02]  /*4c30*/  LDG.E.U8 R220, desc[UR38][R4.64+0x78] ;  /* 0x0000782604dc7981 */ /* 0x000f64000c1e1100 */
[----:B-----5:R-:W-:-:S05]  /*4c40*/  PRMT R13, R220, 0x8880, RZ ;  /* 0x00008880dc0d7816 */ /* 0x020fca00000000ff */
[----:B------:R-:W-:-:S07]  /*4c50*/  IMAD R13, R13, R16, RZ ;  /* 0x000000100d0d7224 */ /* 0x000fce00078e02ff */
.L_x_163:
[----:B------:R-:W-:Y:S05]  /*4c60*/  BSYNC B1 ;  /* 0x0000000000017941 */ /* 0x000fea0003800000 */
.L_x_162:
[----:B0-----:R-:W-:Y:S01]  /*4c70*/  @!P4 IMAD R7, R182, R2, R13 ;  /* 0x00000002b607c224 */ /* 0x001fe200078e020d */
[----:B------:R-:W-:Y:S04]  /*4c80*/  BSSY B1, `(.L_x_164) ;  /* 0x0000006000017945 */ /* 0x000fe80003800000 */
[----:B------:R0:W-:Y:S01]  /*4c90*/  @!P4 STG.E.U8 desc[UR38][R8.64+0x78], R7 ;  /* 0x000078070800c986 */ /* 0x0001e2000c101126 */
[----:B------:R-:W-:Y:S05]  /*4ca0*/  @P6 BRA `(.L_x_165) ;  /* 0x00000000000c6947 */ /* 0x000fea0003800000 */
[----:B------:R-:W5:Y:S02]  /*4cb0*/  LDG.E.U8 R220, desc[UR38][R4.64+0x79] ;  /* 0x0000792604dc7981 */ /* 0x000f64000c1e1100 */
[----:B-----5:R-:W-:-:S05]  /*4cc0*/  PRMT R13, R220, 0x8880, RZ ;  /* 0x00008880dc0d7816 */ /* 0x020fca00000000ff */
[----:B------:R-:W-:-:S07]  /*4cd0*/  IMAD R13, R13, R16, RZ ;  /* 0x000000100d0d7224 */ /* 0x000fce00078e02ff */
.L_x_165:
[----:B------:R-:W-:Y:S05]  /*4ce0*/  BSYNC B1 ;  /* 0x0000000000017941 */ /* 0x000fea0003800000 */
.L_x_164:
[----:B------:R-:W-:Y:S01]  /*4cf0*/  @!P6 IMAD R183, R183, R2, R13 ;  /* 0x00000002b7b7e224 */ /* 0x000fe200078e020d */
[----:B------:R-:W-:Y:S04]  /*4d00*/  BSSY B1, `(.L_x_166) ;  /* 0x0000006000017945 */ /* 0x000fe80003800000 */
[----:B------:R0:W-:Y:S01]  /*4d10*/  @!P6 STG.E.U8 desc[UR38][R8.64+0x79], R183 ;  /* 0x000079b70800e986 */ /* 0x0001e2000c101126 */
[----:B------:R-:W-:Y:S05]  /*4d20*/  @P2 BRA `(.L_x_167) ;  /* 0x00000000000c2947 */ /* 0x000fea0003800000 */
[----:B------:R-:W5:Y:S02]  /*4d30*/  LDG.E.U8 R220, desc[UR38][R20.64+0x80] ;  /* 0x0000802614dc7981 */ /* 0x000f64000c1e1100 */
[----:B-----5:R-:W-:-:S05]  /*4d40*/  PRMT R13, R220, 0x8880, RZ ;  /* 0x00008880dc0d7816 */ /* 0x020fca00000000ff */
[----:B------:R-:W-:-:S07]  /*4d50*/  IMAD R13, R13, R16, RZ ;  /* 0x000000100d0d7224 */ /* 0x000fce00078e02ff */
.L_x_167:
[----:B------:R-:W-:Y:S05]  /*4d60*/  BSYNC B1 ;  /* 0x0000000000017941 */ /* 0x000fea0003800000 */
.L_x_166:
        /* <DEDUP_REMOVED lines=16> */
.L_x_169:
[----:B------:R-:W-:Y:S05]  /*4e70*/  BSYNC B1 ;  /* 0x0000000000017941 */ /* 0x000fea0003800000 */
.L_x_168:
[----:B------:R-:W-:Y:S01]  /*4e80*/  @!P4 IMAD R185, R185, R2, R13 ;  /* 0x00000002b9b9c224 */ /* 0x000fe200078e020d */
[----:B------:R-:W-:Y:S04]  /*4e90*/  BSSY B1, `(.L_x_170) ;  /* 0x0000006000017945 */ /* 0x000fe80003800000 */
[----:B------:R0:W-:Y:S01]  /*4ea0*/  @!P4 STG.E.U8 desc[UR38][R10.64+0x81], R185 ;  /* 0x000081b90a00c986 */ /* 0x0001e2000c101126 */
[----:B------:R-:W-:Y:S05]  /*4eb0*/  @P3 BRA `(.L_x_171) ;  /* 0x00000000000c3947 */ /* 0x000fea0003800000 */
[----:B------:R-:W5:Y:S02]  /*4ec0*/  LDG.E.U8 R220, desc[UR38][R4.64+0x80] ;  /* 0x0000802604dc7981 */ /* 0x000f64000c1e1100 */
[----:B-----5:R-:W-:-:S05]  /*4ed0*/  PRMT R13, R220, 0x8880, RZ ;  /* 0x00008880dc0d7816 */ /* 0x020fca00000000ff */
[----:B------:R-:W-:-:S07]  /*4ee0*/  IMAD R13, R13, R16, RZ ;  /* 0x000000100d0d7224 */ /* 0x000fce00078e02ff */
.L_x_171:
[----:B------:R-:W-:Y:S05]  /*4ef0*/  BSYNC B1 ;  /* 0x0000000000017941 */ /* 0x000fea0003800000 */
.L_x_170:
[----:B0-----:R-:W-:Y:S01]  /*4f00*/  @!P3 IMAD R7, R186, R2, R13 ;  /* 0x00000002ba07b224 */ /* 0x001fe200078e020d */
[----:B------:R-:W-:Y:S04]  /*4f10*/  BSSY B1, `(.L_x_172) ;  /* 0x0000006000017945 */ /* 0x000fe80003800000 */
[----:B------:R0:W-:Y:S01]  /*4f20*/  @!P3 STG.E.U8 desc[UR38][R8.64+0x80], R7 ;  /* 0x000080070800b986 */ /* 0x0001e2000c101126 */
[----:B------:R-:W-:Y:S05]  /*4f30*/  @P2 BRA `(.L_x_173) ;  /* 0x00000000000c2947 */ /* 0x000fea0003800000 */
[----:B------:R-:W5:Y:S02]  /*4f40*/  LDG.E.U8 R220, desc[UR38][R4.64+0x81] ;  /* 0x0000812604dc7981 */ /* 0x000f64000c1e1100 */
[----:B-----5:R-:W-:-:S05]  /*4f50*/  PRMT R13, R220, 0x8880, RZ ;  /* 0x00008880dc0d7816 */ /* 0x020fca00000000ff */
[----:B------:R-:W-:-:S07]  /*4f60*/  IMAD R13, R13, R16, RZ ;  /* 0x000000100d0d7224 */ /* 0x000fce00078e02ff */
.L_x_173:
[----:B------:R-:W-:Y:S05]  /*4f70*/  BSYNC B1 ;  /* 0x0000000000017941 */ /* 0x000fea0003800000 */
.L_x_172:
[----:B------:R-:W-:Y:S01]  /*4f80*/  @!P2 IMAD R187, R187, R2, R13 ;  /* 0x00000002bbbba224 */ /* 0x000fe200078e020d */
[----:B------:R-:W-:Y:S04]  /*4f90*/  BSSY B1, `(.L_x_174) ;  /* 0x0000006000017945 */ /* 0x000fe80003800000 */
[----:B------:R0:W-:Y:S01]  /*4fa0*/  @!P2 STG.E.U8 desc[UR38][R8.64+0x81], R187 ;  /* 0x000081bb0800a986 */ /* 0x0001e2000c101126 */
[----:B------:R-:W-:Y:S05]  /*4fb0*/  @P6 BRA `(.L_x_175) ;  /* 0x00000000000c6947 */ /* 0x000fea0003800000 */
[----:B------:R-:W5:Y:S02]  /*4fc0*/  LDG.E.U8 R220, desc[UR38][R20.64+0x88] ;  /* 0x0000882614dc7981 */ /* 0x000f64000c1e1100 */
[----:B-----5:R-:W-:-:S05]  /*4fd0*/  PRMT R13, R220, 0x8880, RZ ;  /* 0x00008880dc0d7816 */ /* 0x020fca00000000ff */
[----:B------:R-:W-:-:S07]  /*4fe0*/  IMAD R13, R13, R16, RZ ;  /* 0x000000100d0d7224 */ /* 0x000fce00078e02ff */
.L_x_175:
[----:B------:R-:W-:Y:S05]  /*4ff0*/  BSYNC B1 ;  /* 0x0000000000017941 */ /* 0x000fea0003800000 */
.L_x_174:
[----:B0-----:R-:W-:Y:S01]  /*5000*/  @!P6 IMAD R7, R188, R2, R13 ;  /* 0x00000002bc07e224 */ /* 0x001fe200078e020d */
[----:B------:R-:W-:Y:S04]  /*5010*/  BSSY B1, `(.L_x_176) ;  /* 0x0000006000017945 */ /* 0x000fe80003800000 */
[----:B------:R0:W-:Y:S01]  /*5020*/  @!P6 STG.E.U8 desc[UR38][R10.64+0x88], R7 ;  /* 0x000088070a00e986 */ /* 0x0001e2000c101126 */
[----:B------:R-:W-:Y:S05]  /*5030*/  @P5 BRA `(.L_x_177) ;  /* 0x00000000000c5947 */ /* 0x000fea0003800000 */
[----:B------:R-:W5:Y:S02]  /*5040*/  LDG.E.U8 R220, desc[UR38][R20.64+0x89] ;  /* 0x0000892614dc7981 */ /* 0x000f64000c1e1100 */
[----:B-----5:R-:W-:-:S05]  /*5050*/  PRMT R13, R220, 0x8880, RZ ;  /* 0x00008880dc0d7816 */ /* 0x020fca00000000ff */
[----:B------:R-:W-:-:S07]  /*5060*/  IMAD R13, R13, R16, RZ ;  /* 0x000000100d0d7224 */ /* 0x000fce00078e02ff */
.L_x_177:
[----:B------:R-:W-:Y:S05]  /*5070*/  BSYNC B1 ;  /* 0x0000000000017941 */ /* 0x000fea0003800000 */
.L_x_176:
[----:B------:R-:W-:Y:S01]  /*5080*/  @!P5 IMAD R189, R189, R2, R13 ;  /* 0x00000002bdbdd224 */ /* 0x000fe200078e020d */
[----:B------:R-:W-:Y:S04]  /*5090*/  BSSY B1, `(.L_x_178) ;  /* 0x0000006000017945 */ /* 0x000fe80003800000 */
[----:B------:R0:W-:Y:S01]  /*50a0*/  @!P5 STG.E.U8 desc[UR38][R10.64+0x89], R189 ;  /* 0x000089bd0a00d986 */ /* 0x0001e2000c101126 */
[----:B------:R-:W-:Y:S05]  /*50b0*/  @P1 BRA `(.L_x_179) ;  /* 0x00000000000c1947 */ /* 0x000fea0003800000 */
[----:B------:R-:W5:Y:S02]  /*50c0*/  LDG.E.U8 R220, desc[UR38][R4.64+0x88] ;  /* 0x0000882604dc7981 */ /* 0x000f64000c1e1100 */
[----:B-----5:R-:W-:-:S05]  /*50d0*/  PRMT R13, R220, 0x8880, RZ ;  /* 0x00008880dc0d7816 */ /* 0x020fca00000000ff */
[----:B------:R-:W-:-:S07]  /*50e0*/  IMAD R13, R13, R16, RZ ;  /* 0x000000100d0d7224 */ /* 0x000fce00078e02ff */
.L_x_179:
[----:B------:R-:W-:Y:S05]  /*50f0*/  BSYNC B1 ;  /* 0x0000000000017941 */ /* 0x000fea0003800000 */
.L_x_178:
        /* <DEDUP_REMOVED lines=16> */
.L_x_181:
[----:B------:R-:W-:Y:S05]  /*5200*/  BSYNC B1 ;  /* 0x0000000000017941 */ /* 0x000fea0003800000 */
.L_x_180:
[----:B------:R-:W-:Y:S01]  /*5210*/  @!P0 IMAD R191, R191, R2, R13 ;  /* 0x00000002bfbf8224 */ /* 0x000fe200078e020d */
[----:B------:R-:W-:Y:S04]  /*5220*/  BSSY B1, `(.L_x_182) ;  /* 0x0000006000017945 */ /* 0x000fe80003800000 */
[----:B------:R0:W-:Y:S01]  /*5230*/  @!P0 STG.E.U8 desc[UR38][R8.64+0x89], R191 ;  /* 0x000089bf08008986 */ /* 0x0001e2000c101126 */
[----:B------:R-:W-:Y:S05]  /*5240*/  @P5 BRA `(.L_x_183) ;  /* 0x00000000000c5947 */ /* 0x000fea0003800000 */
[----:B------:R-:W5:Y:S02]  /*5250*/  LDG.E.U8 R220, desc[UR38][R20.64+0x90] ;  /* 0x0000902614dc7981 */ /* 0x000f64000c1e1100 */
[----:B-----5:R-:W-:-:S05]  /*5260*/  PRMT R13, R220, 0x8880, RZ ;  /* 0x00008880dc0d7816 */ /* 0x020fca00000000ff */
[----:B------:R-:W-:-:S07]  /*5270*/  IMAD R13, R13, R16, RZ ;  /* 0x000000100d0d7224 */ /* 0x000fce00078e02ff */
.L_x_183:
[----:B------:R-:W-:Y:S05]  /*5280*/  BSYNC B1 ;  /* 0x0000000000017941 */ /* 0x000fea0003800000 */
.L_x_182:
[----:B0-----:R-:W-:Y:S01]  /*5290*/  @!P5 IMAD R7, R192, R2, R13 ;  /* 0x00000002c007d224 */ /* 0x001fe200078e020d */
[----:B------:R-:W-:Y:S04]  /*52a0*/  BSSY B1, `(.L_x_184) ;  /* 0x0000006000017945 */ /* 0x000fe80003800000 */
[----:B------:R0:W-:Y:S01]  /*52b0*/  @!P5 STG.E.U8 desc[UR38][R10.64+0x90], R7 ;  /* 0x000090070a00d986 */ /* 0x0001e2000c101126 */
[----:B------:R-:W-:Y:S05]  /*52c0*/  @P1 BRA `(.L_x_185) ;  /* 0x00000000000c1947 */ /* 0x000fea0003800000 */
[----:B------:R-:W5:Y:S02]  /*52d0*/  LDG.E.U8 R220, desc[UR38][R20.64+0x91] ;  /* 0x0000912614dc7981 */ /* 0x000f64000c1e1100 */
[----:B-----5:R-:W-:-:S05]  /*52e0*/  PRMT R13, R220, 0x8880, RZ ;  /* 0x00008880dc0d7816 */ /* 0x020fca00000000ff */
[----:B------:R-:W-:-:S07]  /*52f0*/  IMAD R13, R13, R16, RZ ;  /* 0x000000100d0d7224 */ /* 0x000fce00078e02ff */
.L_x_185:
[----:B------:R-:W-:Y:S05]  /*5300*/  BSYNC B1 ;  /* 0x0000000000017941 */ /* 0x000fea0003800000 */
.L_x_184:
[----:B------:R-:W-:Y:S01]  /*5310*/  @!P1 IMAD R193, R193, R2, R13 ;  /* 0x00000002c1c19224 */ /* 0x000fe200078e020d */
[----:B------:R-:W-:Y:S04]  /*5320*/  BSSY B1, `(.L_x_186) ;  /* 0x0000006000017945 */ /* 0x000fe80003800000 */
[----:B------:R0:W-:Y:S01]  /*5330*/  @!P1 STG.E.U8 desc[UR38][R10.64+0x91], R193 ;  /* 0x000091c10a009986 */ /* 0x0001e2000c101126 */
[----:B------:R-:W-:Y:S05]  /*5340*/  @P4 BRA `(.L_x_187) ;  /* 0x00000000000c4947 */ /* 0x000fea0003800000 */
[----:B------:R-:W5:Y:S02]  /*5350*/  LDG.E.U8 R220, desc[UR38][R4.64+0x90] ;  /* 0x0000902604dc7981 */ /* 0x000f64000c1e1100 */
[----:B-----5:R-:W-:-:S05]  /*5360*/  PRMT R13, R220, 0x8880, RZ ;  /* 0x00008880dc0d7816 */ /* 0x020fca00000000ff */
[----:B------:R-:W-:-:S07]  /*5370*/  IMAD R13, R13, R16, RZ ;  /* 0x000000100d0d7224 */ /* 0x000fce00078e02ff */
.L_x_187:
[----:B------:R-:W-:Y:S05]  /*5380*/  BSYNC B1 ;  /* 0x0000000000017941 */ /* 0x000fea0003800000 */
.L_x_186:
[----:B0-----:R-:W-:Y:S01]  /*5390*/  @!P4 IMAD R7, R194, R2, R13 ;  /* 0x00000002c207c224 */ /* 0x001fe200078e020d */
[----:B------:R-:W-:Y:S04]  /*53a0*/  BSSY B1, `(.L_x_188) ;  /* 0x0000006000017945 */ /* 0x000fe80003800000 */
[----:B------:R0:W-:Y:S01]  /*53b0*/  @!P4 STG.E.U8 desc[UR38][R8.64+0x90], R7 ;  /* 0x000090070800c986 */ /* 0x0001e2000c101126 */
[----:B------:R-:W-:Y:S05]  /*53c0*/  @P6 BRA `(.L_x_189) ;  /* 0x00000000000c6947 */ /* 0x000fea0003800000 */
[----:B------:R-:W5:Y:S02]  /*53d0*/  LDG.E.U8 R220, desc[UR38][R4.64+0x91] ;  /* 0x0000912604dc7981 */ /* 0x000f64000c1e1100 */
[----:B-----5:R-:W-:-:S05]  /*53e0*/  PRMT R13, R220, 0x8880, RZ ;  /* 0x00008880dc0d7816 */ /* 0x020fca00000000ff */
[----:B------:R-:W-:-:S07]  /*53f0*/  IMAD R13, R13, R16, RZ ;  /* 0x000000100d0d7224 */ /* 0x000fce00078e02ff */
.L_x_189:
[----:B------:R-:W-:Y:S05]  /*5400*/  BSYNC B1 ;  /* 0x0000000000017941 */ /* 0x000fea0003800000 */
.L_x_188:
[----:B------:R-:W-:Y:S01]  /*5410*/  @!P6 IMAD R195, R195, R2, R13 ;  /* 0x00000002c3c3e224 */ /* 0x000fe200078e020d */
[----:B------:R-:W-:Y:S04]  /*5420*/  BSSY B1, `(.L_x_190) ;  /* 0x0000006000017945 */ /* 0x000fe80003800000 */
[----:B------:R0:W-:Y:S01]  /*5430*/  @!P6 STG.E.U8 desc[UR38][R8.64+0x91], R195 ;  /* 0x000091c30800e986 */ /* 0x0001e2000c101126 */
[----:B------:R-:W-:Y:S05]  /*5440*/  @P2 BRA `(.L_x_191) ;  /* 0x00000000000c2947 */ /* 0x000fea0003800000 */
[----:B------:R-:W5:Y:S02]  /*5450*/  LDG.E.U8 R220, desc[UR38][R20.64+0x98] ;  /* 0x0000982614dc7981 */ /* 0x000f64000c1e1100 */
[----:B-----5:R-:W-:-:S05]  /*5460*/  PRMT R13, R220, 0x8880, RZ ;  /* 0x00008880dc0d7816 */ /* 0x020fca00000000ff */
[----:B------:R-:W-:-:S07]  /*5470*/  IMAD R13, R13, R16, RZ ;  /* 0x000000100d0d7224 */ /* 0x000fce00078e02ff */
.L_x_191:
[----:B------:R-:W-:Y:S05]  /*5480*/  BSYNC B1 ;  /* 0x0000000000017941 */ /* 0x000fea0003800000 */
.L_x_190:
        /* <DEDUP_REMOVED lines=16> */
.L_x_193:
[----:B------:R-:W-:Y:S05]  /*5590*/  BSYNC B1 ;  /* 0x0000000000017941 */ /* 0x000fea0003800000 */
.L_x_192:
[----:B------:R-:W-:Y:S01]  /*55a0*/  @!P4 IMAD R197, R197, R2, R13 ;  /* 0x00000002c5c5c224 */ /* 0x000fe200078e020d */
[----:B------:R-:W-:Y:S04]  /*55b0*/  BSSY B1, `(.L_x_194) ;  /* 0x0000006000017945 */ /* 0x000fe80003800000 */
[----:B------:R0:W-:Y:S01]  /*55c0*/  @!P4 STG.E.U8 desc[UR38][R10.64+0x99], R197 ;  /* 0x000099c50a00c986 */ /* 0x0001e2000c101126 */
[----:B------:R-:W-:Y:S05]  /*55d0*/  @P3 BRA `(.L_x_195) ;  /* 0x00000000000c3947 */ /* 0x000fea0003800000 */
[----:B------:R-:W5:Y:S02]  /*55e0*/  LDG.E.U8 R220, desc[UR38][R4.64+0x98] ;  /* 0x0000982604dc7981 */ /* 0x000f64000c1e1100 */
[----:B-----5:R-:W-:-:S05]  /*55f0*/  PRMT R13, R220, 0x8880, RZ ;  /* 0x00008880dc0d7816 */ /* 0x020fca00000000ff */
[----:B------:R-:W-:-:S07]  /*5600*/  IMAD R13, R13, R16, RZ ;  /* 0x000000100d0d7224 */ /* 0x000fce00078e02ff */
.L_x_195:
[----:B------:R-:W-:Y:S05]  /*5610*/  BSYNC B1 ;  /* 0x0000000000017941 */ /* 0x000fea0003800000 */
.L_x_194:
[----:B0-----:R-:W-:Y:S01]  /*5620*/  @!P3 IMAD R7, R198, R2, R13 ;  /* 0x00000002c607b224 */ /* 0x001fe200078e020d */
[----:B------:R-:W-:Y:S04]  /*5630*/  BSSY B1, `(.L_x_196) ;  /* 0x0000006000017945 */ /* 0x000fe80003800000 */
[----:B------:R0:W-:Y:S01]  /*5640*/  @!P3 STG.E.U8 desc[UR38][R8.64+0x98], R7 ;  /* 0x000098070800b986 */ /* 0x0001e2000c101126 */
[----:B------:R-:W-:Y:S05]  /*5650*/  @P2 BRA `(.L_x_197) ;  /* 0x00000000000c2947 */ /* 0x000fea0003800000 */
[----:B------:R-:W5:Y:S02]  /*5660*/  LDG.E.U8 R220, desc[UR38][R4.64+0x99] ;  /* 0x0000992604dc7981 */ /* 0x000f64000c1e1100 */
[----:B-----5:R-:W-:-:S05]  /*5670*/  PRMT R13, R220, 0x8880, RZ ;  /* 0x00008880dc0d7816 */ /* 0x020fca00000000ff */
[----:B------:R-:W-:-:S07]  /*5680*/  IMAD R13, R13, R16, RZ ;  /* 0x000000100d0d7224 */ /* 0x000fce00078e02ff */
.L_x_197:
[----:B------:R-:W-:Y:S05]  /*5690*/  BSYNC B1 ;  /* 0x0000000000017941 */ /* 0x000fea0003800000 */
.L_x_196:
[----:B------:R-:W-:Y:S01]  /*56a0*/  @!P2 IMAD R199, R199, R2, R13 ;  /* 0x00000002c7c7a224 */ /* 0x000fe200078e020d */
[----:B------:R-:W-:Y:S04]  /*56b0*/  BSSY B1, `(.L_x_198) ;  /* 0x0000006000017945 */ /* 0x000fe80003800000 */
[----:B------:R0:W-:Y:S01]  /*56c0*/  @!P2 STG.E.U8 desc[UR38][R8.64+0x99], R199 ;  /* 0x000099c70800a986 */ /* 0x0001e2000c101126 */
[----:B------:R-:W-:Y:S05]  /*56d0*/  @P6 BRA `(.L_x_199) ;  /* 0x00000000000c6947 */ /* 0x000fea0003800000 */
[----:B------:R-:W5:Y:S02]  /*56e0*/  LDG.E.U8 R220, desc[UR38][R20.64+0xa0] ;  /* 0x0000a02614dc7981 */ /* 0x000f64000c1e1100 */
[----:B-----5:R-:W-:-:S05]  /*56f0*/  PRMT R13, R220, 0x8880, RZ ;  /* 0x00008880dc0d7816 */ /* 0x020fca00000000ff */
[----:B------:R-:W-:-:S07]  /*5700*/  IMAD R13, R13, R16, RZ ;  /* 0x000000100d0d7224 */ /* 0x000fce00078e02ff */
.L_x_199:
[----:B------:R-:W-:Y:S05]  /*5710*/  BSYNC B1 ;  /* 0x0000000000017941 */ /* 0x000fea0003800000 */
.L_x_198:
[----:B0-----:R-:W-:Y:S01]  /*5720*/  @!P6 IMAD R7, R200, R2, R13 ;  /* 0x00000002c807e224 */ /* 0x001fe200078e020d */
[----:B------:R-:W-:Y:S04]  /*5730*/  BSSY B1, `(.L_x_200) ;  /* 0x0000006000017945 */ /* 0x000fe80003800000 */
[----:B------:R0:W-:Y:S01]  /*5740*/  @!P6 STG.E.U8 desc[UR38][R10.64+0xa0], R7 ;  /* 0x0000a0070a00e986 */ /* 0x0001e2000c101126 */
[----:B------:R-:W-:Y:S05]  /*5750*/  @P5 BRA `(.L_x_201) ;  /* 0x00000000000c5947 */ /* 0x000fea0003800000 */
[----:B------:R-:W5:Y:S02]  /*5760*/  LDG.E.U8 R220, desc[UR38][R20.64+0xa1] ;  /* 0x0000a12614dc7981 */ /* 0x000f64000c1e1100 */
[----:B-----5:R-:W-:-:S05]  /*5770*/  PRMT R13, R220, 0x8880, RZ ;  /* 0x00008880dc0d7816 */ /* 0x020fca00000000ff */
[----:B------:R-:W-:-:S07]  /*5780*/  IMAD R13, R13, R16, RZ ;  /* 0x000000100d0d7224 */ /* 0x000fce00078e02ff */
.L_x_201:
[----:B------:R-:W-:Y:S05]  /*5790*/  BSYNC B1 ;  /* 0x0000000000017941 */ /* 0x000fea0003800000 */
.L_x_200:
[----:B------:R-:W-:Y:S01]  /*57a0*/  @!P5 IMAD R201, R201, R2, R13 ;  /* 0x00000002c9c9d224 */ /* 0x000fe200078e020d */
[----:B------:R-:W-:Y:S04]  /*57b0*/  BSSY B1, `(.L_x_202) ;  /* 0x0000006000017945 */ /* 0x000fe80003800000 */
[----:B------:R0:W-:Y:S01]  /*57c0*/  @!P5 STG.E.U8 desc[UR38][R10.64+0xa1], R201 ;  /* 0x0000a1c90a00d986 */ /* 0x0001e2000c101126 */
[----:B------:R-:W-:Y:S05]  /*57d0*/  @P1 BRA `(.L_x_203) ;  /* 0x00000000000c1947 */ /* 0x000fea0003800000 */
[----:B------:R-:W5:Y:S02]  /*57e0*/  LDG.E.U8 R220, desc[UR38][R4.64+0xa0] ;  /* 0x0000a02604dc7981 */ /* 0x000f64000c1e1100 */
[----:B-----5:R-:W-:-:S05]  /*57f0*/  PRMT R13, R220, 0x8880, RZ ;  /* 0x00008880dc0d7816 */ /* 0x020fca00000000ff */
[----:B------:R-:W-:-:S07]  /*5800*/  IMAD R13, R13, R16, RZ ;  /* 0x000000100d0d7224 */ /* 0x000fce00078e02ff */
.L_x_203:
[----:B------:R-:W-:Y:S05]  /*5810*/  BSYNC B1 ;  /* 0x0000000000017941 */ /* 0x000fea0003800000 */
.L_x_202:
        /* <DEDUP_REMOVED lines=16> */
.L_x_205:
[----:B------:R-:W-:Y:S05]  /*5920*/  BSYNC B1 ;  /* 0x0000000000017941 */ /* 0x000fea0003800000 */
.L_x_204:
[----:B------:R-:W-:Y:S01]  /*5930*/  @!P0 IMAD R203, R203, R2, R13 ;  /* 0x00000002cbcb8224 */ /* 0x000fe200078e020d */
[----:B------:R-:W-:Y:S04]  /*5940*/  BSSY B1, `(.L_x_206) ;  /* 0x0000006000017945 */ /* 0x000fe80003800000 */
[----:B------:R0:W-:Y:S01]  /*5950*/  @!P0 STG.E.U8 desc[UR38][R8.64+0xa1], R203 ;  /* 0x0000a1cb08008986 */ /* 0x0001e2000c101126 */
[----:B------:R-:W-:Y:S05]  /*5960*/  @P5 BRA `(.L_x_207) ;  /* 0x00000000000c5947 */ /* 0x000fea0003800000 */
[----:B------:R-:W5:Y:S02]  /*5970*/  LDG.E.U8 R220, desc[UR38][R20.64+0xa8] ;  /* 0x0000a82614dc7981 */ /* 0x000f64000c1e1100 */
[----:B-----5:R-:W-:-:S05]  /*5980*/  PRMT R13, R220, 0x8880, RZ ;  /* 0x00008880dc0d7816 */ /* 0x020fca00000000ff */
[----:B------:R-:W-:-:S07]  /*5990*/  IMAD R13, R13, R16, RZ ;  /* 0x000000100d0d7224 */ /* 0x000fce00078e02ff */
.L_x_207:
[----:B------:R-:W-:Y:S05]  /*59a0*/  BSYNC B1 ;  /* 0x0000000000017941 */ /* 0x000fea0003800000 */
.L_x_206:
[----:B0-----:R-:W-:Y:S01]  /*59b0*/  @!P5 IMAD R7, R204, R2, R13 ;  /* 0x00000002cc07d224 */ /* 0x001fe200078e020d */
[----:B------:R-:W-:Y:S04]  /*59c0*/  BSSY B1, `(.L_x_208) ;  /* 0x0000006000017945 */ /* 0x000fe80003800000 */
[----:B------:R0:W-:Y:S01]  /*59d0*/  @!P5 STG.E.U8 desc[UR38][R10.64+0xa8], R7 ;  /* 0x0000a8070a00d986 */ /* 0x0001e2000c101126 */
[----:B------:R-:W-:Y:S05]  /*59e0*/  @P1 BRA `(.L_x_209) ;  /* 0x00000000000c1947 */ /* 0x000fea0003800000 */
[----:B------:R-:W5:Y:S02]  /*59f0*/  LDG.E.U8 R220, desc[UR38][R20.64+0xa9] ;  /* 0x0000a92614dc7981 */ /* 0x000f64000c1e1100 */
[----:B-----5:R-:W-:-:S05]  /*5a00*/  PRMT R13, R220, 0x8880, RZ ;  /* 0x00008880dc0d7816 */ /* 0x020fca00000000ff */
[----:B------:R-:W-:-:S07]  /*5a10*/  IMAD R13, R13, R16, RZ ;  /* 0x000000100d0d7224 */ /* 0x000fce00078e02ff */
.L_x_209:
[----:B------:R-:W-:Y:S05]  /*5a20*/  BSYNC B1 ;  /* 0x0000000000017941 */ /* 0x000fea0003800000 */
.L_x_208:
[----:B------:R-:W-:Y:S01]  /*5a30*/  @!P1 IMAD R205, R205, R2, R13 ;  /* 0x00000002cdcd9224 */ /* 0x000fe200078e020d */
[----:B------:R-:W-:Y:S04]  /*5a40*/  BSSY B1, `(.L_x_210) ;  /* 0x0000006000017945 */ /* 0x000fe80003800000 */
[----:B------:R0:W-:Y:S01]  /*5a50*/  @!P1 STG.E.U8 desc[UR38][R10.64+0xa9], R205 ;  /* 0x0000a9cd0a009986 */ /* 0x0001e2000c101126 */
[----:B------:R-:W-:Y:S05]  /*5a60*/  @P4 BRA `(.L_x_211) ;  /* 0x00000000000c4947 */ /* 0x000fea0003800000 */
[----:B------:R-:W5:Y:S02]  /*5a70*/  LDG.E.U8 R220, desc[UR38][R4.64+0xa8] ;  /* 0x0000a82604dc7981 */ /* 0x000f64000c1e1100 */
[----:B-----5:R-:W-:-:S05]  /*5a80*/  PRMT R13, R220, 0x8880, RZ ;  /* 0x00008880dc0d7816 */ /* 0x020fca00000000ff */
[----:B------:R-:W-:-:S07]  /*5a90*/  IMAD R13, R13, R16, RZ ;  /* 0x000000100d0d7224 */ /* 0x000fce00078e02ff */
.L_x_211:
[----:B------:R-:W-:Y:S05]  /*5aa0*/  BSYNC B1 ;  /* 0x0000000000017941 */ /* 0x000fea0003800000 */
.L_x_210:
[----:B0-----:R-:W-:Y:S01]  /*5ab0*/  @!P4 IMAD R7, R206, R2, R13 ;  /* 0x00000002ce07c224 */ /* 0x001fe200078e020d */
[----:B------:R-:W-:Y:S04]  /*5ac0*/  BSSY B1, `(.L_x_212) ;  /* 0x0000006000017945 */ /* 0x000fe80003800000 */
[----:B------:R0:W-:Y:S01]  /*5ad0*/  @!P4 STG.E.U8 desc[UR38][R8.64+0xa8], R7 ;  /* 0x0000a8070800c986 */ /* 0x0001e2000c101126 */
[----:B------:R-:W-:Y:S05]  /*5ae0*/  @P6 BRA `(.L_x_213) ;  /* 0x00000000000c6947 */ /* 0x000fea0003800000 */
[----:B------:R-:W5:Y:S02]  /*5af0*/  LDG.E.U8 R220, desc[UR38][R4.64+0xa9] ;  /* 0x0000a92604dc7981 */ /* 0x000f64000c1e1100 */
[----:B-----5:R-:W-:-:S05]  /*5b00*/  PRMT R13, R220, 0x8880, RZ ;  /* 0x00008880dc0d7816 */ /* 0x020fca00000000ff */
[----:B------:R-:W-:-:S07]  /*5b10*/  IMAD R13, R13, R16, RZ ;  /* 0x000000100d0d7224 */ /* 0x000fce00078e02ff */
.L_x_213:
[----:B------:R-:W-:Y:S05]  /*5b20*/  BSYNC B1 ;  /* 0x0000000000017941 */ /* 0x000fea0003800000 */
.L_x_212:
[----:B------:R-:W-:Y:S01]  /*5b30*/  @!P6 IMAD R207, R207, R2, R13 ;  /* 0x00000002cfcfe224 */ /* 0x000fe200078e020d */
[----:B------:R-:W-:Y:S04]  /*5b40*/  BSSY B1, `(.L_x_214) ;  /* 0x0000006000017945 */ /* 0x000fe80003800000 */
[----:B------:R0:W-:Y:S01]  /*5b50*/  @!P6 STG.E.U8 desc[UR38][R8.64+0xa9], R207 ;  /* 0x0000a9cf0800e986 */ /* 0x0001e2000c101126 */
[----:B------:R-:W-:Y:S05]  /*5b60*/  @P2 BRA `(.L_x_215) ;  /* 0x00000000000c2947 */ /* 0x000fea0003800000 */
[----:B------:R-:W5:Y:S02]  /*5b70*/  LDG.E.U8 R220, desc[UR38][R20.64+0xb0] ;  /* 0x0000b02614dc7981 */ /* 0x000f64000c1e1100 */
[----:B-----5:R-:W-:-:S05]  /*5b80*/  PRMT R13, R220, 0x8880, RZ ;  /* 0x00008880dc0d7816 */ /* 0x020fca00000000ff */
[----:B------:R-:W-:-:S07]  /*5b90*/  IMAD R13, R13, R16, RZ ;  /* 0x000000100d0d7224 */ /* 0x000fce00078e02ff */
.L_x_215:
[----:B------:R-:W-:Y:S05]  /*5ba0*/  BSYNC B1 ;  /* 0x0000000000017941 */ /* 0x000fea0003800000 */
.L_x_214:
        /* <DEDUP_REMOVED lines=16> */
.L_x_217:
[----:B------:R-:W-:Y:S05]  /*5cb0*/  BSYNC B1 ;  /* 0x0000000000017941 */ /* 0x000fea0003800000 */
.L_x_216:
[----:B------:R-:W-:Y:S01]  /*5cc0*/  @!P4 IMAD R209, R209, R2, R13 ;  /* 0x00000002d1d1c224 */ /* 0x000fe200078e020d */
[----:B------:R-:W-:Y:S04]  /*5cd0*/  BSSY B1, `(.L_x_218) ;  /* 0x0000006000017945 */ /* 0x000fe80003800000 */
[----:B------:R0:W-:Y:S01]  /*5ce0*/  @!P4 STG.E.U8 desc[UR38][R10.64+0xb1], R209 ;  /* 0x0000b1d10a00c986 */ /* 0x0001e2000c101126 */
[----:B------:R-:W-:Y:S05]  /*5cf0*/  @P3 BRA `(.L_x_219) ;  /* 0x00000000000c3947 */ /* 0x000fea0003800000 */
[----:B------:R-:W5:Y:S02]  /*5d00*/  LDG.E.U8 R220, desc[UR38][R4.64+0xb0] ;  /* 0x0000b02604dc7981 */ /* 0x000f64000c1e1100 */
[----:B-----5:R-:W-:-:S05]  /*5d10*/  PRMT R13, R220, 0x8880, RZ ;  /* 0x00008880dc0d7816 */ /* 0x020fca00000000ff */
[----:B------:R-:W-:-:S07]  /*5d20*/  IMAD R13, R13, R16, RZ ;  /* 0x000000100d0d7224 */ /* 0x000fce00078e02ff */
.L_x_219:
[----:B------:R-:W-:Y:S05]  /*5d30*/  BSYNC B1 ;  /* 0x0000000000017941 */ /* 0x000fea0003800000 */
.L_x_218:
[----:B0-----:R-:W-:Y:S01]  /*5d40*/  @!P3 IMAD R7, R210, R2, R13 ;  /* 0x00000002d207b224 */ /* 0x001fe200078e020d */
[----:B------:R-:W-:Y:S04]  /*5d50*/  BSSY B1, `(.L_x_220) ;  /* 0x0000006000017945 */ /* 0x000fe80003800000 */
[----:B------:R0:W-:Y:S01]  /*5d60*/  @!P3 STG.E.U8 desc[UR38][R8.64+0xb0], R7 ;  /* 0x0000b0070800b986 */ /* 0x0001e2000c101126 */
[----:B------:R-:W-:Y:S05]  /*5d70*/  @P2 BRA `(.L_x_221) ;  /* 0x00000000000c2947 */ /* 0x000fea0003800000 */
[----:B------:R-:W5:Y:S02]  /*5d80*/  LDG.E.U8 R220, desc[UR38][R4.64+0xb1] ;  /* 0x0000b12604dc7981 */ /* 0x000f64000c1e1100 */
[----:B-----5:R-:W-:-:S05]  /*5d90*/  PRMT R13, R220, 0x8880, RZ ;  /* 0x00008880dc0d7816 */ /* 0x020fca00000000ff */
[----:B------:R-:W-:-:S07]  /*5da0*/  IMAD R13, R13, R16, RZ ;  /* 0x000000100d0d7224 */ /* 0x000fce00078e02ff */
.L_x_221:
[----:B------:R-:W-:Y:S05]  /*5db0*/  BSYNC B1 ;  /* 0x0000000000017941 */ /* 0x000fea0003800000 */
.L_x_220:
[----:B------:R-:W-:Y:S01]  /*5dc0*/  @!P2 IMAD R211, R211, R2, R13 ;  /* 0x00000002d3d3a224 */ /* 0x000fe200078e020d */
[----:B------:R-:W-:Y:S04]  /*5dd0*/  BSSY B1, `(.L_x_222) ;  /* 0x0000006000017945 */ /* 0x000fe80003800000 */
[----:B------:R0:W-:Y:S01]  /*5de0*/  @!P2 STG.E.U8 desc[UR38][R8.64+0xb1], R211 ;  /* 0x0000b1d30800a986 */ /* 0x0001e2000c101126 */
[----:B------:R-:W-:Y:S05]  /*5df0*/  @P6 BRA `(.L_x_223) ;  /* 0x00000000000c6947 */ /* 0x000fea0003800000 */
[----:B------:R-:W5:Y:S02]  /*5e00*/  LDG.E.U8 R220, desc[UR38][R20.64+0xb8] ;  /* 0x0000b82614dc7981 */ /* 0x000f64000c1e1100 */
[----:B-----5:R-:W-:-:S05]  /*5e10*/  PRMT R13, R220, 0x8880, RZ ;  /* 0x00008880dc0d7816 */ /* 0x020fca00000000ff */
[----:B------:R-:W-:-:S07]  /*5e20*/  IMAD R13, R13, R16, RZ ;  /* 0x000000100d0d7224 */ /* 0x000fce00078e02ff */
.L_x_223:
[----:B------:R-:W-:Y:S05]  /*5e30*/  BSYNC B1 ;  /* 0x0000000000017941 */ /* 0x000fea0003800000 */
.L_x_222:
[----:B0-----:R-:W-:Y:S01]  /*5e40*/  @!P6 IMAD R7, R212, R2, R13 ;  /* 0x00000002d407e224 */ /* 0x001fe200078e020d */
[----:B------:R-:W-:Y:S04]  /*5e50*/  BSSY B1, `(.L_x_224) ;  /* 0x0000006000017945 */ /* 0x000fe80003800000 */
[----:B------:R0:W-:Y:S01]  /*5e60*/  @!P6 STG.E.U8 desc[UR38][R10.64+0xb8], R7 ;  /* 0x0000b8070a00e986 */ /* 0x0001e2000c101126 */
[----:B------:R-:W-:Y:S05]  /*5e70*/  @P5 BRA `(.L_x_225) ;  /* 0x00000000000c5947 */ /* 0x000fea0003800000 */
[----:B------:R-:W5:Y:S02]  /*5e80*/  LDG.E.U8 R220, desc[UR38][R20.64+0xb9] ;  /* 0x0000b92614dc7981 */ /* 0x000f64000c1e1100 */
[----:B-----5:R-:W-:-:S05]  /*5e90*/  PRMT R13, R220, 0x8880, RZ ;  /* 0x00008880dc0d7816 */ /* 0x020fca00000000ff */
[----:B------:R-:W-:-:S07]  /*5ea0*/  IMAD R13, R13, R16, RZ ;  /* 0x000000100d0d7224 */ /* 0x000fce00078e02ff */
.L_x_225:
[----:B------:R-:W-:Y:S05]  /*5eb0*/  BSYNC B1 ;  /* 0x0000000000017941 */ /* 0x000fea0003800000 */
.L_x_224:
[----:B------:R-:W-:Y:S01]  /*5ec0*/  @!P5 IMAD R213, R213, R2, R13 ;  /* 0x00000002d5d5d224 */ /* 0x000fe200078e020d */
[----:B------:R-:W-:Y:S04]  /*5ed0*/  BSSY B1, `(.L_x_226) ;  /* 0x0000006000017945 */ /* 0x000fe80003800000 */
[----:B------:R0:W-:Y:S01]  /*5ee0*/  @!P5 STG.E.U8 desc[UR38][R10.64+0xb9], R213 ;  /* 0x0000b9d50a00d986 */ /* 0x0001e2000c101126 */
[----:B------:R-:W-:Y:S05]  /*5ef0*/  @P1 BRA `(.L_x_227) ;  /* 0x00000000000c1947 */ /* 0x000fea0003800000 */
[----:B------:R-:W5:Y:S02]  /*5f00*/  LDG.E.U8 R220, desc[UR38][R4.64+0xb8] ;  /* 0x0000b82604dc7981 */ /* 0x000f64000c1e1100 */
[----:B-----5:R-:W-:-:S05]  /*5f10*/  PRMT R13, R220, 0x8880, RZ ;  /* 0x00008880dc0d7816 */ /* 0x020fca00000000ff */
[----:B------:R-:W-:-:S07]  /*5f20*/  IMAD R13, R13, R16, RZ ;  /* 0x000000100d0d7224 */ /* 0x000fce00078e02ff */
.L_x_227:
[----:B------:R-:W-:Y:S05]  /*5f30*/  BSYNC B1 ;  /* 0x0000000000017941 */ /* 0x000fea0003800000 */
.L_x_226:
        /* <DEDUP_REMOVED lines=16> */
.L_x_229:
[----:B------:R-:W-:Y:S05]  /*6040*/  BSYNC B1 ;  /* 0x0000000000017941 */ /* 0x000fea0003800000 */
.L_x_228:
[----:B------:R-:W-:Y:S01]  /*6050*/  @!P0 IMAD R215, R215, R2, R13 ;  /* 0x00000002d7d78224 */ /* 0x000fe200078e020d */
[----:B------:R-:W-:Y:S04]  /*6060*/  BSSY B1, `(.L_x_230) ;  /* 0x0000006000017945 */ /* 0x000fe80003800000 */
[----:B------:R0:W-:Y:S01]  /*6070*/  @!P0 STG.E.U8 desc[UR38][R8.64+0xb9], R215 ;  /* 0x0000b9d708008986 */ /* 0x0001e2000c101126 */
[----:B------:R-:W-:Y:S05]  /*6080*/  @P5 BRA `(.L_x_231) ;  /* 0x00000000000c5947 */ /* 0x000fea0003800000 */
[----:B------:R-:W5:Y:S02]  /*6090*/  LDG.E.U8 R220, desc[UR38][R20.64+0xc0] ;  /* 0x0000c02614dc7981 */ /* 0x000f64000c1e1100 */
[----:B-----5:R-:W-:-:S05]  /*60a0*/  PRMT R13, R220, 0x8880, RZ ;  /* 0x00008880dc0d7816 */ /* 0x020fca00000000ff */
[----:B------:R-:W-:-:S07]  /*60b0*/  IMAD R13, R13, R16, RZ ;  /* 0x000000100d0d7224 */ /* 0x000fce00078e02ff */
.L_x_231:
[----:B------:R-:W-:Y:S05]  /*60c0*/  BSYNC B1 ;  /* 0x0000000000017941 */ /* 0x000fea0003800000 */
.L_x_230:
[----:B0-----:R-:W-:Y:S01]  /*60d0*/  @!P5 IMAD R7, R24, R2, R13 ;  /* 0x000000021807d224 */ /* 0x001fe200078e020d */
[----:B------:R-:W-:Y:S04]  /*60e0*/  BSSY B1, `(.L_x_232) ;  /* 0x0000006000017945 */ /* 0x000fe80003800000 */
[----:B------:R0:W-:Y:S01]  /*60f0*/  @!P5 STG.E.U8 desc[UR38][R10.64+0xc0], R7 ;  /* 0x0000c0070a00d986 */ /* 0x0001e2000c101126 */
[----:B------:R-:W-:Y:S05]  /*6100*/  @P1 BRA `(.L_x_233) ;  /* 0x00000000000c1947 */ /* 0x000fea0003800000 */
[----:B------:R-:W5:Y:S02]  /*6110*/  LDG.E.U8 R220, desc[UR38][R20.64+0xc1] ;  /* 0x0000c12614dc7981 */ /* 0x000f64000c1e1100 */
[----:B-----5:R-:W-:-:S05]  /*6120*/  PRMT R13, R220, 0x8880, RZ ;  /* 0x00008880dc0d7816 */ /* 0x020fca00000000ff */
[----:B------:R-:W-:-:S07]  /*6130*/  IMAD R13, R13, R16, RZ ;  /* 0x000000100d0d7224 */ /* 0x000fce00078e02ff */
.L_x_233:
[----:B------:R-:W-:Y:S05]  /*6140*/  BSYNC B1 ;  /* 0x0000000000017941 */ /* 0x000fea0003800000 */
.L_x_232:
[----:B------:R-:W-:Y:S01]  /*6150*/  @!P1 IMAD R25, R25, R2, R13 ;  /* 0x0000000219199224 */ /* 0x000fe200078e020d */
[----:B------:R-:W-:Y:S04]  /*6160*/  BSSY B1, `(.L_x_234) ;  /* 0x0000006000017945 */ /* 0x000fe80003800000 */
[----:B------:R0:W-:Y:S01]  /*6170*/  @!P1 STG.E.U8 desc[UR38][R10.64+0xc1], R25 ;  /* 0x0000c1190a009986 */ /* 0x0001e2000c101126 */
[----:B------:R-:W-:Y:S05]  /*6180*/  @P4 BRA `(.L_x_235) ;  /* 0x00000000000c4947 */ /* 0x000fea0003800000 */
[----:B------:R-:W5:Y:S02]  /*6190*/  LDG.E.U8 R220, desc[UR38][R4.64+0xc0] ;  /* 0x0000c02604dc7981 */ /* 0x000f64000c1e1100 */
[----:B-----5:R-:W-:-:S05]  /*61a0*/  PRMT R13, R220, 0x8880, RZ ;  /* 0x00008880dc0d7816 */ /* 0x020fca00000000ff */
[----:B------:R-:W-:-:S07]  /*61b0*/  IMAD R13, R13, R16, RZ ;  /* 0x000000100d0d7224 */ /* 0x000fce00078e02ff */
.L_x_235:
[----:B------:R-:W-:Y:S05]  /*61c0*/  BSYNC B1 ;  /* 0x0000000000017941 */ /* 0x000fea0003800000 */
.L_x_234:
[----:B0-----:R-:W-:Y:S01]  /*61d0*/  @!P4 IMAD R7, R26, R2, R13 ;  /* 0x000000021a07c224 */ /* 0x001fe200078e020d */
[----:B------:R-:W-:Y:S04]  /*61e0*/  BSSY B1, `(.L_x_236) ;  /* 0x0000006000017945 */ /* 0x000fe80003800000 */
[----:B------:R0:W-:Y:S01]  /*61f0*/  @!P4 STG.E.U8 desc[UR38][R8.64+0xc0], R7 ;  /* 0x0000c0070800c986 */ /* 0x0001e2000c101126 */
[----:B------:R-:W-:Y:S05]  /*6200*/  @P6 BRA `(.L_x_237) ;  /* 0x00000000000c6947 */ /* 0x000fea0003800000 */
[----:B------:R-:W5:Y:S02]  /*6210*/  LDG.E.U8 R220, desc[UR38][R4.64+0xc1] ;  /* 0x0000c12604dc7981 */ /* 0x000f64000c1e1100 */
[----:B-----5:R-:W-:-:S05]  /*6220*/  PRMT R13, R220, 0x8880, RZ ;  /* 0x00008880dc0d7816 */ /* 0x020fca00000000ff */
[----:B------:R-:W-:-:S07]  /*6230*/  IMAD R13, R13, R16, RZ ;  /* 0x000000100d0d7224 */ /* 0x000fce00078e02ff */
.L_x_237:
[----:B------:R-:W-:Y:S05]  /*6240*/  BSYNC B1 ;  /* 0x0000000000017941 */ /* 0x000fea0003800000 */
.L_x_236:
[----:B------:R-:W-:Y:S01]  /*6250*/  @!P6 IMAD R27, R27, R2, R13 ;  /* 0x000000021b1be224 */ /* 0x000fe200078e020d */
[----:B------:R-:W-:Y:S04]  /*6260*/  BSSY B1, `(.L_x_238) ;  /* 0x0000006000017945 */ /* 0x000fe80003800000 */
[----:B------:R0:W-:Y:S01]  /*6270*/  @!P6 STG.E.U8 desc[UR38][R8.64+0xc1], R27 ;  /* 0x0000c11b0800e986 */ /* 0x0001e2000c101126 */
[----:B------:R-:W-:Y:S05]  /*6280*/  @P2 BRA `(.L_x_239) ;  /* 0x00000000000c2947 */ /* 0x000fea0003800000 */
[----:B------:R-:W5:Y:S02]  /*6290*/  LDG.E.U8 R220, desc[UR38][R20.64+0xc8] ;  /* 0x0000c82614dc7981 */ /* 0x000f64000c1e1100 */
[----:B-----5:R-:W-:-:S05]  /*62a0*/  PRMT R13, R220, 0x8880, RZ ;  /* 0x00008880dc0d7816 */ /* 0x020fca00000000ff */
[----:B------:R-:W-:-:S07]  /*62b0*/  IMAD R13, R13, R16, RZ ;  /* 0x000000100d0d7224 */ /* 0x000fce00078e02ff */
.L_x_239:
[----:B------:R-:W-:Y:S05]  /*62c0*/  BSYNC B1 ;  /* 0x0000000000017941 */ /* 0x000fea0003800000 */
.L_x_238:
        /* <DEDUP_REMOVED lines=16> */
.L_x_241:
[----:B------:R-:W-:Y:S05]  /*63d0*/  BSYNC B1 ;  /* 0x0000000000017941 */ /* 0x000fea0003800000 */
.L_x_240:
[----:B------:R-:W-:Y:S01]  /*63e0*/  @!P4 IMAD R29, R29, R2, R13 ;  /* 0x000000021d1dc224 */ /* 0x000fe200078e020d */
[----:B------:R-:W-:Y:S04]  /*63f0*/  BSSY B1, `(.L_x_242) ;  /* 0x0000006000017945 */ /* 0x000fe80003800000 */
[----:B------:R0:W-:Y:S01]  /*6400*/  @!P4 STG.E.U8 desc[UR38][R10.64+0xc9], R29 ;  /* 0x0000c91d0a00c986 */ /* 0x0001e2000c101126 */
[----:B------:R-:W-:Y:S05]  /*6410*/  @P3 BRA `(.L_x_243) ;  /* 0x00000000000c3947 */ /* 0x000fea0003800000 */
[----:B------:R-:W5:Y:S02]  /*6420*/  LDG.E.U8 R220, desc[UR38][R4.64+0xc8] ;  /* 0x0000c82604dc7981 */ /* 0x000f64000c1e1100 */
[----:B-----5:R-:W-:-:S05]  /*6430*/  PRMT R13, R220, 0x8880, RZ ;  /* 0x00008880dc0d7816 */ /* 0x020fca00000000ff */
[----:B------:R-:W-:-:S07]  /*6440*/  IMAD R13, R13, R16, RZ ;  /* 0x000000100d0d7224 */ /* 0x000fce00078e02ff */
.L_x_243:
[----:B------:R-:W-:Y:S05]  /*6450*/  BSYNC B1 ;  /* 0x0000000000017941 */ /* 0x000fea0003800000 */
.L_x_242:
[----:B0-----:R-:W-:Y:S01]  /*6460*/  @!P3 IMAD R7, R30, R2, R13 ;  /* 0x000000021e07b224 */ /* 0x001fe200078e020d */
[----:B------:R-:W-:Y:S04]  /*6470*/  BSSY B1, `(.L_x_244) ;  /* 0x0000006000017945 */ /* 0x000fe80003800000 */
[----:B------:R0:W-:Y:S01]  /*6480*/  @!P3 STG.E.U8 desc[UR38][R8.64+0xc8], R7 ;  /* 0x0000c8070800b986 */ /* 0x0001e2000c101126 */
[----:B------:R-:W-:Y:S05]  /*6490*/  @P2 BRA `(.L_x_245) ;  /* 0x00000000000c2947 */ /* 0x000fea0003800000 */
[----:B------:R-:W5:Y:S02]  /*64a0*/  LDG.E.U8 R220, desc[UR38][R4.64+0xc9] ;  /* 0x0000c92604dc7981 */ /* 0x000f64000c1e1100 */
[----:B-----5:R-:W-:-:S05]  /*64b0*/  PRMT R13, R220, 0x8880, RZ ;  /* 0x00008880dc0d7816 */ /* 0x020fca00000000ff */
[----:B------:R-:W-:-:S07]  /*64c0*/  IMAD R13, R13, R16, RZ ;  /* 0x000000100d0d7224 */ /* 0x000fce00078e02ff */
.L_x_245:
[----:B------:R-:W-:Y:S05]  /*64d0*/  BSYNC B1 ;  /* 0x0000000000017941 */ /* 0x000fea0003800000 */
.L_x_244:
[----:B------:R-:W-:Y:S01]  /*64e0*/  @!P2 IMAD R31, R31, R2, R13 ;  /* 0x000000021f1fa224 */ /* 0x000fe200078e020d */
[----:B------:R-:W-:Y:S04]  /*64f0*/  BSSY B1, `(.L_x_246) ;  /* 0x0000006000017945 */ /* 0x000fe80003800000 */
[----:B------:R0:W-:Y:S01]  /*6500*/  @!P2 STG.E.U8 desc[UR38][R8.64+0xc9], R31 ;  /* 0x0000c91f0800a986 */ /* 0x0001e2000c101126 */
[----:B------:R-:W-:Y:S05]  /*6510*/  @P6 BRA `(.L_x_247) ;  /* 0x00000000000c6947 */ /* 0x000fea0003800000 */
[----:B------:R-:W5:Y:S02]  /*6520*/  LDG.E.U8 R220, desc[UR38][R20.64+0xd0] ;  /* 0x0000d02614dc7981 */ /* 0x000f64000c1e1100 */
[----:B-----5:R-:W-:-:S05]  /*6530*/  PRMT R13, R220, 0x8880, RZ ;  /* 0x00008880dc0d7816 */ /* 0x020fca00000000ff */
[----:B------:R-:W-:-:S07]  /*6540*/  IMAD R13, R13, R16, RZ ;  /* 0x000000100d0d7224 */ /* 0x000fce00078e02ff */
.L_x_247:
[----:B------:R-:W-:Y:S05]  /*6550*/  BSYNC B1 ;  /* 0x0000000000017941 */ /* 0x000fea0003800000 */
.L_x_246:
[----:B0-----:R-:W-:Y:S01]  /*6560*/  @!P6 IMAD R7, R32, R2, R13 ;  /* 0x000000022007e224 */ /* 0x001fe200078e020d */
[----:B------:R-:W-:Y:S04]  /*6570*/  BSSY B1, `(.L_x_248) ;  /* 0x0000006000017945 */ /* 0x000fe80003800000 */
[----:B------:R0:W-:Y:S01]  /*6580*/  @!P6 STG.E.U8 desc[UR38][R10.64+0xd0], R7 ;  /* 0x0000d0070a00e986 */ /* 0x0001e2000c101126 */
[----:B------:R-:W-:Y:S05]  /*6590*/  @P5 BRA `(.L_x_249) ;  /* 0x00000000000c5947 */ /* 0x000fea0003800000 */
[----:B------:R-:W5:Y:S02]  /*65a0*/  LDG.E.U8 R220, desc[UR38][R20.64+0xd1] ;  /* 0x0000d12614dc7981 */ /* 0x000f64000c1e1100 */
[----:B-----5:R-:W-:-:S05]  /*65b0*/  PRMT R13, R220, 0x8880, RZ ;  /* 0x00008880dc0d7816 */ /* 0x020fca00000000ff */
[----:B------:R-:W-:-:S07]  /*65c0*/  IMAD R13, R13, R16, RZ ;  /* 0x000000100d0d7224 */ /* 0x000fce00078e02ff */
.L_x_249:
[----:B------:R-:W-:Y:S05]  /*65d0*/  BSYNC B1 ;  /* 0x0000000000017941 */ /* 0x000fea0003800000 */
.L_x_248:
[----:B------:R-:W-:Y:S01]  /*65e0*/  @!P5 IMAD R33, R33, R2, R13 ;  /* 0x000000022121d224 */ /* 0x000fe200078e020d */
[----:B------:R-:W-:Y:S04]  /*65f0*/  BSSY B1, `(.L_x_250) ;  /* 0x0000006000017945 */ /* 0x000fe80003800000 */
[----:B------:R0:W-:Y:S01]  /*6600*/  @!P5 STG.E.U8 desc[UR38][R10.64+0xd1], R33 ;  /* 0x0000d1210a00d986 */ /* 0x0001e2000c101126 */
[----:B------:R-:W-:Y:S05]  /*6610*/  @P1 BRA `(.L_x_251) ;  /* 0x00000000000c1947 */ /* 0x000fea0003800000 */
[----:B------:R-:W5:Y:S02]  /*6620*/  LDG.E.U8 R220, desc[UR38][R4.64+0xd0] ;  /* 0x0000d02604dc7981 */ /* 0x000f64000c1e1100 */
[----:B-----5:R-:W-:-:S05]  /*6630*/  PRMT R13, R220, 0x8880, RZ ;  /* 0x00008880dc0d7816 */ /* 0x020fca00000000ff */
[----:B------:R-:W-:-:S07]  /*6640*/  IMAD R13, R13, R16, RZ ;  /* 0x000000100d0d7224 */ /* 0x000fce00078e02ff */
.L_x_251:
[----:B------:R-:W-:Y:S05]  /*6650*/  BSYNC B1 ;  /* 0x0000000000017941 */ /* 0x000fea0003800000 */
.L_x_250:
        /* <DEDUP_REMOVED lines=16> */
.L_x_253:
[----:B------:R-:W-:Y:S05]  /*6760*/  BSYNC B1 ;  /* 0x0000000000017941 */ /* 0x000fea0003800000 */
.L_x_252:
[----:B------:R-:W-:Y:S01]  /*6770*/  @!P0 IMAD R35, R35, R2, R13 ;  /* 0x0000000223238224 */ /* 0x000fe200078e020d */
[----:B------:R-:W-:Y:S04]  /*6780*/  BSSY B1, `(.L_x_254) ;  /* 0x0000006000017945 */ /* 0x000fe80003800000 */
[----:B------:R0:W-:Y:S01]  /*6790*/  @!P0 STG.E.U8 desc[UR38][R8.64+0xd1], R35 ;  /* 0x0000d12308008986 */ /* 0x0001e2000c101126 */
[----:B------:R-:W-:Y:S05]  /*67a0*/  @P5 BRA `(.L_x_255) ;  /* 0x00000000000c5947 */ /* 0x000fea0003800000 */
[----:B------:R-:W5:Y:S02]  /*67b0*/  LDG.E.U8 R220, desc[UR38][R20.64+0xd8] ;  /* 0x0000d82614dc7981 */ /* 0x000f64000c1e1100 */
[----:B-----5:R-:W-:-:S05]  /*67c0*/  PRMT R13, R220, 0x8880, RZ ;  /* 0x00008880dc0d7816 */ /* 0x020fca00000000ff */
[----:B------:R-:W-:-:S07]  /*67d0*/  IMAD R13, R13, R16, RZ ;  /* 0x000000100d0d7224 */ /* 0x000fce00078e02ff */
.L_x_255:
[----:B------:R-:W-:Y:S05]  /*67e0*/  BSYNC B1 ;  /* 0x0000000000017941 */ /* 0x000fea0003800000 */
.L_x_254:
[----:B0-----:R-:W-:Y:S01]  /*67f0*/  @!P5 IMAD R7, R36, R2, R13 ;  /* 0x000000022407d224 */ /* 0x001fe200078e020d */
[----:B------:R-:W-:Y:S04]  /*6800*/  BSSY B1, `(.L_x_256) ;  /* 0x0000006000017945 */ /* 0x000fe80003800000 */
[----:B------:R0:W-:Y:S01]  /*6810*/  @!P5 STG.E.U8 desc[UR38][R10.64+0xd8], R7 ;  /* 0x0000d8070a00d986 */ /* 0x0001e2000c101126 */
[----:B------:R-:W-:Y:S05]  /*6820*/  @P1 BRA `(.L_x_257) ;  /* 0x00000000000c1947 */ /* 0x000fea0003800000 */
[----:B------:R-:W5:Y:S02]  /*6830*/  LDG.E.U8 R220, desc[UR38][R20.64+0xd9] ;  /* 0x0000d92614dc7981 */ /* 0x000f64000c1e1100 */
[----:B-----5:R-:W-:-:S05]  /*6840*/  PRMT R13, R220, 0x8880, RZ ;  /* 0x00008880dc0d7816 */ /* 0x020fca00000000ff */
[----:B------:R-:W-:-:S07]  /*6850*/  IMAD R13, R13, R16, RZ ;  /* 0x000000100d0d7224 */ /* 0x000fce00078e02ff */
.L_x_257:
[----:B------:R-:W-:Y:S05]  /*6860*/  BSYNC B1 ;  /* 0x0000000000017941 */ /* 0x000fea0003800000 */
.L_x_256:
[----:B------:R-:W-:Y:S01]  /*6870*/  @!P1 IMAD R37, R37, R2, R13 ;  /* 0x0000000225259224 */ /* 0x000fe200078e020d */
[----:B------:R-:W-:Y:S04]  /*6880*/  BSSY B1, `(.L_x_258) ;  /* 0x0000006000017945 */ /* 0x000fe80003800000 */
[----:B------:R0:W-:Y:S01]  /*6890*/  @!P1 STG.E.U8 desc[UR38][R10.64+0xd9], R37 ;  /* 0x0000d9250a009986 */ /* 0x0001e2000c101126 */
[----:B------:R-:W-:Y:S05]  /*68a0*/  @P4 BRA `(.L_x_259) ;  /* 0x00000000000c4947 */ /* 0x000fea0003800000 */
[----:B------:R-:W5:Y:S02]  /*68b0*/  LDG.E.U8 R220, desc[UR38][R4.64+0xd8] ;  /* 0x0000d82604dc7981 */ /* 0x000f64000c1e1100 */
[----:B-----5:R-:W-:-:S05]  /*68c0*/  PRMT R13, R220, 0x8880, RZ ;  /* 0x00008880dc0d7816 */ /* 0x020fca00000000ff */
[----:B------:R-:W-:-:S07]  /*68d0*/  IMAD R13, R13, R16, RZ ;  /* 0x000000100d0d7224 */ /* 0x000fce00078e02ff */
.L_x_259:
[----:B------:R-:W-:Y:S05]  /*68e0*/  BSYNC B1 ;  /* 0x0000000000017941 */ /* 0x000fea0003800000 */
.L_x_258:
[----:B0-----:R-:W-:Y:S01]  /*68f0*/  @!P4 IMAD R7, R38, R2, R13 ;  /* 0x000000022607c224 */ /* 0x001fe200078e020d */
[----:B------:R-:W-:Y:S04]  /*6900*/  BSSY B1, `(.L_x_260) ;  /* 0x0000006000017945 */ /* 0x000fe80003800000 */
[----:B------:R0:W-:Y:S01]  /*6910*/  @!P4 STG.E.U8 desc[UR38][R8.64+0xd8], R7 ;  /* 0x0000d8070800c986 */ /* 0x0001e2000c101126 */
[----:B------:R-:W-:Y:S05]  /*6920*/  @P6 BRA `(.L_x_261) ;  /* 0x00000000000c6947 */ /* 0x000fea0003800000 */
[----:B------:R-:W5:Y:S02]  /*6930*/  LDG.E.U8 R220, desc[UR38][R4.64+0xd9] ;  /* 0x0000d92604dc7981 */ /* 0x000f64000c1e1100 */
[----:B-----5:R-:W-:-:S05]  /*6940*/  PRMT R13, R220, 0x8880, RZ ;  /* 0x00008880dc0d7816 */ /* 0x020fca00000000ff */
[----:B------:R-:W-:-:S07]  /*6950*/  IMAD R13, R13, R16, RZ ;  /* 0x000000100d0d7224 */ /* 0x000fce00078e02ff */
.L_x_261:
[----:B------:R-:W-:Y:S05]  /*6960*/  BSYNC B1 ;  /* 0x0000000000017941 */ /* 0x000fea0003800000 */
.L_x_260:
[----:B------:R-:W-:Y:S01]  /*6970*/  @!P6 IMAD R39, R39, R2, R13 ;  /* 0x000000022727e224 */ /* 0x000fe200078e020d */
[----:B------:R-:W-:Y:S04]  /*6980*/  BSSY B1, `(.L_x_262) ;  /* 0x0000006000017945 */ /* 0x000fe80003800000 */
[----:B------:R0:W-:Y:S01]  /*6990*/  @!P6 STG.E.U8 desc[UR38][R8.64+0xd9], R39 ;  /* 0x0000d9270800e986 */ /* 0x0001e2000c101126 */
[----:B------:R-:W-:Y:S05]  /*69a0*/  @P2 BRA `(.L_x_263) ;  /* 0x00000000000c2947 */ /* 0x000fea0003800000 */
[----:B------:R-:W5:Y:S02]  /*69b0*/  LDG.E.U8 R220, desc[UR38][R20.64+0xe0] ;  /* 0x0000e02614dc7981 */ /* 0x000f64000c1e1100 */
[----:B-----5:R-:W-:-:S05]  /*69c0*/  PRMT R13, R220, 0x8880, RZ ;  /* 0x00008880dc0d7816 */ /* 0x020fca00000000ff */
[----:B------:R-:W-:-:S07]  /*69d0*/  IMAD R13, R13, R16, RZ ;  /* 0x000000100d0d7224 */ /* 0x000fce00078e02ff */
.L_x_263:
[----:B------:R-:W-:Y:S05]  /*69e0*/  BSYNC B1 ;  /* 0x0000000000017941 */ /* 0x000fea0003800000 */
.L_x_262:
        /* <DEDUP_REMOVED lines=16> */
.L_x_265:
[----:B------:R-:W-:Y:S05]  /*6af0*/  BSYNC B1 ;  /* 0x0000000000017941 */ /* 0x000fea0003800000 */
.L_x_264:
[----:B------:R-:W-:Y:S01]  /*6b00*/  @!P4 IMAD R41, R41, R2, R13 ;  /* 0x000000022929c224 */ /* 0x000fe200078e020d */
[----:B------:R-:W-:Y:S04]  /*6b10*/  BSSY B1, `(.L_x_266) ;  /* 0x0000006000017945 */ /* 0x000fe80003800000 */
[----:B------:R0:W-:Y:S01]  /*6b20*/  @!P4 STG.E.U8 desc[UR38][R10.64+0xe1], R41 ;  /* 0x0000e1290a00c986 */ /* 0x0001e2000c101126 */
[----:B------:R-:W-:Y:S05]  /*6b30*/  @P3 BRA `(.L_x_267) ;  /* 0x00000000000c3947 */ /* 0x000fea0003800000 */
[----:B------:R-:W5:Y:S02]  /*6b40*/  LDG.E.U8 R220, desc[UR38][R4.64+0xe0] ;  /* 0x0000e02604dc7981 */ /* 0x000f64000c1e1100 */
[----:B-----5:R-:W-:-:S05]  /*6b50*/  PRMT R13, R220, 0x8880, RZ ;  /* 0x00008880dc0d7816 */ /* 0x020fca00000000ff */
[----:B------:R-:W-:-:S07]  /*6b60*/  IMAD R13, R13, R16, RZ ;  /* 0x000000100d0d7224 */ /* 0x000fce00078e02ff */
.L_x_267:
[----:B------:R-:W-:Y:S05]  /*6b70*/  BSYNC B1 ;  /* 0x0000000000017941 */ /* 0x000fea0003800000 */
.L_x_266:
[----:B0-----:R-:W-:Y:S01]  /*6b80*/  @!P3 IMAD R7, R42, R2, R13 ;  /* 0x000000022a07b224 */ /* 0x001fe200078e020d */
[----:B------:R-:W-:Y:S04]  /*6b90*/  BSSY B1, `(.L_x_268) ;  /* 0x0000006000017945 */ /* 0x000fe80003800000 */
[----:B------:R0:W-:Y:S01]  /*6ba0*/  @!P3 STG.E.U8 desc[UR38][R8.64+0xe0], R7 ;  /* 0x0000e0070800b986 */ /* 0x0001e2000c101126 */
[----:B------:R-:W-:Y:S05]  /*6bb0*/  @P2 BRA `(.L_x_269) ;  /* 0x00000000000c2947 */ /* 0x000fea0003800000 */
[----:B------:R-:W5:Y:S02]  /*6bc0*/  LDG.E.U8 R220, desc[UR38][R4.64+0xe1] ;  /* 0x0000e12604dc7981 */ /* 0x000f64000c1e1100 */
[----:B-----5:R-:W-:-:S05]  /*6bd0*/  PRMT R13, R220, 0x8880, RZ ;  /* 0x00008880dc0d7816 */ /* 0x020fca00000000ff */
[----:B------:R-:W-:-:S07]  /*6be0*/  IMAD R13, R13, R16, RZ ;  /* 0x000000100d0d7224 */ /* 0x000fce00078e02ff */
.L_x_269:
[----:B------:R-:W-:Y:S05]  /*6bf0*/  BSYNC B1 ;  /* 0x0000000000017941 */ /* 0x000fea0003800000 */
.L_x_268:
[----:B------:R-:W-:Y:S01]  /*6c00*/  @!P2 IMAD R43, R43, R2, R13 ;  /* 0x000000022b2ba224 */ /* 0x000fe200078e020d */
[----:B------:R-:W-:Y:S04]  /*6c10*/  BSSY B1, `(.L_x_270) ;  /* 0x0000006000017945 */ /* 0x000fe80003800000 */
[----:B------:R0:W-:Y:S01]  /*6c20*/  @!P2 STG.E.U8 desc[UR38][R8.64+0xe1], R43 ;  /* 0x0000e12b0800a986 */ /* 0x0001e2000c101126 */
[----:B------:R-:W-:Y:S05]  /*6c30*/  @P6 BRA `(.L_x_271) ;  /* 0x00000000000c6947 */ /* 0x000fea0003800000 */
[----:B------:R-:W5:Y:S02]  /*6c40*/  LDG.E.U8 R220, desc[UR38][R20.64+0xe8] ;  /* 0x0000e82614dc7981 */ /* 0x000f64000c1e1100 */
[----:B-----5:R-:W-:-:S05]  /*6c50*/  PRMT R13, R220, 0x8880, RZ ;  /* 0x00008880dc0d7816 */ /* 0x020fca00000000ff */
[----:B------:R-:W-:-:S07]  /*6c60*/  IMAD R13, R13, R16, RZ ;  /* 0x000000100d0d7224 */ /* 0x000fce00078e02ff */
.L_x_271:
[----:B------:R-:W-:Y:S05]  /*6c70*/  BSYNC B1 ;  /* 0x0000000000017941 */ /* 0x000fea0003800000 */
.L_x_270:
[----:B0-----:R-:W-:Y:S01]  /*6c80*/  @!P6 IMAD R7, R44, R2, R13 ;  /* 0x000000022c07e224 */ /* 0x001fe200078e020d */
[----:B------:R-:W-:Y:S04]  /*6c90*/  BSSY B1, `(.L_x_272) ;  /* 0x0000006000017945 */ /* 0x000fe80003800000 */
[----:B------:R0:W-:Y:S01]  /*6ca0*/  @!P6 STG.E.U8 desc[UR38][R10.64+0xe8], R7 ;  /* 0x0000e8070a00e986 */ /* 0x0001e2000c101126 */
[----:B------:R-:W-:Y:S05]  /*6cb0*/  @P5 BRA `(.L_x_273) ;  /* 0x00000000000c5947 */ /* 0x000fea0003800000 */
[----:B------:R-:W5:Y:S02]  /*6cc0*/  LDG.E.U8 R220, desc[UR38][R20.64+0xe9] ;  /* 0x0000e92614dc7981 */ /* 0x000f64000c1e1100 */
[----:B-----5:R-:W-:-:S05]  /*6cd0*/  PRMT R13, R220, 0x8880, RZ ;  /* 0x00008880dc0d7816 */ /* 0x020fca00000000ff */
[----:B------:R-:W-:-:S07]  /*6ce0*/  IMAD R13, R13, R16, RZ ;  /* 0x000000100d0d7224 */ /* 0x000fce00078e02ff */
.L_x_273:
[----:B------:R-:W-:Y:S05]  /*6cf0*/  BSYNC B1 ;  /* 0x0000000000017941 */ /* 0x000fea0003800000 */
.L_x_272:
[----:B------:R-:W-:Y:S01]  /*6d00*/  @!P5 IMAD R45, R45, R2, R13 ;  /* 0x000000022d2dd224 */ /* 0x000fe200078e020d */
[----:B------:R-:W-:Y:S04]  /*6d10*/  BSSY B1, `(.L_x_274) ;  /* 0x0000006000017945 */ /* 0x000fe80003800000 */
[----:B------:R0:W-:Y:S01]  /*6d20*/  @!P5 STG.E.U8 desc[UR38][R10.64+0xe9], R45 ;  /* 0x0000e92d0a00d986 */ /* 0x0001e2000c101126 */
[----:B------:R-:W-:Y:S05]  /*6d30*/  @P1 BRA `(.L_x_275) ;  /* 0x00000000000c1947 */ /* 0x000fea0003800000 */
[----:B------:R-:W5:Y:S02]  /*6d40*/  LDG.E.U8 R220, desc[UR38][R4.64+0xe8] ;  /* 0x0000e82604dc7981 */ /* 0x000f64000c1e1100 */
[----:B-----5:R-:W-:-:S05]  /*6d50*/  PRMT R13, R220, 0x8880, RZ ;  /* 0x00008880dc0d7816 */ /* 0x020fca00000000ff */
[----:B------:R-:W-:-:S07]  /*6d60*/  IMAD R13, R13, R16, RZ ;  /* 0x000000100d0d7224 */ /* 0x000fce00078e02ff */
.L_x_275:
[----:B------:R-:W-:Y:S05]  /*6d70*/  BSYNC B1 ;  /* 0x0000000000017941 */ /* 0x000fea0003800000 */
.L_x_274:
        /* <DEDUP_REMOVED lines=16> */
.L_x_277:
[----:B------:R-:W-:Y:S05]  /*6e80*/  BSYNC B1 ;  /* 0x0000000000017941 */ /* 0x000fea0003800000 */
.L_x_276:
[----:B------:R-:W-:Y:S01]  /*6e90*/  @!P0 IMAD R47, R47, R2, R13 ;  /* 0x000000022f2f8224 */ /* 0x000fe200078e020d */
[----:B------:R-:W-:Y:S04]  /*6ea0*/  BSSY B1, `(.L_x_278) ;  /* 0x0000006000017945 */ /* 0x000fe80003800000 */
[----:B------:R0:W-:Y:S01]  /*6eb0*/  @!P0 STG.E.U8 desc[UR38][R8.64+0xe9], R47 ;  /* 0x0000e92f08008986 */ /* 0x0001e2000c101126 */
[----:B------:R-:W-:Y:S05]  /*6ec0*/  @P5 BRA `(.L_x_279) ;  /* 0x00000000000c5947 */ /* 0x000fea0003800000 */
[----:B------:R-:W5:Y:S02]  /*6ed0*/  LDG.E.U8 R220, desc[UR38][R20.64+0xf0] ;  /* 0x0000f02614dc7981 */ /* 0x000f64000c1e1100 */
[----:B-----5:R-:W-:-:S05]  /*6ee0*/  PRMT R13, R220, 0x8880, RZ ;  /* 0x00008880dc0d7816 */ /* 0x020fca00000000ff */
[----:B------:R-:W-:-:S07]  /*6ef0*/  IMAD R13, R13, R16, RZ ;  /* 0x000000100d0d7224 */ /* 0x000fce00078e02ff */
.L_x_279:
[----:B------:R-:W-:Y:S05]  /*6f00*/  BSYNC B1 ;  /* 0x0000000000017941 */ /* 0x000fea0003800000 */
.L_x_278:
[----:B0-----:R-:W-:Y:S01]  /*6f10*/  @!P5 IMAD R7, R48, R2, R13 ;  /* 0x000000023007d224 */ /* 0x001fe200078e020d */
[----:B------:R-:W-:Y:S04]  /*6f20*/  BSSY B1, `(.L_x_280) ;  /* 0x0000006000017945 */ /* 0x000fe80003800000 */
[----:B------:R0:W-:Y:S01]  /*6f30*/  @!P5 STG.E.U8 desc[UR38][R10.64+0xf0], R7 ;  /* 0x0000f0070a00d986 */ /* 0x0001e2000c101126 */
[----:B------:R-:W-:Y:S05]  /*6f40*/  @P1 BRA `(.L_x_281) ;  /* 0x00000000000c1947 */ /* 0x000fea0003800000 */
[----:B------:R-:W5:Y:S02]  /*6f50*/  LDG.E.U8 R220, desc[UR38][R20.64+0xf1] ;  /* 0x0000f12614dc7981 */ /* 0x000f64000c1e1100 */
[----:B-----5:R-:W-:-:S05]  /*6f60*/  PRMT R13, R220, 0x8880, RZ ;  /* 0x00008880dc0d7816 */ /* 0x020fca00000000ff */
[----:B------:R-:W-:-:S07]  /*6f70*/  IMAD R13, R13, R16, RZ ;  /* 0x000000100d0d7224 */ /* 0x000fce00078e02ff */
.L_x_281:
[----:B------:R-:W-:Y:S05]  /*6f80*/  BSYNC B1 ;  /* 0x0000000000017941 */ /* 0x000fea0003800000 */
.L_x_280:
[----:B------:R-:W-:Y:S01]  /*6f90*/  @!P1 IMAD R49, R49, R2, R13 ;  /* 0x0000000231319224 */ /* 0x000fe200078e020d */
[----:B------:R-:W-:Y:S04]  /*6fa0*/  BSSY B1, `(.L_x_282) ;  /* 0x0000006000017945 */ /* 0x000fe80003800000 */
[----:B------:R0:W-:Y:S01]  /*6fb0*/  @!P1 STG.E.U8 desc[UR38][R10.64+0xf1], R49 ;  /* 0x0000f1310a009986 */ /* 0x0001e2000c101126 */
[----:B------:R-:W-:Y:S05]  /*6fc0*/  @P4 BRA `(.L_x_283) ;  /* 0x00000000000c4947 */ /* 0x000fea0003800000 */
[----:B------:R-:W5:Y:S02]  /*6fd0*/  LDG.E.U8 R220, desc[UR38][R4.64+0xf0] ;  /* 0x0000f02604dc7981 */ /* 0x000f64000c1e1100 */
[----:B-----5:R-:W-:-:S05]  /*6fe0*/  PRMT R13, R220, 0x8880, RZ ;  /* 0x00008880dc0d7816 */ /* 0x020fca00000000ff */
[----:B------:R-:W-:-:S07]  /*6ff0*/  IMAD R13, R13, R16, RZ ;  /* 0x000000100d0d7224 */ /* 0x000fce00078e02ff */
.L_x_283:
[----:B------:R-:W-:Y:S05]  /*7000*/  BSYNC B1 ;  /* 0x0000000000017941 */ /* 0x000fea0003800000 */
.L_x_282:
[----:B0-----:R-:W-:Y:S01]  /*7010*/  @!P4 IMAD R7, R50, R2, R13 ;  /* 0x000000023207c224 */ /* 0x001fe200078e020d */
[----:B------:R-:W-:Y:S04]  /*7020*/  BSSY B1, `(.L_x_284) ;  /* 0x0000006000017945 */ /* 0x000fe80003800000 */
[----:B------:R0:W-:Y:S01]  /*7030*/  @!P4 STG.E.U8 desc[UR38][R8.64+0xf0], R7 ;  /* 0x0000f0070800c986 */ /* 0x0001e2000c101126 */
[----:B------:R-:W-:Y:S05]  /*7040*/  @P6 BRA `(.L_x_285) ;  /* 0x00000000000c6947 */ /* 0x000fea0003800000 */
[----:B------:R-:W5:Y:S02]  /*7050*/  LDG.E.U8 R220, desc[UR38][R4.64+0xf1] ;  /* 0x0000f12604dc7981 */ /* 0x000f64000c1e1100 */
[----:B-----5:R-:W-:-:S05]  /*7060*/  PRMT R13, R220, 0x8880, RZ ;  /* 0x00008880dc0d7816 */ /* 0x020fca00000000ff */
[----:B------:R-:W-:-:S07]  /*7070*/  IMAD R13, R13, R16, RZ ;  /* 0x000000100d0d7224 */ /* 0x000fce00078e02ff */
.L_x_285:
[----:B------:R-:W-:Y:S05]  /*7080*/  BSYNC B1 ;  /* 0x0000000000017941 */ /* 0x000fea0003800000 */
.L_x_284:
[----:B------:R-:W-:Y:S01]  /*7090*/  @!P6 IMAD R51, R51, R2, R13 ;  /* 0x000000023333e224 */ /* 0x000fe200078e020d */
[----:B------:R-:W-:Y:S04]  /*70a0*/  BSSY B1, `(.L_x_286) ;  /* 0x0000006000017945 */ /* 0x000fe80003800000 */
[----:B------:R0:W-:Y:S01]  /*70b0*/  @!P6 STG.E.U8 desc[UR38][R8.64+0xf1], R51 ;  /* 0x0000f1330800e986 */ /* 0x0001e2000c101126 */
[----:B------:R-:W-:Y:S05]  /*70c0*/  @P2 BRA `(.L_x_287) ;  /* 0x00000000000c2947 */ /* 0x000fea0003800000 */
[----:B------:R-:W5:Y:S02]  /*70d0*/  LDG.E.U8 R220, desc[UR38][R20.64+0xf8] ;  /* 0x0000f82614dc7981 */ /* 0x000f64000c1e1100 */
[----:B-----5:R-:W-:-:S05]  /*70e0*/  PRMT R13, R220, 0x8880, RZ ;  /* 0x00008880dc0d7816 */ /* 0x020fca00000000ff */
[----:B------:R-:W-:-:S07]  /*70f0*/  IMAD R13, R13, R16, RZ ;  /* 0x000000100d0d7224 */ /* 0x000fce00078e02ff */
.L_x_287:
[----:B------:R-:W-:Y:S05]  /*7100*/  BSYNC B1 ;  /* 0x0000000000017941 */ /* 0x000fea0003800000 */
.L_x_286:
        /* <DEDUP_REMOVED lines=16> */
.L_x_289:
[----:B------:R-:W-:Y:S05]  /*7210*/  BSYNC B1 ;  /* 0x0000000000017941 */ /* 0x000fea0003800000 */
.L_x_288:
[----:B------:R-:W-:Y:S01]  /*7220*/  @!P4 IMAD R53, R53, R2, R13 ;  /* 0x000000023535c224 */ /* 0x000fe200078e020d */
[----:B------:R-:W-:Y:S04]  /*7230*/  BSSY B1, `(.L_x_290) ;  /* 0x0000006000017945 */ /* 0x000fe80003800000 */
[----:B------:R0:W-:Y:S01]  /*7240*/  @!P4 STG.E.U8 desc[UR38][R10.64+0xf9], R53 ;  /* 0x0000f9350a00c986 */ /* 0x0001e2000c101126 */
[----:B------:R-:W-:Y:S05]  /*7250*/  @P3 BRA `(.L_x_291) ;  /* 0x00000000000c3947 */ /* 0x000fea0003800000 */
[----:B------:R-:W5:Y:S02]  /*7260*/  LDG.E.U8 R220, desc[UR38][R4.64+0xf8] ;  /* 0x0000f82604dc7981 */ /* 0x000f64000c1e1100 */
[----:B-----5:R-:W-:-:S05]  /*7270*/  PRMT R13, R220, 0x8880, RZ ;  /* 0x00008880dc0d7816 */ /* 0x020fca00000000ff */
[----:B------:R-:W-:-:S07]  /*7280*/  IMAD R13, R13, R16, RZ ;  /* 0x000000100d0d7224 */ /* 0x000fce00078e02ff */
.L_x_291:
[----:B------:R-:W-:Y:S05]  /*7290*/  BSYNC B1 ;  /* 0x0000000000017941 */ /* 0x000fea0003800000 */
.L_x_290:
[----:B0-----:R-:W-:Y:S01]  /*72a0*/  @!P3 IMAD R7, R54, R2, R13 ;  /* 0x000000023607b224 */ /* 0x001fe200078e020d */
[----:B------:R-:W-:Y:S04]  /*72b0*/  BSSY B1, `(.L_x_292) ;  /* 0x0000006000017945 */ /* 0x000fe80003800000 */
[----:B------:R0:W-:Y:S01]  /*72c0*/  @!P3 STG.E.U8 desc[UR38][R8.64+0xf8], R7 ;  /* 0x0000f8070800b986 */ /* 0x0001e2000c101126 */
[----:B------:R-:W-:Y:S05]  /*72d0*/  @P2 BRA `(.L_x_293) ;  /* 0x00000000000c2947 */ /* 0x000fea0003800000 */
[----:B------:R-:W5:Y:S02]  /*72e0*/  LDG.E.U8 R220, desc[UR38][R4.64+0xf9] ;  /* 0x0000f92604dc7981 */ /* 0x000f64000c1e1100 */
[----:B-----5:R-:W-:-:S05]  /*72f0*/  PRMT R13, R220, 0x8880, RZ ;  /* 0x00008880dc0d7816 */ /* 0x020fca00000000ff */
[----:B------:R-:W-:-:S07]  /*7300*/  IMAD R13, R13, R16, RZ ;  /* 0x000000100d0d7224 */ /* 0x000fce00078e02ff */
.L_x_293:
[----:B------:R-:W-:Y:S05]  /*7310*/  BSYNC B1 ;  /* 0x0000000000017941 */ /* 0x000fea0003800000 */
.L_x_292:
[----:B------:R-:W-:Y:S01]  /*7320*/  @!P2 IMAD R55, R55, R2, R13 ;  /* 0x000000023737a224 */ /* 0x000fe200078e020d */
[----:B------:R-:W-:Y:S04]  /*7330*/  BSSY B1, `(.L_x_294) ;  /* 0x0000006000017945 */ /* 0x000fe80003800000 */
[----:B------:R0:W-:Y:S01]  /*7340*/  @!P2 STG.E.U8 desc[UR38][R8.64+0xf9], R55 ;  /* 0x0000f9370800a986 */ /* 0x0001e2000c101126 */
[----:B------:R-:W-:Y:S05]  /*7350*/  @P6 BRA `(.L_x_295) ;  /* 0x00000000000c6947 */ /* 0x000fea0003800000 */
[----:B------:R-:W5:Y:S02]  /*7360*/  LDG.E.U8 R220, desc[UR38][R20.64+0x100] ;  /* 0x0001002614dc7981 */ /* 0x000f64000c1e1100 */
[----:B-----5:R-:W-:-:S05]  /*7370*/  PRMT R13, R220, 0x8880, RZ ;  /* 0x00008880dc0d7816 */ /* 0x020fca00000000ff */
[----:B------:R-:W-:-:S07]  /*7380*/  IMAD R13, R13, R16, RZ ;  /* 0x000000100d0d7224 */ /* 0x000fce00078e02ff */
.L_x_295:
[----:B------:R-:W-:Y:S05]  /*7390*/  BSYNC B1 ;  /* 0x0000000000017941 */ /* 0x000fea0003800000 */
.L_x_294:
[----:B0-----:R-:W-:Y:S01]  /*73a0*/  @!P6 IMAD R7, R56, R2, R13 ;  /* 0x000000023807e224 */ /* 0x001fe200078e020d */
[----:B------:R-:W-:Y:S04]  /*73b0*/  BSSY B1, `(.L_x_296) ;  /* 0x0000006000017945 */ /* 0x000fe80003800000 */
[----:B------:R0:W-:Y:S01]  /*73c0*/  @!P6 STG.E.U8 desc[UR38][R10.64+0x100], R7 ;  /* 0x000100070a00e986 */ /* 0x0001e2000c101126 */
[----:B------:R-:W-:Y:S05]  /*73d0*/  @P5 BRA `(.L_x_297) ;  /* 0x00000000000c5947 */ /* 0x000fea0003800000 */
[----:B------:R-:W5:Y:S02]  /*73e0*/  LDG.E.U8 R220, desc[UR38][R20.64+0x101] ;  /* 0x0001012614dc7981 */ /* 0x000f64000c1e1100 */
[----:B-----5:R-:W-:-:S05]  /*73f0*/  PRMT R13, R220, 0x8880, RZ ;  /* 0x00008880dc0d7816 */ /* 0x020fca00000000ff */
[----:B------:R-:W-:-:S07]  /*7400*/  IMAD R13, R13, R16, RZ ;  /* 0x000000100d0d7224 */ /* 0x000fce00078e02ff */
.L_x_297:
[----:B------:R-:W-:Y:S05]  /*7410*/  BSYNC B1 ;  /* 0x0000000000017941 */ /* 0x000fea0003800000 */
.L_x_296:
[----:B------:R-:W-:Y:S01]  /*7420*/  @!P5 IMAD R57, R57, R2, R13 ;  /* 0x000000023939d224 */ /* 0x000fe200078e020d */
[----:B------:R-:W-:Y:S04]  /*7430*/  BSSY B1, `(.L_x_298) ;  /* 0x0000006000017945 */ /* 0x000fe80003800000 */
[----:B------:R0:W-:Y:S01]  /*7440*/  @!P5 STG.E.U8 desc[UR38][R10.64+0x101], R57 ;  /* 0x000101390a00d986 */ /* 0x0001e2000c101126 */
[----:B------:R-:W-:Y:S05]  /*7450*/  @P1 BRA `(.L_x_299) ;  /* 0x00000000000c1947 */ /* 0x000fea0003800000 */
[----:B------:R-:W5:Y:S02]  /*7460*/  LDG.E.U8 R220, desc[UR38][R4.64+0x100] ;  /* 0x0001002604dc7981 */ /* 0x000f64000c1e1100 */
[----:B-----5:R-:W-:-:S05]  /*7470*/  PRMT R13, R220, 0x8880, RZ ;  /* 0x00008880dc0d7816 */ /* 0x020fca00000000ff */
[----:B------:R-:W-:-:S07]  /*7480*/  IMAD R13, R13, R16, RZ ;  /* 0x000000100d0d7224 */ /* 0x000fce00078e02ff */
.L_x_299:
[----:B------:R-:W-:Y:S05]  /*7490*/  BSYNC B1 ;  /* 0x0000000000017941 */ /* 0x000fea0003800000 */
.L_x_298:
        /* <DEDUP_REMOVED lines=16> */
.L_x_301:
[----:B------:R-:W-:Y:S05]  /*75a0*/  BSYNC B1 ;  /* 0x0000000000017941 */ /* 0x000fea0003800000 */
.L_x_300:
[----:B------:R-:W-:Y:S01]  /*75b0*/  @!P0 IMAD R59, R59, R2, R13 ;  /* 0x000000023b3b8224 */ /* 0x000fe200078e020d */
[----:B------:R-:W-:Y:S04]  /*75c0*/  BSSY B1, `(.L_x_302) ;  /* 0x0000006000017945 */ /* 0x000fe80003800000 */
[----:B------:R0:W-:Y:S01]  /*75d0*/  @!P0 STG.E.U8 desc[UR38][R8.64+0x101], R59 ;  /* 0x0001013b08008986 */ /* 0x0001e2000c101126 */
[----:B------:R-:W-:Y:S05]  /*75e0*/  @P5 BRA `(.L_x_303) ;  /* 0x00000000000c5947 */ /* 0x000fea0003800000 */
[----:B------:R-:W5:Y:S02]  /*75f0*/  LDG.E.U8 R220, desc[UR38][R20.64+0x108] ;  /* 0x0001082614dc7981 */ /* 0x000f64000c1e1100 */
[----:B-----5:R-:W-:-:S05]  /*7600*/  PRMT R13, R220, 0x8880, RZ ;  /* 0x00008880dc0d7816 */ /* 0x020fca00000000ff */
[----:B------:R-:W-:-:S07]  /*7610*/  IMAD R13, R13, R16, RZ ;  /* 0x000000100d0d7224 */ /* 0x000fce00078e02ff */
.L_x_303:
[----:B------:R-:W-:Y:S05]  /*7620*/  BSYNC B1 ;  /* 0x0000000000017941 */ /* 0x000fea0003800000 */
.L_x_302:
[----:B0-----:R-:W-:Y:S01]  /*7630*/  @!P5 IMAD R7, R60, R2, R13 ;  /* 0x000000023c07d224 */ /* 0x001fe200078e020d */
[----:B------:R-:W-:Y:S04]  /*7640*/  BSSY B1, `(.L_x_304) ;  /* 0x0000006000017945 */ /* 0x000fe80003800000 */
[----:B------:R0:W-:Y:S01]  /*7650*/  @!P5 STG.E.U8 desc[UR38][R10.64+0x108], R7 ;  /* 0x000108070a00d986 */ /* 0x0001e2000c101126 */
[----:B------:R-:W-:Y:S05]  /*7660*/  @P1 BRA `(.L_x_305) ;  /* 0x00000000000c1947 */ /* 0x000fea0003800000 */
[----:B------:R-:W5:Y:S02]  /*7670*/  LDG.E.U8 R220, desc[UR38][R20.64+0x109] ;  /* 0x0001092614dc7981 */ /* 0x000f64000c1e1100 */
[----:B-----5:R-:W-:-:S05]  /*7680*/  PRMT R13, R220, 0x8880, RZ ;  /* 0x00008880dc0d7816 */ /* 0x020fca00000000ff */
[----:B------:R-:W-:-:S07]  /*7690*/  IMAD R13, R13, R16, RZ ;  /* 0x000000100d0d7224 */ /* 0x000fce00078e02ff */
.L_x_305:
[----:B------:R-:W-:Y:S05]  /*76a0*/  BSYNC B1 ;  /* 0x0000000000017941 */ /* 0x000fea0003800000 */
.L_x_304:
[----:B------:R-:W-:Y:S01]  /*76b0*/  @!P1 IMAD R61, R61, R2, R13 ;  /* 0x000000023d3d9224 */ /* 0x000fe200078e020d */
[----:B------:R-:W-:Y:S04]  /*76c0*/  BSSY B1, `(.L_x_306) ;  /* 0x0000006000017945 */ /* 0x000fe80003800000 */
[----:B------:R0:W-:Y:S01]  /*76d0*/  @!P1 STG.E.U8 desc[UR38][R10.64+0x109], R61 ;  /* 0x0001093d0a009986 */ /* 0x0001e2000c101126 */
[----:B------:R-:W-:Y:S05]  /*76e0*/  @P4 BRA `(.L_x_307) ;  /* 0x00000000000c4947 */ /* 0x000fea0003800000 */
[----:B------:R-:W5:Y:S02]  /*76f0*/  LDG.E.U8 R220, desc[UR38][R4.64+0x108] ;  /* 0x0001082604dc7981 */ /* 0x000f64000c1e1100 */
[----:B-----5:R-:W-:-:S05]  /*7700*/  PRMT R13, R220, 0x8880, RZ ;  /* 0x00008880dc0d7816 */ /* 0x020fca00000000ff */
[----:B------:R-:W-:-:S07]  /*7710*/  IMAD R13, R13, R16, RZ ;  /* 0x000000100d0d7224 */ /* 0x000fce00078e02ff */
.L_x_307:
[----:B------:R-:W-:Y:S05]  /*7720*/  BSYNC B1 ;  /* 0x0000000000017941 */ /* 0x000fea0003800000 */
.L_x_306:
[----:B0-----:R-:W-:Y:S01]  /*7730*/  @!P4 IMAD R7, R62, R2, R13 ;  /* 0x000000023e07c224 */ /* 0x001fe200078e020d */
[----:B------:R-:W-:Y:S04]  /*7740*/  BSSY B1, `(.L_x_308) ;  /* 0x0000006000017945 */ /* 0x000fe80003800000 */
[----:B------:R0:W-:Y:S01]  /*7750*/  @!P4 STG.E.U8 desc[UR38][R8.64+0x108], R7 ;  /* 0x000108070800c986 */ /* 0x0001e2000c101126 */
[----:B------:R-:W-:Y:S05]  /*7760*/  @P6 BRA `(.L_x_309) ;  /* 0x00000000000c6947 */ /* 0x000fea0003800000 */
[----:B------:R-:W5:Y:S02]  /*7770*/  LDG.E.U8 R220, desc[UR38][R4.64+0x109] ;  /* 0x0001092604dc7981 */ /* 0x000f64000c1e1100 */
[----:B-----5:R-:W-:-:S05]  /*7780*/  PRMT R13, R220, 0x8880, RZ ;  /* 0x00008880dc0d7816 */ /* 0x020fca00000000ff */
[----:B------:R-:W-:-:S07]  /*7790*/  IMAD R13, R13, R16, RZ ;  /* 0x000000100d0d7224 */ /* 0x000fce00078e02ff */
.L_x_309:
[----:B------:R-:W-:Y:S05]  /*77a0*/  BSYNC B1 ;  /* 0x0000000000017941 */ /* 0x000fea0003800000 */
.L_x_308:
[----:B------:R-:W-:Y:S01]  /*77b0*/  @!P6 IMAD R63, R63, R2, R13 ;  /* 0x000000023f3fe224 */ /* 0x000fe200078e020d */
[----:B------:R-:W-:Y:S04]  /*77c0*/  BSSY B1, `(.L_x_310) ;  /* 0x0000006000017945 */ /* 0x000fe80003800000 */
[----:B------:R0:W-:Y:S01]  /*77d0*/  @!P6 STG.E.U8 desc[UR38][R8.64+0x109], R63 ;  /* 0x0001093f0800e986 */ /* 0x0001e2000c101126 */
[----:B------:R-:W-:Y:S05]  /*77e0*/  @P2 BRA `(.L_x_311) ;  /* 0x00000000000c2947 */ /* 0x000fea0003800000 */
[----:B------:R-:W5:Y:S02]  /*77f0*/  LDG.E.U8 R220, desc[UR38][R20.64+0x110] ;  /* 0x0001102614dc7981 */ /* 0x000f64000c1e1100 */
[----:B-----5:R-:W-:-:S05]  /*7800*/  PRMT R13, R220, 0x8880, RZ ;  /* 0x00008880dc0d7816 */ /* 0x020fca00000000ff */
[----:B------:R-:W-:-:S07]  /*7810*/  IMAD R13, R13, R16, RZ ;  /* 0x000000100d0d7224 */ /* 0x000fce00078e02ff */
.L_x_311:
[----:B------:R-:W-:Y:S05]  /*7820*/  BSYNC B1 ;  /* 0x0000000000017941 */ /* 0x000fea0003800000 */
.L_x_310:
        /* <DEDUP_REMOVED lines=16> */
.L_x_313:
[----:B------:R-:W-:Y:S05]  /*7930*/  BSYNC B1 ;  /* 0x0000000000017941 */ /* 0x000fea0003800000 */
.L_x_312:
[----:B------:R-:W-:Y:S01]  /*7940*/  @!P4 IMAD R65, R65, R2, R13 ;  /* 0x000000024141c224 */ /* 0x000fe200078e020d */
[----:B------:R-:W-:Y:S04]  /*7950*/  BSSY B1, `(.L_x_314) ;  /* 0x0000006000017945 */ /* 0x000fe80003800000 */
[----:B------:R0:W-:Y:S01]  /*7960*/  @!P4 STG.E.U8 desc[UR38][R10.64+0x111], R65 ;  /* 0x000111410a00c986 */ /* 0x0001e2000c101126 */
[----:B------:R-:W-:Y:S05]  /*7970*/  @P3 BRA `(.L_x_315) ;  /* 0x00000000000c3947 */ /* 0x000fea0003800000 */
[----:B------:R-:W5:Y:S02]  /*7980*/  LDG.E.U8 R220, desc[UR38][R4.64+0x110] ;  /* 0x0001102604dc7981 */ /* 0x000f64000c1e1100 */
[----:B-----5:R-:W-:-:S05]  /*7990*/  PRMT R13, R220, 0x8880, RZ ;  /* 0x00008880dc0d7816 */ /* 0x020fca00000000ff */
[----:B------:R-:W-:-:S07]  /*79a0*/  IMAD R13, R13, R16, RZ ;  /* 0x000000100d0d7224 */ /* 0x000fce00078e02ff */
.L_x_315:
[----:B------:R-:W-:Y:S05]  /*79b0*/  BSYNC B1 ;  /* 0x0000000000017941 */ /* 0x000fea0003800000 */
.L_x_314:
[----:B0-----:R-:W-:Y:S01]  /*79c0*/  @!P3 IMAD R7, R66, R2, R13 ;  /* 0x000000024207b224 */ /* 0x001fe200078e020d */
[----:B------:R-:W-:Y:S04]  /*79d0*/  BSSY B1, `(.L_x_316) ;  /* 0x0000006000017945 */ /* 0x000fe80003800000 */
[----:B------:R0:W-:Y:S01]  /*79e0*/  @!P3 STG.E.U8 desc[UR38][R8.64+0x110], R7 ;  /* 0x000110070800b986 */ /* 0x0001e2000c101126 */
[----:B------:R-:W-:Y:S05]  /*79f0*/  @P2 BRA `(.L_x_317) ;  /* 0x00000000000c2947 */ /* 0x000fea0003800000 */
[----:B------:R-:W5:Y:S02]  /*7a00*/  LDG.E.U8 R220, desc[UR38][R4.64+0x111] ;  /* 0x0001112604dc7981 */ /* 0x000f64000c1e1100 */
[----:B-----5:R-:W-:-:S05]  /*7a10*/  PRMT R13, R220, 0x8880, RZ ;  /* 0x00008880dc0d7816 */ /* 0x020fca00000000ff */
[----:B------:R-:W-:-:S07]  /*7a20*/  IMAD R13, R13, R16, RZ ;  /* 0x000000100d0d7224 */ /* 0x000fce00078e02ff */
.L_x_317:
[----:B------:R-:W-:Y:S05]  /*7a30*/  BSYNC B1 ;  /* 0x0000000000017941 */ /* 0x000fea0003800000 */
.L_x_316:
[----:B------:R-:W-:Y:S01]  /*7a40*/  @!P2 IMAD R67, R67, R2, R13 ;  /* 0x000000024343a224 */ /* 0x000fe200078e020d */
[----:B------:R-:W-:Y:S04]  /*7a50*/  BSSY B1, `(.L_x_318) ;  /* 0x0000006000017945 */ /* 0x000fe80003800000 */
[----:B------:R0:W-:Y:S01]  /*7a60*/  @!P2 STG.E.U8 desc[UR38][R8.64+0x111], R67 ;  /* 0x000111430800a986 */ /* 0x0001e2000c101126 */
[----:B------:R-:W-:Y:S05]  /*7a70*/  @P6 BRA `(.L_x_319) ;  /* 0x00000000000c6947 */ /* 0x000fea0003800000 */
[----:B------:R-:W5:Y:S02]  /*7a80*/  LDG.E.U8 R220, desc[UR38][R20.64+0x118] ;  /* 0x0001182614dc7981 */ /* 0x000f64000c1e1100 */
[----:B-----5:R-:W-:-:S05]  /*7a90*/  PRMT R13, R220, 0x8880, RZ ;  /* 0x00008880dc0d7816 */ /* 0x020fca00000000ff */
[----:B------:R-:W-:-:S07]  /*7aa0*/  IMAD R13, R13, R16, RZ ;  /* 0x000000100d0d7224 */ /* 0x000fce00078e02ff */
.L_x_319:
[----:B------:R-:W-:Y:S05]  /*7ab0*/  BSYNC B1 ;  /* 0x0000000000017941 */ /* 0x000fea0003800000 */
.L_x_318:
[----:B0-----:R-:W-:Y:S01]  /*7ac0*/  @!P6 IMAD R7, R68, R2, R13 ;  /* 0x000000024407e224 */ /* 0x001fe200078e020d */
[----:B------:R-:W-:Y:S04]  /*7ad0*/  BSSY B1, `(.L_x_320) ;  /* 0x0000006000017945 */ /* 0x000fe80003800000 */
[----:B------:R0:W-:Y:S01]  /*7ae0*/  @!P6 STG.E.U8 desc[UR38][R10.64+0x118], R7 ;  /* 0x000118070a00e986 */ /* 0x0001e2000c101126 */
[----:B------:R-:W-:Y:S05]  /*7af0*/  @P5 BRA `(.L_x_321) ;  /* 0x00000000000c5947 */ /* 0x000fea0003800000 */
[----:B------:R-:W5:Y:S02]  /*7b00*/  LDG.E.U8 R220, desc[UR38][R20.64+0x119] ;  /* 0x0001192614dc7981 */ /* 0x000f64000c1e1100 */
[----:B-----5:R-:W-:-:S05]  /*7b10*/  PRMT R13, R220, 0x8880, RZ ;  /* 0x00008880dc0d7816 */ /* 0x020fca00000000ff */
[----:B------:R-:W-:-:S07]  /*7b20*/  IMAD R13, R13, R16, RZ ;  /* 0x000000100d0d7224 */ /* 0x000fce00078e02ff */
.L_x_321:
[----:B------:R-:W-:Y:S05]  /*7b30*/  BSYNC B1 ;  /* 0x0000000000017941 */ /* 0x000fea0003800000 */
.L_x_320:
[----:B------:R-:W-:Y:S01]  /*7b40*/  @!P5 IMAD R69, R69, R2, R13 ;  /* 0x000000024545d224 */ /* 0x000fe200078e020d */
[----:B------:R-:W-:Y:S04]  /*7b50*/  BSSY B1, `(.L_x_322) ;  /* 0x0000006000017945 */ /* 0x000fe80003800000 */
[----:B------:R0:W-:Y:S01]  /*7b60*/  @!P5 STG.E.U8 desc[UR38][R10.64+0x119], R69 ;  /* 0x000119450a00d986 */ /* 0x0001e2000c101126 */
[----:B------:R-:W-:Y:S05]  /*7b70*/  @P1 BRA `(.L_x_323) ;  /* 0x00000000000c1947 */ /* 0x000fea0003800000 */
[----:B------:R-:W5:Y:S02]  /*7b80*/  LDG.E.U8 R220, desc[UR38][R4.64+0x118] ;  /* 0x0001182604dc7981 */ /* 0x000f64000c1e1100 */
[----:B-----5:R-:W-:-:S05]  /*7b90*/  PRMT R13, R220, 0x8880, RZ ;  /* 0x00008880dc0d7816 */ /* 0x020fca00000000ff */
[----:B------:R-:W-:-:S07]  /*7ba0*/  IMAD R13, R13, R16, RZ ;  /* 0x000000100d0d7224 */ /* 0x000fce00078e02ff */
.L_x_323:
[----:B------:R-:W-:Y:S05]  /*7bb0*/  BSYNC B1 ;  /* 0x0000000000017941 */ /* 0x000fea0003800000 */
.L_x_322:
        /* <DEDUP_REMOVED lines=16> */
.L_x_325:
[----:B------:R-:W-:Y:S05]  /*7cc0*/  BSYNC B1 ;  /* 0x0000000000017941 */ /* 0x000fea0003800000 */
.L_x_324:
[----:B------:R-:W-:Y:S01]  /*7cd0*/  @!P0 IMAD R71, R71, R2, R13 ;  /* 0x0000000247478224 */ /* 0x000fe200078e020d */
[----:B------:R-:W-:Y:S04]  /*7ce0*/  BSSY B1, `(.L_x_326) ;  /* 0x0000006000017945 */ /* 0x000fe80003800000 */
[----:B------:R0:W-:Y:S01]  /*7cf0*/  @!P0 STG.E.U8 desc[UR38][R8.64+0x119], R71 ;  /* 0x0001194708008986 */ /* 0x0001e2000c101126 */
[----:B------:R-:W-:Y:S05]  /*7d00*/  @P5 BRA `(.L_x_327) ;  /* 0x00000000000c5947 */ /* 0x000fea0003800000 */
[----:B------:R-:W5:Y:S02]  /*7d10*/  LDG.E.U8 R220, desc[UR38][R20.64+0x120] ;  /* 0x0001202614dc7981 */ /* 0x000f64000c1e1100 */
[----:B-----5:R-:W-:-:S05]  /*7d20*/  PRMT R13, R220, 0x8880, RZ ;  /* 0x00008880dc0d7816 */ /* 0x020fca00000000ff */
[----:B------:R-:W-:-:S07]  /*7d30*/  IMAD R13, R13, R16, RZ ;  /* 0x000000100d0d7224 */ /* 0x000fce00078e02ff */
.L_x_327:
[----:B------:R-:W-:Y:S05]  /*7d40*/  BSYNC B1 ;  /* 0x0000000000017941 */ /* 0x000fea0003800000 */
.L_x_326:
[----:B0-----:R-:W-:Y:S01]  /*7d50*/  @!P5 IMAD R7, R72, R2, R13 ;  /* 0x000000024807d224 */ /* 0x001fe200078e020d */
[----:B------:R-:W-:Y:S04]  /*7d60*/  BSSY B1, `(.L_x_328) ;  /* 0x0000006000017945 */ /* 0x000fe80003800000 */
[----:B------:R0:W-:Y:S01]  /*7d70*/  @!P5 STG.E.U8 desc[UR38][R10.64+0x120], R7 ;  /* 0x000120070a00d986 */ /* 0x0001e2000c101126 */
[----:B------:R-:W-:Y:S05]  /*7d80*/  @P1 BRA `(.L_x_329) ;  /* 0x00000000000c1947 */ /* 0x000fea0003800000 */
[----:B------:R-:W5:Y:S02]  /*7d90*/  LDG.E.U8 R220, desc[UR38][R20.64+0x121] ;  /* 0x0001212614dc7981 */ /* 0x000f64000c1e1100 */
[----:B-----5:R-:W-:-:S05]  /*7da0*/  PRMT R13, R220, 0x8880, RZ ;  /* 0x00008880dc0d7816 */ /* 0x020fca00000000ff */
[----:B------:R-:W-:-:S07]  /*7db0*/  IMAD R13, R13, R16, RZ ;  /* 0x000000100d0d7224 */ /* 0x000fce00078e02ff */
.L_x_329:
[----:B------:R-:W-:Y:S05]  /*7dc0*/  BSYNC B1 ;  /* 0x0000000000017941 */ /* 0x000fea0003800000 */
.L_x_328:
[----:B------:R-:W-:Y:S01]  /*7dd0*/  @!P1 IMAD R73, R73, R2, R13 ;  /* 0x0000000249499224 */ /* 0x000fe200078e020d */
[----:B------:R-:W-:Y:S04]  /*7de0*/  BSSY B1, `(.L_x_330) ;  /* 0x0000006000017945 */ /* 0x000fe80003800000 */
[----:B------:R0:W-:Y:S01]  /*7df0*/  @!P1 STG.E.U8 desc[UR38][R10.64+0x121], R73 ;  /* 0x000121490a009986 */ /* 0x0001e2000c101126 */
[----:B------:R-:W-:Y:S05]  /*7e00*/  @P4 BRA `(.L_x_331) ;  /* 0x00000000000c4947 */ /* 0x000fea0003800000 */
[----:B------:R-:W5:Y:S02]  /*7e10*/  LDG.E.U8 R220, desc[UR38][R4.64+0x120] ;  /* 0x0001202604dc7981 */ /* 0x000f64000c1e1100 */
[----:B-----5:R-:W-:-:S05]  /*7e20*/  PRMT R13, R220, 0x8880, RZ ;  /* 0x00008880dc0d7816 */ /* 0x020fca00000000ff */
[----:B------:R-:W-:-:S07]  /*7e30*/  IMAD R13, R13, R16, RZ ;  /* 0x000000100d0d7224 */ /* 0x000fce00078e02ff */
.L_x_331:
[----:B------:R-:W-:Y:S05]  /*7e40*/  BSYNC B1 ;  /* 0x0000000000017941 */ /* 0x000fea0003800000 */
.L_x_330:
[----:B0-----:R-:W-:Y:S01]  /*7e50*/  @!P4 IMAD R7, R74, R2, R13 ;  /* 0x000000024a07c224 */ /* 0x001fe200078e020d */
[----:B------:R-:W-:Y:S04]  /*7e60*/  BSSY B1, `(.L_x_332) ;  /* 0x0000006000017945 */ /* 0x000fe80003800000 */
[----:B------:R0:W-:Y:S01]  /*7e70*/  @!P4 STG.E.U8 desc[UR38][R8.64+0x120], R7 ;  /* 0x000120070800c986 */ /* 0x0001e2000c101126 */
[----:B------:R-:W-:Y:S05]  /*7e80*/  @P6 BRA `(.L_x_333) ;  /* 0x00000000000c6947 */ /* 0x000fea0003800000 */
[----:B------:R-:W5:Y:S02]  /*7e90*/  LDG.E.U8 R220, desc[UR38][R4.64+0x121] ;  /* 0x0001212604dc7981 */ /* 0x000f64000c1e1100 */
[----:B-----5:R-:W-:-:S05]  /*7ea0*/  PRMT R13, R220, 0x8880, RZ ;  /* 0x00008880dc0d7816 */ /* 0x020fca00000000ff */
[----:B------:R-:W-:-:S07]  /*7eb0*/  IMAD R13, R13, R16, RZ ;  /* 0x000000100d0d7224 */ /* 0x000fce00078e02ff */
.L_x_333:
[----:B------:R-:W-:Y:S05]  /*7ec0*/  BSYNC B1 ;  /* 0x0000000000017941 */ /* 0x000fea0003800000 */
.L_x_332:
[----:B------:R-:W-:Y:S01]  /*7ed0*/  @!P6 IMAD R75, R75, R2, R13 ;  /* 0x000000024b4be224 */ /* 0x000fe200078e020d */
[----:B------:R-:W-:Y:S04]  /*7ee0*/  BSSY B1, `(.L_x_334) ;  /* 0x0000006000017945 */ /* 0x000fe80003800000 */
[----:B------:R0:W-:Y:S01]  /*7ef0*/  @!P6 STG.E.U8 desc[UR38][R8.64+0x121], R75 ;  /* 0x0001214b0800e986 */ /* 0x0001e2000c101126 */
[----:B------:R-:W-:Y:S05]  /*7f00*/  @P2 BRA `(.L_x_335) ;  /* 0x00000000000c2947 */ /* 0x000fea0003800000 */
[----:B------:R-:W5:Y:S02]  /*7f10*/  LDG.E.U8 R220, desc[UR38][R20.64+0x128] ;  /* 0x0001282614dc7981 */ /* 0x000f64000c1e1100 */
[----:B-----5:R-:W-:-:S05]  /*7f20*/  PRMT R13, R220, 0x8880, RZ ;  /* 0x00008880dc0d7816 */ /* 0x020fca00000000ff */
[----:B------:R-:W-:-:S07]  /*7f30*/  IMAD R13, R13, R16, RZ ;  /* 0x000000100d0d7224 */ /* 0x000fce00078e02ff */
.L_x_335:
[----:B------:R-:W-:Y:S05]  /*7f40*/  BSYNC B1 ;  /* 0x0000000000017941 */ /* 0x000fea0003800000 */
.L_x_334:
        /* <DEDUP_REMOVED lines=16> */
.L_x_337:
[----:B------:R-:W-:Y:S05]  /*8050*/  BSYNC B1 ;  /* 0x0000000000017941 */ /* 0x000fea0003800000 */
.L_x_336:
[----:B------:R-:W-:Y:S01]  /*8060*/  @!P4 IMAD R77, R77, R2, R13 ;  /* 0x000000024d4dc224 */ /* 0x000fe200078e020d */
[----:B------:R-:W-:Y:S04]  /*8070*/  BSSY B1, `(.L_x_338) ;  /* 0x0000006000017945 */ /* 0x000fe80003800000 */
[----:B------:R0:W-:Y:S01]  /*8080*/  @!P4 STG.E.U8 desc[UR38][R10.64+0x129], R77 ;  /* 0x0001294d0a00c986 */ /* 0x0001e2000c101126 */
[----:B------:R-:W-:Y:S05]  /*8090*/  @P3 BRA `(.L_x_339) ;  /* 0x00000000000c3947 */ /* 0x000fea0003800000 */
[----:B------:R-:W5:Y:S02]  /*80a0*/  LDG.E.U8 R220, desc[UR38][R4.64+0x128] ;  /* 0x0001282604dc7981 */ /* 0x000f64000c1e1100 */
[----:B-----5:R-:W-:-:S05]  /*80b0*/  PRMT R13, R220, 0x8880, RZ ;  /* 0x00008880dc0d7816 */ /* 0x020fca00000000ff */
[----:B------:R-:W-:-:S07]  /*80c0*/  IMAD R13, R13, R16, RZ ;  /* 0x000000100d0d7224 */ /* 0x000fce00078e02ff */
.L_x_339:
[----:B------:R-:W-:Y:S05]  /*80d0*/  BSYNC B1 ;  /* 0x0000000000017941 */ /* 0x000fea0003800000 */
.L_x_338:
[----:B0-----:R-:W-:Y:S01]  /*80e0*/  @!P3 IMAD R7, R78, R2, R13 ;  /* 0x000000024e07b224 */ /* 0x001fe200078e020d */
[----:B------:R-:W-:Y:S04]  /*80f0*/  BSSY B1, `(.L_x_340) ;  /* 0x0000006000017945 */ /* 0x000fe80003800000 */
[----:B------:R0:W-:Y:S01]  /*8100*/  @!P3 STG.E.U8 desc[UR38][R8.64+0x128], R7 ;  /* 0x000128070800b986 */ /* 0x0001e2000c101126 */
[----:B------:R-:W-:Y:S05]  /*8110*/  @P2 BRA `(.L_x_341) ;  /* 0x00000000000c2947 */ /* 0x000fea0003800000 */
[----:B------:R-:W5:Y:S02]  /*8120*/  LDG.E.U8 R220, desc[UR38][R4.64+0x129] ;  /* 0x0001292604dc7981 */ /* 0x000f64000c1e1100 */
[----:B-----5:R-:W-:-:S05]  /*8130*/  PRMT R13, R220, 0x8880, RZ ;  /* 0x00008880dc0d7816 */ /* 0x020fca00000000ff */
[----:B------:R-:W-:-:S07]  /*8140*/  IMAD R13, R13, R16, RZ ;  /* 0x000000100d0d7224 */ /* 0x000fce00078e02ff */
.L_x_341:
[----:B------:R-:W-:Y:S05]  /*8150*/  BSYNC B1 ;  /* 0x0000000000017941 */ /* 0x000fea0003800000 */
.L_x_340:
[----:B------:R-:W-:Y:S01]  /*8160*/  @!P2 IMAD R79, R79, R2, R13 ;  /* 0x000000024f4fa224 */ /* 0x000fe200078e020d */
[----:B------:R-:W-:Y:S04]  /*8170*/  BSSY B1, `(.L_x_342) ;  /* 0x0000006000017945 */ /* 0x000fe80003800000 */
[----:B------:R0:W-:Y:S01]  /*8180*/  @!P2 STG.E.U8 desc[UR38][R8.64+0x129], R79 ;  /* 0x0001294f0800a986 */ /* 0x0001e2000c101126 */
[----:B------:R-:W-:Y:S05]  /*8190*/  @P6 BRA `(.L_x_343) ;  /* 0x00000000000c6947 */ /* 0x000fea0003800000 */
[----:B------:R-:W5:Y:S02]  /*81a0*/  LDG.E.U8 R220, desc[UR38][R20.64+0x130] ;  /* 0x0001302614dc7981 */ /* 0x000f64000c1e1100 */
[----:B-----5:R-:W-:-:S05]  /*81b0*/  PRMT R13, R220, 0x8880, RZ ;  /* 0x00008880dc0d7816 */ /* 0x020fca00000000ff */
[----:B------:R-:W-:-:S07]  /*81c0*/  IMAD R13, R13, R16, RZ ;  /* 0x000000100d0d7224 */ /* 0x000fce00078e02ff */
.L_x_343:
[----:B------:R-:W-:Y:S05]  /*81d0*/  BSYNC B1 ;  /* 0x0000000000017941 */ /* 0x000fea0003800000 */
.L_x_342:
[----:B0-----:R-:W-:Y:S01]  /*81e0*/  @!P6 IMAD R7, R80, R2, R13 ;  /* 0x000000025007e224 */ /* 0x001fe200078e020d */
[----:B------:R-:W-:Y:S04]  /*81f0*/  BSSY B1, `(.L_x_344) ;  /* 0x0000006000017945 */ /* 0x000fe80003800000 */
[----:B------:R0:W-:Y:S01]  /*8200*/  @!P6 STG.E.U8 desc[UR38][R10.64+0x130], R7 ;  /* 0x000130070a00e986 */ /* 0x0001e2000c101126 */
[----:B------:R-:W-:Y:S05]  /*8210*/  @P5 BRA `(.L_x_345) ;  /* 0x00000000000c5947 */ /* 0x000fea0003800000 */
[----:B------:R-:W5:Y:S02]  /*8220*/  LDG.E.U8 R220, desc[UR38][R20.64+0x131] ;  /* 0x0001312614dc7981 */ /* 0x000f64000c1e1100 */
[----:B-----5:R-:W-:-:S05]  /*8230*/  PRMT R13, R220, 0x8880, RZ ;  /* 0x00008880dc0d7816 */ /* 0x020fca00000000ff */
[----:B------:R-:W-:-:S07]  /*8240*/  IMAD R13, R13, R16, RZ ;  /* 0x000000100d0d7224 */ /* 0x000fce00078e02ff */
.L_x_345:
[----:B------:R-:W-:Y:S05]  /*8250*/  BSYNC B1 ;  /* 0x0000000000017941 */ /* 0x000fea0003800000 */
.L_x_344:
[----:B------:R-:W-:Y:S01]  /*8260*/  @!P5 IMAD R81, R81, R2, R13 ;  /* 0x000000025151d224 */ /* 0x000fe200078e020d */
[----:B------:R-:W-:Y:S04]  /*8270*/  BSSY B1, `(.L_x_346) ;  /* 0x0000006000017945 */ /* 0x000fe80003800000 */
[----:B------:R0:W-:Y:S01]  /*8280*/  @!P5 STG.E.U8 desc[UR38][R10.64+0x131], R81 ;  /* 0x000131510a00d986 */ /* 0x0001e2000c101126 */
[----:B------:R-:W-:Y:S05]  /*8290*/  @P1 BRA `(.L_x_347) ;  /* 0x00000000000c1947 */ /* 0x000fea0003800000 */
[----:B------:R-:W5:Y:S02]  /*82a0*/  LDG.E.U8 R220, desc[UR38][R4.64+0x130] ;  /* 0x0001302604dc7981 */ /* 0x000f64000c1e1100 */
[----:B-----5:R-:W-:-:S05]  /*82b0*/  PRMT R13, R220, 0x8880, RZ ;  /* 0x00008880dc0d7816 */ /* 0x020fca00000000ff */
[----:B------:R-:W-:-:S07]  /*82c0*/  IMAD R13, R13, R16, RZ ;  /* 0x000000100d0d7224 */ /* 0x000fce00078e02ff */
.L_x_347:
[----:B------:R-:W-:Y:S05]  /*82d0*/  BSYNC B1 ;  /* 0x0000000000017941 */ /* 0x000fea0003800000 */
.L_x_346:
        /* <DEDUP_REMOVED lines=16> */
.L_x_349:
[----:B------:R-:W-:Y:S05]  /*83e0*/  BSYNC B1 ;  /* 0x0000000000017941 */ /* 0x000fea0003800000 */
.L_x_348:
[----:B------:R-:W-:Y:S01]  /*83f0*/  @!P0 IMAD R83, R83, R2, R13 ;  /* 0x0000000253538224 */ /* 0x000fe200078e020d */
[----:B------:R-:W-:Y:S04]  /*8400*/  BSSY B1, `(.L_x_350) ;  /* 0x0000006000017945 */ /* 0x000fe80003800000 */
[----:B------:R0:W-:Y:S01]  /*8410*/  @!P0 STG.E.U8 desc[UR38][R8.64+0x131], R83 ;  /* 0x0001315308008986 */ /* 0x0001e2000c101126 */
[----:B------:R-:W-:Y:S05]  /*8420*/  @P5 BRA `(.L_x_351) ;  /* 0x00000000000c5947 */ /* 0x000fea0003800000 */
[----:B------:R-:W5:Y:S02]  /*8430*/  LDG.E.U8 R220, desc[UR38][R20.64+0x138] ;  /* 0x0001382614dc7981 */ /* 0x000f64000c1e1100 */
[----:B-----5:R-:W-:-:S05]  /*8440*/  PRMT R13, R220, 0x8880, RZ ;  /* 0x00008880dc0d7816 */ /* 0x020fca00000000ff */
[----:B------:R-:W-:-:S07]  /*8450*/  IMAD R13, R13, R16, RZ ;  /* 0x000000100d0d7224 */ /* 0x000fce00078e02ff */
.L_x_351:
[----:B------:R-:W-:Y:S05]  /*8460*/  BSYNC B1 ;  /* 0x0000000000017941 */ /* 0x000fea0003800000 */
.L_x_350:
[----:B0-----:R-:W-:Y:S01]  /*8470*/  @!P5 IMAD R7, R84, R2, R13 ;  /* 0x000000025407d224 */ /* 0x001fe200078e020d */
[----:B------:R-:W-:Y:S04]  /*8480*/  BSSY B1, `(.L_x_352) ;  /* 0x0000006000017945 */ /* 0x000fe80003800000 */
[----:B------:R0:W-:Y:S01]  /*8490*/  @!P5 STG.E.U8 desc[UR38][R10.64+0x138], R7 ;  /* 0x000138070a00d986 */ /* 0x0001e2000c101126 */
[----:B------:R-:W-:Y:S05]  /*84a0*/  @P1 BRA `(.L_x_353) ;  /* 0x00000000000c1947 */ /* 0x000fea0003800000 */
[----:B------:R-:W5:Y:S02]  /*84b0*/  LDG.E.U8 R220, desc[UR38][R20.64+0x139] ;  /* 0x0001392614dc7981 */ /* 0x000f64000c1e1100 */
[----:B-----5:R-:W-:-:S05]  /*84c0*/  PRMT R13, R220, 0x8880, RZ ;  /* 0x00008880dc0d7816 */ /* 0x020fca00000000ff */
[----:B------:R-:W-:-:S07]  /*84d0*/  IMAD R13, R13, R16, RZ ;  /* 0x000000100d0d7224 */ /* 0x000fce00078e02ff */
.L_x_353:
[----:B------:R-:W-:Y:S05]  /*84e0*/  BSYNC B1 ;  /* 0x0000000000017941 */ /* 0x000fea0003800000 */
.L_x_352:
[----:B------:R-:W-:Y:S01]  /*84f0*/  @!P1 IMAD R85, R85, R2, R13 ;  /* 0x0000000255559224 */ /* 0x000fe200078e020d */
[----:B------:R-:W-:Y:S04]  /*8500*/  BSSY B1, `(.L_x_354) ;  /* 0x0000006000017945 */ /* 0x000fe80003800000 */
[----:B------:R0:W-:Y:S01]  /*8510*/  @!P1 STG.E.U8 desc[UR38][R10.64+0x139], R85 ;  /* 0x000139550a009986 */ /* 0x0001e2000c101126 */
[----:B------:R-:W-:Y:S05]  /*8520*/  @P4 BRA `(.L_x_355) ;  /* 0x00000000000c4947 */ /* 0x000fea0003800000 */
[----:B------:R-:W5:Y:S02]  /*8530*/  LDG.E.U8 R220, desc[UR38][R4.64+0x138] ;  /* 0x0001382604dc7981 */ /* 0x000f64000c1e1100 */
[----:B-----5:R-:W-:-:S05]  /*8540*/  PRMT R13, R220, 0x8880, RZ ;  /* 0x00008880dc0d7816 */ /* 0x020fca00000000ff */
[----:B------:R-:W-:-:S07]  /*8550*/  IMAD R13, R13, R16, RZ ;  /* 0x000000100d0d7224 */ /* 0x000fce00078e02ff */
.L_x_355:
[----:B------:R-:W-:Y:S05]  /*8560*/  BSYNC B1 ;  /* 0x0000000000017941 */ /* 0x000fea0003800000 */
.L_x_354:
[----:B0-----:R-:W-:Y:S01]  /*8570*/  @!P4 IMAD R7, R86, R2, R13 ;  /* 0x000000025607c224 */ /* 0x001fe200078e020d */
[----:B------:R-:W-:Y:S04]  /*8580*/  BSSY B1, `(.L_x_356) ;  /* 0x0000006000017945 */ /* 0x000fe80003800000 */
[----:B------:R0:W-:Y:S01]  /*8590*/  @!P4 STG.E.U8 desc[UR38][R8.64+0x138], R7 ;  /* 0x000138070800c986 */ /* 0x0001e2000c101126 */
[----:B------:R-:W-:Y:S05]  /*85a0*/  @P6 BRA `(.L_x_357) ;  /* 0x00000000000c6947 */ /* 0x000fea0003800000 */
[----:B------:R-:W5:Y:S02]  /*85b0*/  LDG.E.U8 R220, desc[UR38][R4.64+0x139] ;  /* 0x0001392604dc7981 */ /* 0x000f64000c1e1100 */
[----:B-----5:R-:W-:-:S05]  /*85c0*/  PRMT R13, R220, 0x8880, RZ ;  /* 0x00008880dc0d7816 */ /* 0x020fca00000000ff */
[----:B------:R-:W-:-:S07]  /*85d0*/  IMAD R13, R13, R16, RZ ;  /* 0x000000100d0d7224 */ /* 0x000fce00078e02ff */
.L_x_357:
[----:B------:R-:W-:Y:S05]  /*85e0*/  BSYNC B1 ;  /* 0x0000000000017941 */ /* 0x000fea0003800000 */
.L_x_356:
[----:B------:R-:W-:Y:S01]  /*85f0*/  @!P6 IMAD R87, R87, R2, R13 ;  /* 0x000000025757e224 */ /* 0x000fe200078e020d */
[----:B------:R-:W-:Y:S04]  /*8600*/  BSSY B1, `(.L_x_358) ;  /* 0x0000006000017945 */ /* 0x000fe80003800000 */
[----:B------:R0:W-:Y:S01]  /*8610*/  @!P6 STG.E.U8 desc[UR38][R8.64+0x139], R87 ;  /* 0x000139570800e986 */ /* 0x0001e2000c101126 */
[----:B------:R-:W-:Y:S05]  /*8620*/  @P2 BRA `(.L_x_359) ;  /* 0x00000000000c2947 */ /* 0x000fea0003800000 */
[----:B------:R-:W5:Y:S02]  /*8630*/  LDG.E.U8 R220, desc[UR38][R20.64+0x140] ;  /* 0x0001402614dc7981 */ /* 0x000f64000c1e1100 */
[----:B-----5:R-:W-:-:S05]  /*8640*/  PRMT R13, R220, 0x8880, RZ ;  /* 0x00008880dc0d7816 */ /* 0x020fca00000000ff */
[----:B------:R-:W-:-:S07]  /*8650*/  IMAD R13, R13, R16, RZ ;  /* 0x000000100d0d7224 */ /* 0x000fce00078e02ff */
.L_x_359:
[----:B------:R-:W-:Y:S05]  /*8660*/  BSYNC B1 ;  /* 0x0000000000017941 */ /* 0x000fea0003800000 */
.L_x_358:
        /* <DEDUP_REMOVED lines=16> */
.L_x_361:
[----:B------:R-:W-:Y:S05]  /*8770*/  BSYNC B1 ;  /* 0x0000000000017941 */ /* 0x000fea0003800000 */
.L_x_360:
[----:B------:R-:W-:Y:S01]  /*8780*/  @!P4 IMAD R89, R89, R2, R13 ;  /* 0x000000025959c224 */ /* 0x000fe200078e020d */
[----:B------:R-:W-:Y:S04]  /*8790*/  BSSY B1, `(.L_x_362) ;  /* 0x0000006000017945 */ /* 0x000fe80003800000 */
[----:B------:R0:W-:Y:S01]  /*87a0*/  @!P4 STG.E.U8 desc[UR38][R10.64+0x141], R89 ;  /* 0x000141590a00c986 */ /* 0x0001e2000c101126 */
[----:B------:R-:W-:Y:S05]  /*87b0*/  @P3 BRA `(.L_x_363) ;  /* 0x00000000000c3947 */ /* 0x000fea0003800000 */
[----:B------:R-:W5:Y:S02]  /*87c0*/  LDG.E.U8 R220, desc[UR38][R4.64+0x140] ;  /* 0x0001402604dc7981 */ /* 0x000f64000c1e1100 */
[----:B-----5:R-:W-:-:S05]  /*87d0*/  PRMT R13, R220, 0x8880, RZ ;  /* 0x00008880dc0d7816 */ /* 0x020fca00000000ff */
[----:B------:R-:W-:-:S07]  /*87e0*/  IMAD R13, R13, R16, RZ ;  /* 0x000000100d0d7224 */ /* 0x000fce00078e02ff */
.L_x_363:
[----:B------:R-:W-:Y:S05]  /*87f0*/  BSYNC B1 ;  /* 0x0000000000017941 */ /* 0x000fea0003800000 */
.L_x_362:
[----:B0-----:R-:W-:Y:S01]  /*8800*/  @!P3 IMAD R7, R90, R2, R13 ;  /* 0x000000025a07b224 */ /* 0x001fe200078e020d */
[----:B------:R-:W-:Y:S04]  /*8810*/  BSSY B1, `(.L_x_364) ;  /* 0x0000006000017945 */ /* 0x000fe80003800000 */
[----:B------:R0:W-:Y:S01]  /*8820*/  @!P3 STG.E.U8 desc[UR38][R8.64+0x140], R7 ;  /* 0x000140070800b986 */ /* 0x0001e2000c101126 */
[----:B------:R-:W-:Y:S05]  /*8830*/  @P2 BRA `(.L_x_365) ;  /* 0x00000000000c2947 */ /* 0x000fea0003800000 */
[----:B------:R-:W5:Y:S02]  /*8840*/  LDG.E.U8 R220, desc[UR38][R4.64+0x141] ;  /* 0x0001412604dc7981 */ /* 0x000f64000c1e1100 */
[----:B-----5:R-:W-:-:S05]  /*8850*/  PRMT R13, R220, 0x8880, RZ ;  /* 0x00008880dc0d7816 */ /* 0x020fca00000000ff */
[----:B------:R-:W-:-:S07]  /*8860*/  IMAD R13, R13, R16, RZ ;  /* 0x000000100d0d7224 */ /* 0x000fce00078e02ff */
.L_x_365:
[----:B------:R-:W-:Y:S05]  /*8870*/  BSYNC B1 ;  /* 0x0000000000017941 */ /* 0x000fea0003800000 */
.L_x_364:
[----:B------:R-:W-:Y:S01]  /*8880*/  @!P2 IMAD R91, R91, R2, R13 ;  /* 0x000000025b5ba224 */ /* 0x000fe200078e020d */
[----:B------:R-:W-:Y:S04]  /*8890*/  BSSY B1, `(.L_x_366) ;  /* 0x0000006000017945 */ /* 0x000fe80003800000 */
[----:B------:R0:W-:Y:S01]  /*88a0*/  @!P2 STG.E.U8 desc[UR38][R8.64+0x141], R91 ;  /* 0x0001415b0800a986 */ /* 0x0001e2000c101126 */
[----:B------:R-:W-:Y:S05]  /*88b0*/  @P6 BRA `(.L_x_367) ;  /* 0x00000000000c6947 */ /* 0x000fea0003800000 */
[----:B------:R-:W5:Y:S02]  /*88c0*/  LDG.E.U8 R220, desc[UR38][R20.64+0x148] ;  /* 0x0001482614dc7981 */ /* 0x000f64000c1e1100 */
[----:B-----5:R-:W-:-:S05]  /*88d0*/  PRMT R13, R220, 0x8880, RZ ;  /* 0x00008880dc0d7816 */ /* 0x020fca00000000ff */
[----:B------:R-:W-:-:S07]  /*88e0*/  IMAD R13, R13, R16, RZ ;  /* 0x000000100d0d7224 */ /* 0x000fce00078e02ff */
.L_x_367:
[----:B------:R-:W-:Y:S05]  /*88f0*/  BSYNC B1 ;  /* 0x0000000000017941 */ /* 0x000fea0003800000 */
.L_x_366:
[----:B0-----:R-:W-:Y:S01]  /*8900*/  @!P6 IMAD R7, R92, R2, R13 ;  /* 0x000000025c07e224 */ /* 0x001fe200078e020d */
[----:B------:R-:W-:Y:S04]  /*8910*/  BSSY B1, `(.L_x_368) ;  /* 0x0000006000017945 */ /* 0x000fe80003800000 */
[----:B------:R0:W-:Y:S01]  /*8920*/  @!P6 STG.E.U8 desc[UR38][R10.64+0x148], R7 ;  /* 0x000148070a00e986 */ /* 0x0001e2000c101126 */
[----:B------:R-:W-:Y:S05]  /*8930*/  @P5 BRA `(.L_x_369) ;  /* 0x00000000000c5947 */ /* 0x000fea0003800000 */
[----:B------:R-:W5:Y:S02]  /*8940*/  LDG.E.U8 R220, desc[UR38][R20.64+0x149] ;  /* 0x0001492614dc7981 */ /* 0x000f64000c1e1100 */
[----:B-----5:R-:W-:-:S05]  /*8950*/  PRMT R13, R220, 0x8880, RZ ;  /* 0x00008880dc0d7816 */ /* 0x020fca00000000ff */
[----:B------:R-:W-:-:S07]  /*8960*/  IMAD R13, R13, R16, RZ ;  /* 0x000000100d0d7224 */ /* 0x000fce00078e02ff */
.L_x_369:
[----:B------:R-:W-:Y:S05]  /*8970*/  BSYNC B1 ;  /* 0x0000000000017941 */ /* 0x000fea0003800000 */
.L_x_368:
[----:B------:R-:W-:Y:S01]  /*8980*/  @!P5 IMAD R93, R93, R2, R13 ;  /* 0x000000025d5dd224 */ /* 0x000fe200078e020d */
[----:B------:R-:W-:Y:S04]  /*8990*/  BSSY B1, `(.L_x_370) ;  /* 0x0000006000017945 */ /* 0x000fe80003800000 */
[----:B------:R0:W-:Y:S01]  /*89a0*/  @!P5 STG.E.U8 desc[UR38][R10.64+0x149], R93 ;  /* 0x0001495d0a00d986 */ /* 0x0001e2000c101126 */
[----:B------:R-:W-:Y:S05]  /*89b0*/  @P1 BRA `(.L_x_371) ;  /* 0x00000000000c1947 */ /* 0x000fea0003800000 */
[----:B------:R-:W5:Y:S02]  /*89c0*/  LDG.E.U8 R220, desc[UR38][R4.64+0x148] ;  /* 0x0001482604dc7981 */ /* 0x000f64000c1e1100 */
[----:B-----5:R-:W-:-:S05]  /*89d0*/  PRMT R13, R220, 0x8880, RZ ;  /* 0x00008880dc0d7816 */ /* 0x020fca00000000ff */
[----:B------:R-:W-:-:S07]  /*89e0*/  IMAD R13, R13, R16, RZ ;  /* 0x000000100d0d7224 */ /* 0x000fce00078e02ff */
.L_x_371:
[----:B------:R-:W-:Y:S05]  /*89f0*/  BSYNC B1 ;  /* 0x0000000000017941 */ /* 0x000fea0003800000 */
.L_x_370:
[----:B------:R-:W-:Y:S01]  /*8a00*/  ISETP.LT.OR P0, PT, R0, 0x9, !P0 ;  /* 0x000000090000780c */ /* 0x000fe20004701670 */
[----:B0-----:R-:W-:Y:S01]  /*8a10*/  @!P1 IMAD R7, R94, R2, R13 ;  /* 0x000000025e079224 */ /* 0x001fe200078e020d */
        /* <DEDUP_REMOVED lines=14> */
.L_x_373:
[----:B------:R-:W-:Y:S05]  /*8b00*/  BSYNC B1 ;  /* 0x0000000000017941 */ /* 0x000fea0003800000 */
.L_x_372:
[----:B------:R-:W-:Y:S01]  /*8b10*/  @!P0 IMAD R95, R95, R2, R13 ;  /* 0x000000025f5f8224 */ /* 0x000fe200078e020d */
[----:B------:R-:W-:Y:S04]  /*8b20*/  BSSY B1, `(.L_x_374) ;  /* 0x0000006000017945 */ /* 0x000fe80003800000 */
[----:B------:R0:W-:Y:S01]  /*8b30*/  @!P0 STG.E.U8 desc[UR38][R8.64+0x149], R95 ;  /* 0x0001495f08008986 */ /* 0x0001e2000c101126 */
[----:B------:R-:W-:Y:S05]  /*8b40*/  @P5 BRA `(.L_x_375) ;  /* 0x00000000000c5947 */ /* 0x000fea0003800000 */
[----:B------:R-:W5:Y:S02]  /*8b50*/  LDG.E.U8 R220, desc[UR38][R20.64+0x150] ;  /* 0x0001502614dc7981 */ /* 0x000f64000c1e1100 */
[----:B-----5:R-:W-:-:S05]  /*8b60*/  PRMT R13, R220, 0x8880, RZ ;  /* 0x00008880dc0d7816 */ /* 0x020fca00000000ff */
[----:B------:R-:W-:-:S07]  /*8b70*/  IMAD R13, R13, R16, RZ ;  /* 0x000000100d0d7224 */ /* 0x000fce00078e02ff */
.L_x_375:
[----:B------:R-:W-:Y:S05]  /*8b80*/  BSYNC B1 ;  /* 0x0000000000017941 */ /* 0x000fea0003800000 */
.L_x_374:
[----:B------:R-:W-:Y:S01]  /*8b90*/  @!P5 IMAD R7, R96, R2, R13 ;  /* 0x000000026007d224 */ /* 0x000fe200078e020d */
[----:B------:R-:W-:Y:S04]  /*8ba0*/  BSSY B1, `(.L_x_376) ;  /* 0x0000006000017945 */ /* 0x000fe80003800000 */
[----:B------:R0:W-:Y:S01]  /*8bb0*/  @!P5 STG.E.U8 desc[UR38][R10.64+0x150], R7 ;  /* 0x000150070a00d986 */ /* 0x0001e2000c101126 */
[----:B------:R-:W-:Y:S05]  /*8bc0*/  @P4 BRA `(.L_x_377) ;  /* 0x00000000000c4947 */ /* 0x000fea0003800000 */
[----:B------:R-:W5:Y:S02]  /*8bd0*/  LDG.E.U8 R220, desc[UR38][R20.64+0x151] ;  /* 0x0001512614dc7981 */ /* 0x000f64000c1e1100 */
[----:B-----5:R-:W-:-:S05]  /*8be0*/  PRMT R13, R220, 0x8880, RZ ;  /* 0x00008880dc0d7816 */ /* 0x020fca00000000ff */
[----:B------:R-:W-:-:S07]  /*8bf0*/  IMAD R13, R13, R16, RZ ;  /* 0x000000100d0d7224 */ /* 0x000fce00078e02ff */
.L_x_377:
[----:B------:R-:W-:Y:S05]  /*8c00*/  BSYNC B1 ;  /* 0x0000000000017941 */ /* 0x000fea0003800000 */
.L_x_376:
[----:B------:R-:W-:Y:S01]  /*8c10*/  @!P4 IMAD R97, R97, R2, R13 ;  /* 0x000000026161c224 */ /* 0x000fe200078e020d */
[----:B------:R-:W-:Y:S04]  /*8c20*/  BSSY B1, `(.L_x_378) ;  /* 0x0000006000017945 */ /* 0x000fe80003800000 */
[----:B------:R0:W-:Y:S01]  /*8c30*/  @!P4 STG.E.U8 desc[UR38][R10.64+0x151], R97 ;  /* 0x000151610a00c986 */ /* 0x0001e2000c101126 */
[----:B------:R-:W-:Y:S05]  /*8c40*/  @P3 BRA `(.L_x_379) ;  /* 0x00000000000c3947 */ /* 0x000fea0003800000 */
[----:B------:R-:W5:Y:S02]  /*8c50*/  LDG.E.U8 R220, desc[UR38][R4.64+0x150] ;  /* 0x0001502604dc7981 */ /* 0x000f64000c1e1100 */
[----:B-----5:R-:W-:-:S05]  /*8c60*/  PRMT R13, R220, 0x8880, RZ ;  /* 0x00008880dc0d7816 */ /* 0x020fca00000000ff */
[----:B------:R-:W-:-:S07]  /*8c70*/  IMAD R13, R13, R16, RZ ;  /* 0x000000100d0d7224 */ /* 0x000fce00078e02ff */
.L_x_379:
[----:B------:R-:W-:Y:S05]  /*8c80*/  BSYNC B1 ;  /* 0x0000000000017941 */ /* 0x000fea0003800000 */
.L_x_378:
[----:B0-----:R-:W-:Y:S01]  /*8c90*/  @!P3 IMAD R7, R98, R2, R13 ;  /* 0x000000026207b224 */ /* 0x001fe200078e020d */
[----:B------:R-:W-:Y:S04]  /*8ca0*/  BSSY B1, `(.L_x_380) ;  /* 0x0000006000017945 */ /* 0x000fe80003800000 */
[----:B------:R0:W-:Y:S01]  /*8cb0*/  @!P3 STG.E.U8 desc[UR38][R8.64+0x150], R7 ;  /* 0x000150070800b986 */ /* 0x0001e2000c101126 */
[----:B------:R-:W-:Y:S05]  /*8cc0*/  @P6 BRA `(.L_x_381) ;  /* 0x00000000000c6947 */ /* 0x000fea0003800000 */
[----:B------:R-:W5:Y:S02]  /*8cd0*/  LDG.E.U8 R220, desc[UR38][R4.64+0x151] ;  /* 0x0001512604dc7981 */ /* 0x000f64000c1e1100 */
[----:B-----5:R-:W-:-:S05]  /*8ce0*/  PRMT R13, R220, 0x8880, RZ ;  /* 0x00008880dc0d7816 */ /* 0x020fca00000000ff */
[----:B------:R-:W-:-:S07]  /*8cf0*/  IMAD R13, R13, R16, RZ ;  /* 0x000000100d0d7224 */ /* 0x000fce00078e02ff */
.L_x_381:
[----:B------:R-:W-:Y:S05]  /*8d00*/  BSYNC B1 ;  /* 0x0000000000017941 */ /* 0x000fea0003800000 */
.L_x_380:
[----:B------:R-:W-:Y:S01]  /*8d10*/  @!P6 IMAD R99, R99, R2, R13 ;  /* 0x000000026363e224 */ /* 0x000fe200078e020d */
[----:B------:R-:W-:Y:S04]  /*8d20*/  BSSY B1, `(.L_x_382) ;  /* 0x0000006000017945 */ /* 0x000fe80003800000 */
[----:B------:R0:W-:Y:S01]  /*8d30*/  @!P6 STG.E.U8 desc[UR38][R8.64+0x151], R99 ;  /* 0x000151630800e986 */ /* 0x0001e2000c101126 */
[----:B------:R-:W-:Y:S05]  /*8d40*/  @P2 BRA `(.L_x_383) ;  /* 0x00000000000c2947 */ /* 0x000fea0003800000 */
[----:B------:R-:W5:Y:S02]  /*8d50*/  LDG.E.U8 R220, desc[UR38][R20.64+0x158] ;  /* 0x0001582614dc7981 */ /* 0x000f64000c1e1100 */
[----:B-----5:R-:W-:-:S05]  /*8d60*/  PRMT R13, R220, 0x8880, RZ ;  /* 0x00008880dc0d7816 */ /* 0x020fca00000000ff */
[----:B------:R-:W-:-:S07]  /*8d70*/  IMAD R13, R13, R16, RZ ;  /* 0x000000100d0d7224 */ /* 0x000fce00078e02ff */
.L_x_383:
[----:B------:R-:W-:Y:S05]  /*8d80*/  BSYNC B1 ;  /* 0x0000000000017941 */ /* 0x000fea0003800000 */
.L_x_382:
        /* <DEDUP_REMOVED lines=16> */
.L_x_385:
[----:B------:R-:W-:Y:S05]  /*8e90*/  BSYNC B1 ;  /* 0x0000000000017941 */ /* 0x000fea0003800000 */
.L_x_384:
[----:B------:R-:W-:Y:S01]  /*8ea0*/  @!P6 IMAD R101, R101, R2, R13 ;  /* 0x000000026565e224 */ /* 0x000fe200078e020d */
[----:B------:R-:W-:Y:S04]  /*8eb0*/  BSSY B1, `(.L_x_386) ;  /* 0x0000006000017945 */ /* 0x000fe80003800000 */
[----:B------:R0:W-:Y:S01]  /*8ec0*/  @!P6 STG.E.U8 desc[UR38][R10.64+0x159], R101 ;  /* 0x000159650a00e986 */ /* 0x0001e2000c101126 */
[----:B------:R-:W-:Y:S05]  /*8ed0*/  @P1 BRA `(.L_x_387) ;  /* 0x00000000000c1947 */ /* 0x000fea0003800000 */
[----:B------:R-:W5:Y:S02]  /*8ee0*/  LDG.E.U8 R220, desc[UR38][R4.64+0x158] ;  /* 0x0001582604dc7981 */ /* 0x000f64000c1e1100 */
[----:B-----5:R-:W-:-:S05]  /*8ef0*/  PRMT R13, R220, 0x8880, RZ ;  /* 0x00008880dc0d7816 */ /* 0x020fca00000000ff */
[----:B------:R-:W-:-:S07]  /*8f00*/  IMAD R13, R13, R16, RZ ;  /* 0x000000100d0d7224 */ /* 0x000fce00078e02ff */
.L_x_387:
[----:B------:R-:W-:Y:S05]  /*8f10*/  BSYNC B1 ;  /* 0x0000000000017941 */ /* 0x000fea0003800000 */
.L_x_386:
[----:B------:R-:W-:Y:S01]  /*8f20*/  @!P1 IMAD R7, R102, R2, R13 ;  /* 0x0000000266079224 */ /* 0x000fe200078e020d */
[----:B------:R-:W-:Y:S04]  /*8f30*/  BSSY B1, `(.L_x_388) ;  /* 0x0000006000017945 */ /* 0x000fe80003800000 */
[----:B------:R0:W-:Y:S01]  /*8f40*/  @!P1 STG.E.U8 desc[UR38][R8.64+0x158], R7 ;  /* 0x0001580708009986 */ /* 0x0001e2000c101126 */
[----:B------:R-:W-:Y:S05]  /*8f50*/  @P0 BRA `(.L_x_389) ;  /* 0x00000000000c0947 */ /* 0x000fea0003800000 */
[----:B------:R-:W5:Y:S02]  /*8f60*/  LDG.E.U8 R220, desc[UR38][R4.64+0x159] ;  /* 0x0001592604dc7981 */ /* 0x000f64000c1e1100 */
[----:B-----5:R-:W-:-:S05]  /*8f70*/  PRMT R13, R220, 0x8880, RZ ;  /* 0x00008880dc0d7816 */ /* 0x020fca00000000ff */
[----:B------:R-:W-:-:S07]  /*8f80*/  IMAD R13, R13, R16, RZ ;  /* 0x000000100d0d7224 */ /* 0x000fce00078e02ff */
.L_x_389:
[----:B------:R-:W-:Y:S05]  /*8f90*/  BSYNC B1 ;  /* 0x0000000000017941 */ /* 0x000fea0003800000 */
.L_x_388:
[----:B------:R-:W-:Y:S01]  /*8fa0*/  @!P0 IMAD R103, R103, R2, R13 ;  /* 0x0000000267678224 */ /* 0x000fe200078e020d */
[----:B------:R-:W-:Y:S04]  /*8fb0*/  BSSY B1, `(.L_x_390) ;  /* 0x0000006000017945 */ /* 0x000fe80003800000 */
[----:B------:R0:W-:Y:S01]  /*8fc0*/  @!P0 STG.E.U8 desc[UR38][R8.64+0x159], R103 ;  /* 0x0001596708008986 */ /* 0x0001e2000c101126 */
[----:B------:R-:W-:Y:S05]  /*8fd0*/  @P5 BRA `(.L_x_391) ;  /* 0x00000000000c5947 */ /* 0x000fea0003800000 */
[----:B------:R-:W5:Y:S02]  /*8fe0*/  LDG.E.U8 R220, desc[UR38][R20.64+0x160] ;  /* 0x0001602614dc7981 */ /* 0x000f64000c1e1100 */
[----:B-----5:R-:W-:-:S05]  /*8ff0*/  PRMT R13, R220, 0x8880, RZ ;  /* 0x00008880dc0d7816 */ /* 0x020fca00000000ff */
[----:B------:R-:W-:-:S07]  /*9000*/  IMAD R13, R13, R16, RZ ;  /* 0x000000100d0d7224 */ /* 0x000fce00078e02ff */
.L_x_391:
[----:B------:R-:W-:Y:S05]  /*9010*/  BSYNC B1 ;  /* 0x0000000000017941 */ /* 0x000fea0003800000 */
.L_x_390:
[----:B0-----:R-:W-:Y:S01]  /*9020*/  @!P5 IMAD R7, R104, R2, R13 ;  /* 0x000000026807d224 */ /* 0x001fe200078e020d */
[----:B------:R-:W-:Y:S04]  /*9030*/  BSSY B1, `(.L_x_392) ;  /* 0x0000006000017945 */ /* 0x000fe80003800000 */
[----:B------:R0:W-:Y:S01]  /*9040*/  @!P5 STG.E.U8 desc[UR38][R10.64+0x160], R7 ;  /* 0x000160070a00d986 */ /* 0x0001e2000c101126 */
[----:B------:R-:W-:Y:S05]  /*9050*/  @P4 BRA `(.L_x_393) ;  /* 0x00000000000c4947 */ /* 0x000fea0003800000 */
[----:B------:R-:W5:Y:S02]  /*9060*/  LDG.E.U8 R220, desc[UR38][R20.64+0x161] ;  /* 0x0001612614dc7981 */ /* 0x000f64000c1e1100 */
[----:B-----5:R-:W-:-:S05]  /*9070*/  PRMT R13, R220, 0x8880, RZ ;  /* 0x00008880dc0d7816 */ /* 0x020fca00000000ff */
[----:B------:R-:W-:-:S07]  /*9080*/  IMAD R13, R13, R16, RZ ;  /* 0x000000100d0d7224 */ /* 0x000fce00078e02ff */
.L_x_393:
[----:B------:R-:W-:Y:S05]  /*9090*/  BSYNC B1 ;  /* 0x0000000000017941 */ /* 0x000fea0003800000 */
.L_x_392:
[----:B------:R-:W-:Y:S01]  /*90a0*/  @!P4 IMAD R105, R105, R2, R13 ;  /* 0x000000026969c224 */ /* 0x000fe200078e020d */
[----:B------:R-:W-:Y:S04]  /*90b0*/  BSSY B1, `(.L_x_394) ;  /* 0x0000006000017945 */ /* 0x000fe80003800000 */
[----:B------:R0:W-:Y:S01]  /*90c0*/  @!P4 STG.E.U8 desc[UR38][R10.64+0x161], R105 ;  /* 0x000161690a00c986 */ /* 0x0001e2000c101126 */
[----:B------:R-:W-:Y:S05]  /*90d0*/  @P3 BRA `(.L_x_395) ;  /* 0x00000000000c3947 */ /* 0x000fea0003800000 */
[----:B------:R-:W5:Y:S02]  /*90e0*/  LDG.E.U8 R220, desc[UR38][R4.64+0x160] ;  /* 0x0001602604dc7981 */ /* 0x000f64000c1e1100 */
[----:B-----5:R-:W-:-:S05]  /*90f0*/  PRMT R13, R220, 0x8880, RZ ;  /* 0x00008880dc0d7816 */ /* 0x020fca00000000ff */
[----:B------:R-:W-:-:S07]  /*9100*/  IMAD R13, R13, R16, RZ ;  /* 0x000000100d0d7224 */ /* 0x000fce00078e02ff */
.L_x_395:
[----:B------:R-:W-:Y:S05]  /*9110*/  BSYNC B1 ;  /* 0x0000000000017941 */ /* 0x000fea0003800000 */
.L_x_394:
        /* <DEDUP_REMOVED lines=16> */
.L_x_397:
[----:B------:R-:W-:Y:S05]  /*9220*/  BSYNC B1 ;  /* 0x0000000000017941 */ /* 0x000fea0003800000 */
.L_x_396:
[----:B------:R-:W-:Y:S01]  /*9230*/  @!P2 IMAD R107, R107, R2, R13 ;  /* 0x000000026b6ba224 */ /* 0x000fe200078e020d */
[----:B------:R-:W-:Y:S04]  /*9240*/  BSSY B1, `(.L_x_398) ;  /* 0x0000006000017945 */ /* 0x000fe80003800000 */
[----:B------:R0:W-:Y:S01]  /*9250*/  @!P2 STG.E.U8 desc[UR38][R8.64+0x161], R107 ;  /* 0x0001616b0800a986 */ /* 0x0001e2000c101126 */
[----:B------:R-:W-:Y:S05]  /*9260*/  @P5 BRA `(.L_x_399) ;  /* 0x00000000000c5947 */ /* 0x000fea0003800000 */
[----:B------:R-:W5:Y:S02]  /*9270*/  LDG.E.U8 R220, desc[UR38][R20.64+0x168] ;  /* 0x0001682614dc7981 */ /* 0x000f64000c1e1100 */
[----:B-----5:R-:W-:-:S05]  /*9280*/  PRMT R13, R220, 0x8880, RZ ;  /* 0x00008880dc0d7816 */ /* 0x020fca00000000ff */
[----:B------:R-:W-:-:S07]  /*9290*/  IMAD R13, R13, R16, RZ ;  /* 0x000000100d0d7224 */ /* 0x000fce00078e02ff */
.L_x_399:
[----:B------:R-:W-:Y:S05]  /*92a0*/  BSYNC B1 ;  /* 0x0000000000017941 */ /* 0x000fea0003800000 */
.L_x_398:
[----:B0-----:R-:W-:Y:S01]  /*92b0*/  @!P5 IMAD R7, R108, R2, R13 ;  /* 0x000000026c07d224 */ /* 0x001fe200078e020d */
[----:B------:R-:W-:Y:S04]  /*92c0*/  BSSY B1, `(.L_x_400) ;  /* 0x0000006000017945 */ /* 0x000fe80003800000 */
[----:B------:R0:W-:Y:S01]  /*92d0*/  @!P5 STG.E.U8 desc[UR38][R10.64+0x168], R7 ;  /* 0x000168070a00d986 */ /* 0x0001e2000c101126 */
[----:B------:R-:W-:Y:S05]  /*92e0*/  @P3 BRA `(.L_x_401) ;  /* 0x00000000000c3947 */ /* 0x000fea0003800000 */
[----:B------:R-:W5:Y:S02]  /*92f0*/  LDG.E.U8 R220, desc[UR38][R20.64+0x169] ;  /* 0x0001692614dc7981 */ /* 0x000f64000c1e1100 */
[----:B-----5:R-:W-:-:S05]  /*9300*/  PRMT R13, R220, 0x8880, RZ ;  /* 0x00008880dc0d7816 */ /* 0x020fca00000000ff */
[----:B------:R-:W-:-:S07]  /*9310*/  IMAD R13, R13, R16, RZ ;  /* 0x000000100d0d7224 */ /* 0x000fce00078e02ff */
.L_x_401:
[----:B------:R-:W-:Y:S05]  /*9320*/  BSYNC B1 ;  /* 0x0000000000017941 */ /* 0x000fea0003800000 */
.L_x_400:
[----:B------:R-:W-:Y:S01]  /*9330*/  @!P3 IMAD R109, R109, R2, R13 ;  /* 0x000000026d6db224 */ /* 0x000fe200078e020d */
[----:B------:R-:W-:Y:S04]  /*9340*/  BSSY B1, `(.L_x_402) ;  /* 0x0000006000017945 */ /* 0x000fe80003800000 */
[----:B------:R0:W-:Y:S01]  /*9350*/  @!P3 STG.E.U8 desc[UR38][R10.64+0x169], R109 ;  /* 0x0001696d0a00b986 */ /* 0x0001e2000c101126 */
[----:B------:R-:W-:Y:S05]  /*9360*/  @P4 BRA `(.L_x_403) ;  /* 0x00000000000c4947 */ /* 0x000fea0003800000 */
[----:B------:R-:W5:Y:S02]  /*9370*/  LDG.E.U8 R220, desc[UR38][R4.64+0x168] ;  /* 0x0001682604dc7981 */ /* 0x000f64000c1e1100 */
[----:B-----5:R-:W-:-:S05]  /*9380*/  PRMT R13, R220, 0x8880, RZ ;  /* 0x00008880dc0d7816 */ /* 0x020fca00000000ff */
[----:B------:R-:W-:-:S07]  /*9390*/  IMAD R13, R13, R16, RZ ;  /* 0x000000100d0d7224 */ /* 0x000fce00078e02ff */
.L_x_403:
[----:B------:R-:W-:Y:S05]  /*93a0*/  BSYNC B1 ;  /* 0x0000000000017941 */ /* 0x000fea0003800000 */
.L_x_402:
[----:B0-----:R-:W-:Y:S01]  /*93b0*/  @!P4 IMAD R7, R110, R2, R13 ;  /* 0x000000026e07c224 */ /* 0x001fe200078e020d */
[----:B------:R-:W-:Y:S04]  /*93c0*/  BSSY B1, `(.L_x_404) ;  /* 0x0000006000017945 */ /* 0x000fe80003800000 */
[----:B------:R0:W-:Y:S01]  /*93d0*/  @!P4 STG.E.U8 desc[UR38][R8.64+0x168], R7 ;  /* 0x000168070800c986 */ /* 0x0001e2000c101126 */
[----:B------:R-:W-:Y:S05]  /*93e0*/  @P1 BRA `(.L_x_405) ;  /* 0x00000000000c1947 */ /* 0x000fea0003800000 */
[----:B------:R-:W5:Y:S02]  /*93f0*/  LDG.E.U8 R220, desc[UR38][R4.64+0x169] ;  /* 0x0001692604dc7981 */ /* 0x000f64000c1e1100 */
[----:B-----5:R-:W-:-:S05]  /*9400*/  PRMT R13, R220, 0x8880, RZ ;  /* 0x00008880dc0d7816 */ /* 0x020fca00000000ff */
[----:B------:R-:W-:-:S07]  /*9410*/  IMAD R13, R13, R16, RZ ;  /* 0x000000100d0d7224 */ /* 0x000fce00078e02ff */
.L_x_405:
[----:B------:R-:W-:Y:S05]  /*9420*/  BSYNC B1 ;  /* 0x0000000000017941 */ /* 0x000fea0003800000 */
.L_x_404:
[----:B------:R-:W-:Y:S01]  /*9430*/  @!P1 IMAD R111, R111, R2, R13 ;  /* 0x000000026f6f9224 */ /* 0x000fe200078e020d */
[----:B------:R-:W-:Y:S04]  /*9440*/  BSSY B1, `(.L_x_406) ;  /* 0x0000006000017945 */ /* 0x000fe80003800000 */
[----:B------:R0:W-:Y:S01]  /*9450*/  @!P1 STG.E.U8 desc[UR38][R8.64+0x169], R111 ;  /* 0x0001696f08009986 */ /* 0x0001e2000c101126 */
[----:B------:R-:W-:Y:S05]  /*9460*/  @P6 BRA `(.L_x_407) ;  /* 0x00000000000c6947 */ /* 0x000fea0003800000 */
[----:B------:R-:W5:Y:S02]  /*9470*/  LDG.E.U8 R220, desc[UR38][R20.64+0x170] ;  /* 0x0001702614dc7981 */ /* 0x000f64000c1e1100 */
[----:B-----5:R-:W-:-:S05]  /*9480*/  PRMT R13, R220, 0x8880, RZ ;  /* 0x00008880dc0d7816 */ /* 0x020fca00000000ff */
[----:B------:R-:W-:-:S07]  /*9490*/  IMAD R13, R13, R16, RZ ;  /* 0x000000100d0d7224 */ /* 0x000fce00078e02ff */
.L_x_407:
[----:B------:R-:W-:Y:S05]  /*94a0*/  BSYNC B1 ;  /* 0x0000000000017941 */ /* 0x000fea0003800000 */
.L_x_406:
        /* <DEDUP_REMOVED lines=16> */
.L_x_409:
[----:B------:R-:W-:Y:S05]  /*95b0*/  BSYNC B1 ;  /* 0x0000000000017941 */ /* 0x000fea0003800000 */
.L_x_408:
[----:B------:R-:W-:Y:S01]  /*95c0*/  @!P4 IMAD R113, R113, R2, R13 ;  /* 0x000000027171c224 */ /* 0x000fe200078e020d */
[----:B------:R-:W-:Y:S04]  /*95d0*/  BSSY B1, `(.L_x_410) ;  /* 0x0000006000017945 */ /* 0x000fe80003800000 */
[----:B------:R0:W-:Y:S01]  /*95e0*/  @!P4 STG.E.U8 desc[UR38][R10.64+0x171], R113 ;  /* 0x000171710a00c986 */ /* 0x0001e2000c101126 */
[----:B------:R-:W-:Y:S05]  /*95f0*/  @P0 BRA `(.L_x_411) ;  /* 0x00000000000c0947 */ /* 0x000fea0003800000 */
[----:B------:R-:W5:Y:S02]  /*9600*/  LDG.E.U8 R220, desc[UR38][R4.64+0x170] ;  /* 0x0001702604dc7981 */ /* 0x000f64000c1e1100 */
[----:B-----5:R-:W-:-:S05]  /*9610*/  PRMT R13, R220, 0x8880, RZ ;  /* 0x00008880dc0d7816 */ /* 0x020fca00000000ff */
[----:B------:R-:W-:-:S07]  /*9620*/  IMAD R13, R13, R16, RZ ;  /* 0x000000100d0d7224 */ /* 0x000fce00078e02ff */
.L_x_411:
[----:B------:R-:W-:Y:S05]  /*9630*/  BSYNC B1 ;  /* 0x0000000000017941 */ /* 0x000fea0003800000 */
.L_x_410:
[----:B------:R-:W-:Y:S01]  /*9640*/  @!P0 IMAD R3, R114, R2, R13 ;  /* 0x0000000272038224 */ /* 0x000fe200078e020d */
[----:B------:R-:W-:Y:S04]  /*9650*/  BSSY B1, `(.L_x_412) ;  /* 0x0000006000017945 */ /* 0x000fe80003800000 */
[----:B------:R0:W-:Y:S01]  /*9660*/  @!P0 STG.E.U8 desc[UR38][R8.64+0x170], R3 ;  /* 0x0001700308008986 */ /* 0x0001e2000c101126 */
[----:B------:R-:W-:Y:S05]  /*9670*/  @P3 BRA `(.L_x_413) ;  /* 0x00000000000c3947 */ /* 0x000fea0003800000 */
[----:B------:R-:W5:Y:S02]  /*9680*/  LDG.E.U8 R220, desc[UR38][R4.64+0x171] ;  /* 0x0001712604dc7981 */ /* 0x000f64000c1e1100 */
[----:B-----5:R-:W-:-:S05]  /*9690*/  PRMT R13, R220, 0x8880, RZ ;  /* 0x00008880dc0d7816 */ /* 0x020fca00000000ff */
[----:B------:R-:W-:-:S07]  /*96a0*/  IMAD R13, R13, R16, RZ ;  /* 0x000000100d0d7224 */ /* 0x000fce00078e02ff */
.L_x_413:
[----:B------:R-:W-:Y:S05]  /*96b0*/  BSYNC B1 ;  /* 0x0000000000017941 */ /* 0x000fea0003800000 */
.L_x_412:
[----:B------:R-:W-:Y:S01]  /*96c0*/  @!P3 IMAD R115, R115, R2, R13 ;  /* 0x000000027373b224 */ /* 0x000fe200078e020d */
[----:B------:R-:W-:Y:S04]  /*96d0*/  BSSY B1, `(.L_x_414) ;  /* 0x0000006000017945 */ /* 0x000fe80003800000 */
[----:B------:R0:W-:Y:S01]  /*96e0*/  @!P3 STG.E.U8 desc[UR38][R8.64+0x171], R115 ;  /* 0x000171730800b986 */ /* 0x0001e2000c101126 */
[----:B------:R-:W-:Y:S05]  /*96f0*/  @P6 BRA `(.L_x_415) ;  /* 0x00000000000c6947 */ /* 0x000fea0003800000 */
[----:B------:R-:W5:Y:S02]  /*9700*/  LDG.E.U8 R220, desc[UR38][R20.64+0x178] ;  /* 0x0001782614dc7981 */ /* 0x000f64000c1e1100 */
[----:B-----5:R-:W-:-:S05]  /*9710*/  PRMT R13, R220, 0x8880, RZ ;  /* 0x00008880dc0d7816 */ /* 0x020fca00000000ff */
[----:B------:R-:W-:-:S07]  /*9720*/  IMAD R13, R13, R16, RZ ;  /* 0x000000100d0d7224 */ /* 0x000fce00078e02ff */
.L_x_415:
[----:B------:R-:W-:Y:S05]  /*9730*/  BSYNC B1 ;  /* 0x0000000000017941 */ /* 0x000fea0003800000 */
.L_x_414:
[----:B0-----:R-:W-:Y:S01]  /*9740*/  @!P6 IMAD R3, R116, R2, R13 ;  /* 0x000000027403e224 */ /* 0x001fe200078e020d */
[----:B------:R-:W-:Y:S04]  /*9750*/  BSSY B1, `(.L_x_416) ;  /* 0x0000006000017945 */ /* 0x000fe80003800000 */
[----:B------:R0:W-:Y:S01]  /*9760*/  @!P6 STG.E.U8 desc[UR38][R10.64+0x178], R3 ;  /* 0x000178030a00e986 */ /* 0x0001e2000c101126 */
[----:B------:R-:W-:Y:S05]  /*9770*/  @P5 BRA `(.L_x_417) ;  /* 0x00000000000c5947 */ /* 0x000fea0003800000 */
[----:B------:R-:W5:Y:S02]  /*9780*/  LDG.E.U8 R220, desc[UR38][R20.64+0x179] ;  /* 0x0001792614dc7981 */ /* 0x000f64000c1e1100 */
[----:B-----5:R-:W-:-:S05]  /*9790*/  PRMT R13, R220, 0x8880, RZ ;  /* 0x00008880dc0d7816 */ /* 0x020fca00000000ff */
[----:B------:R-:W-:-:S07]  /*97a0*/  IMAD R13, R13, R16, RZ ;  /* 0x000000100d0d7224 */ /* 0x000fce00078e02ff */
.L_x_417:
[----:B------:R-:W-:Y:S05]  /*97b0*/  BSYNC B1 ;  /* 0x0000000000017941 */ /* 0x000fea0003800000 */
.L_x_416:
[----:B------:R-:W-:Y:S01]  /*97c0*/  @!P5 IMAD R117, R117, R2, R13 ;  /* 0x000000027575d224 */ /* 0x000fe200078e020d */
[----:B------:R-:W-:Y:S04]  /*97d0*/  BSSY B1, `(.L_x_418) ;  /* 0x0000006000017945 */ /* 0x000fe80003800000 */
[----:B------:R0:W-:Y:S01]  /*97e0*/  @!P5 STG.E.U8 desc[UR38][R10.64+0x179], R117 ;  /* 0x000179750a00d986 */ /* 0x0001e2000c101126 */
[----:B------:R-:W-:Y:S05]  /*97f0*/  @P2 BRA `(.L_x_419) ;  /* 0x00000000000c2947 */ /* 0x000fea0003800000 */
[----:B------:R-:W5:Y:S02]  /*9800*/  LDG.E.U8 R220, desc[UR38][R4.64+0x178] ;  /* 0x0001782604dc7981 */ /* 0x000f64000c1e1100 */
[----:B-----5:R-:W-:-:S05]  /*9810*/  PRMT R13, R220, 0x8880, RZ ;  /* 0x00008880dc0d7816 */ /* 0x020fca00000000ff */
[----:B------:R-:W-:-:S07]  /*9820*/  IMAD R13, R13, R16, RZ ;  /* 0x000000100d0d7224 */ /* 0x000fce00078e02ff */
.L_x_419:
[----:B------:R-:W-:Y:S05]  /*9830*/  BSYNC B1 ;  /* 0x0000000000017941 */ /* 0x000fea0003800000 */
.L_x_418:
[----:B0-----:R-:W-:Y:S01]  /*9840*/  @!P2 IMAD R3, R118, R2, R13 ;  /* 0x000000027603a224 */ /* 0x001fe200078e020d */
[----:B------:R-:W-:Y:S01]  /*9850*/  ISETP.LT.OR P1, PT, R0, 0x9, !P1 ;  /* 0x000000090000780c */ /* 0x000fe20004f21670 */
[----:B------:R-:W-:Y:S03]  /*9860*/  BSSY B1, `(.L_x_420) ;  /* 0x0000006000017945 */ /* 0x000fe60003800000 */
[----:B------:R0:W-:Y:S09]  /*9870*/  @!P2 STG.E.U8 desc[UR38][R8.64+0x178], R3 ;  /* 0x000178030800a986 */ /* 0x0001f2000c101126 */
[----:B------:R-:W-:Y:S05]  /*9880*/  @P1 BRA `(.L_x_421) ;  /* 0x00000000000c1947 */ /* 0x000fea0003800000 */
[----:B------:R-:W5:Y:S02]  /*9890*/  LDG.E.U8 R220, desc[UR38][R4.64+0x179] ;  /* 0x0001792604dc7981 */ /* 0x000f64000c1e1100 */
[----:B-----5:R-:W-:-:S05]  /*98a0*/  PRMT R13, R220, 0x8880, RZ ;  /* 0x00008880dc0d7816 */ /* 0x020fca00000000ff */
[----:B------:R-:W-:-:S07]  /*98b0*/  IMAD R13, R13, R16, RZ ;  /* 0x000000100d0d7224 */ /* 0x000fce00078e02ff */
.L_x_421:
[----:B------:R-:W-:Y:S05]  /*98c0*/  BSYNC B1 ;  /* 0x0000000000017941 */ /* 0x000fea0003800000 */
.L_x_420:
[----:B------:R-:W-:Y:S01]  /*98d0*/  IMAD R13, R119, R2, R13 ;  /* 0x00000002770d7224 */ /* 0x000fe200078e020d */
[----:B------:R-:W-:Y:S06]  /*98e0*/  @P1 BRA `(.L_x_422) ;  /* 0x0000002800881947 */ /* 0x000fec0003800000 */
[----:B------:R0:W-:Y:S01]  /*98f0*/  STG.E.U8 desc[UR38][R8.64+0x179], R13 ;  /* 0x0001790d08007986 */ /* 0x0001e2000c101126 */
[----:B------:R-:W-:Y:S05]  /*9900*/  BRA `(.L_x_422) ;  /* 0x0000002800807947 */ /* 0x000fea0003800000 */
.L_x_37:
[C---:B------:R-:W-:Y:S02]  /*9910*/  ISETP.GE.AND P0, PT, R3.reuse, 0x1, PT ;  /* 0x000000010300780c */ /* 0x040fe40003f06270 */
[----:B------:R-:W-:Y:S02]  /*9920*/  ISETP.GE.AND P3, PT, R3, 0x2, PT ;  /* 0x000000020300780c */ /* 0x000fe40003f66270 */
[C---:B------:R-:W-:Y:S02]  /*9930*/  ISETP.LT.OR P1, PT, R0.reuse, 0x1, !P0 ;  /* 0x000000010000780c */ /* 0x040fe40004721670 */
[C---:B------:R-:W-:Y:S02]  /*9940*/  ISETP.LT.OR P2, PT, R0.reuse, 0x1, !P3 ;  /* 0x000000010000780c */ /* 0x040fe40005f41670 */
[C---:B------:R-:W-:Y:S02]  /*9950*/  ISETP.LT.OR P0, PT, R0.reuse, 0x9, !P0 ;  /* 0x000000090000780c */ /* 0x040fe40004701670 */
[----:B------:R-:W-:-:S02]  /*9960*/  ISETP.LT.OR P3, PT, R0, 0x9, !P3 ;  /* 0x000000090000780c */ /* 0x000fc40005f61670 */
[----:B------:R-:W-:-:S04]  /*9970*/  ISETP.GE.AND P4, PT, R3, 0xa, PT ;  /* 0x0000000a0300780c */ /* 0x000fc80003f86270 */
[----:B------:R-:W-:Y:S01]  /*9980*/  ISETP.LT.OR P6, PT, R0, 0x1, !P4 ;  /* 0x000000010000780c */ /* 0x000fe200067c1670 */
[-C--:B------:R-:W-:Y:S01]  /*9990*/  @!P1 IMAD R5, R120, R2.reuse, RZ ;  /* 0x0000000278059224 */ /* 0x080fe200078e02ff */
[----:B------:R-:W-:Y:S01]  /*99a0*/  ISETP.LT.OR P4, PT, R0, 0x9, !P4 ;  /* 0x000000090000780c */ /* 0x000fe20006781670 */
[-C--:B------:R-:W-:Y:S02]  /*99b0*/  @!P2 IMAD R121, R121, R2.reuse, RZ ;  /* 0x000000027979a224 */ /* 0x080fe400078e02ff */
[-C--:B------:R-:W-:Y:S01]  /*99c0*/  @!P0 IMAD R7, R122, R2.reuse, RZ ;  /* 0x000000027a078224 */ /* 0x080fe200078e02ff */
[----:B------:R0:W-:Y:S01]  /*99d0*/  @!P1 STG.E.U8 desc[UR38][R10.64], R5 ;  /* 0x000000050a009986 */ /* 0x0001e2000c101126 */
[----:B------:R-:W-:Y:S01]  /*99e0*/  ISETP.GE.AND P1, PT, R3, 0x9, PT ;  /* 0x000000090300780c */ /* 0x000fe20003f26270 */
[----:B------:R-:W-:Y:S02]  /*99f0*/  @!P3 IMAD R123, R123, R2, RZ ;  /* 0x000000027b7bb224 */ /* 0x000fe400078e02ff */
[----:B------:R-:W-:Y:S01]  /*9a00*/  @!P2 STG.E.U8 desc[UR38][R10.64+0x1], R121 ;  /* 0x000001790a00a986 */ /* 0x000fe2000c101126 */
[----:B------:R-:W-:-:S02]  /*9a10*/  ISETP.LT.OR P5, PT, R0, 0x1, !P1 ;  /* 0x000000010000780c */ /* 0x000fc40004fa1670 */
[C---:B------:R-:W-:Y:S01]  /*9a20*/  ISETP.LT.OR P1, PT, R0.reuse, 0x9, !P1 ;  /* 0x000000090000780c */ /* 0x040fe20004f21670 */
[----:B------:R1:W-:Y:S01]  /*9a30*/  @!P0 STG.E.U8 desc[UR38][R8.64], R7 ;  /* 0x0000000708008986 */ /* 0x0003e2000c101126 */
[----:B------:R-:W-:Y:S01]  /*9a40*/  ISETP.GE.AND P2, PT, R3, 0x11, PT ;  /* 0x000000110300780c */ /* 0x000fe20003f46270 */
[-C--:B------:R-:W-:Y:S02]  /*9a50*/  @!P6 IMAD R125, R125, R2.reuse, RZ ;  /* 0x000000027d7de224 */ /* 0x080fe400078e02ff */
[----:B------:R-:W-:Y:S01]  /*9a60*/  @!P3 STG.E.U8 desc[UR38][R8.64+0x1], R123 ;  /* 0x0000017b0800b986 */ /* 0x000fe2000c101126 */
[C---:B------:R-:W-:Y:S01]  /*9a70*/  ISETP.LT.OR P0, PT, R0.reuse, 0x1, !P2 ;  /* 0x000000010000780c */ /* 0x040fe20005701670 */
[-C--:B------:R-:W-:Y:S01]  /*9a80*/  @!P4 IMAD R127, R127, R2.reuse, RZ ;  /* 0x000000027f7fc224 */ /* 0x080fe200078e02ff */
[C---:B------:R-:W-:Y:S01]  /*9a90*/  ISETP.GE.AND P3, PT, R3.reuse, 0x12, PT ;  /* 0x000000120300780c */ /* 0x040fe20003f66270 */
[----:B------:R-:W-:Y:S01]  /*9aa0*/  @!P6 STG.E.U8 desc[UR38][R10.64+0x9], R125 ;  /* 0x0000097d0a00e986 */ /* 0x000fe2000c101126 */
[----:B------:R-:W-:Y:S01]  /*9ab0*/  ISETP.LT.OR P2, PT, R0, 0x9, !P2 ;  /* 0x000000090000780c */ /* 0x000fe20005741670 */
[-C--:B0-----:R-:W-:Y:S01]  /*9ac0*/  @!P5 IMAD R5, R124, R2.reuse, RZ ;  /* 0x000000027c05d224 */ /* 0x081fe200078e02ff */
[----:B------:R-:W-:Y:S01]  /*9ad0*/  ISETP.GE.AND P6, PT, R3, 0x1a, PT ;  /* 0x0000001a0300780c */ /* 0x000fe20003fc6270 */
[----:B-1----:R-:W-:-:S03]  /*9ae0*/  @!P1 IMAD R7, R126, R2, RZ ;  /* 0x000000027e079224 */ /* 0x002fc600078e02ff */
[----:B------:R0:W-:Y:S01]  /*9af0*/  @!P5 STG.E.U8 desc[UR38][R10.64+0x8], R5 ;  /* 0x000008050a00d986 */ /* 0x0001e2000c101126 */
[C---:B------:R-:W-:Y:S02]  /*9b00*/  ISETP.LT.OR P5, PT, R0.reuse, 0x1, !P3 ;  /* 0x000000010000780c */ /* 0x040fe40005fa1670 */
[----:B------:R-:W-:Y:S01]  /*9b10*/  ISETP.LT.OR P3, PT, R0, 0x9, !P3 ;  /* 0x000000090000780c */ /* 0x000fe20005f61670 */
[----:B------:R-:W-:Y:S01]  /*9b20*/  @!P0 IMAD R13, R128, R2, RZ ;  /* 0x00000002800d8224 */ /* 0x000fe200078e02ff */
[----:B------:R1:W-:Y:S01]  /*9b30*/  @!P1 STG.E.U8 desc[UR38][R8.64+0x8], R7 ;  /* 0x0000080708009986 */ /* 0x0003e2000c101126 */
[----:B------:R-:W-:-:S03]  /*9b40*/  ISETP.GE.AND P1, PT, R3, 0x19, PT ;  /* 0x000000190300780c */ /* 0x000fc60003f26270 */
[----:B------:R-:W-:Y:S01]  /*9b50*/  @!P4 STG.E.U8 desc[UR38][R8.64+0x9], R127 ;  /* 0x0000097f0800c986 */ /* 0x000fe2000c101126 */
[----:B------:R-:W-:Y:S01]  /*9b60*/  ISETP.LT.OR P4, PT, R0, 0x1, !P6 ;  /* 0x000000010000780c */ /* 0x000fe20007781670 */
[-C--:B0-----:R-:W-:Y:S02]  /*9b70*/  @!P2 IMAD R5, R130, R2.reuse, RZ ;  /* 0x000000028205a224 */ /* 0x081fe400078e02ff */
[----:B------:R-:W-:Y:S01]  /*9b80*/  @!P0 STG.E.U8 desc[UR38][R10.64+0x10], R13 ;  /* 0x0000100d0a008986 */ /* 0x000fe2000c101126 */
[C---:B------:R-:W-:Y:S01]  /*9b90*/  ISETP.LT.OR P0, PT, R0.reuse, 0x1, !P1 ;  /* 0x000000010000780c */ /* 0x040fe20004f01670 */
[-C--:B------:R-:W-:Y:S01]  /*9ba0*/  @!P5 IMAD R129, R129, R2.reuse, RZ ;  /* 0x000000028181d224 */ /* 0x080fe200078e02ff */
[C---:B------:R-:W-:Y:S01]  /*9bb0*/  ISETP.LT.OR P6, PT, R0.reuse, 0x9, !P6 ;  /* 0x000000090000780c */ /* 0x040fe200077c1670 */
[-C--:B------:R-:W-:Y:S01]  /*9bc0*/  @!P3 IMAD R131, R131, R2.reuse, RZ ;  /* 0x000000028383b224 */ /* 0x080fe200078e02ff */
[----:B------:R-:W-:Y:S02]  /*9bd0*/  ISETP.LT.OR P1, PT, R0, 0x9, !P1 ;  /* 0x000000090000780c */ /* 0x000fe40004f21670 */
[----:B------:R-:W-:Y:S03]  /*9be0*/  @!P5 STG.E.U8 desc[UR38][R10.64+0x11], R129 ;  /* 0x000011810a00d986 */ /* 0x000fe6000c101126 */
[----:B------:R-:W-:Y:S01]  /*9bf0*/  @!P4 IMAD R133, R133, R2, RZ ;  /* 0x000000028585c224 */ /* 0x000fe200078e02ff */
[----:B------:R0:W-:Y:S01]  /*9c00*/  @!P2 STG.E.U8 desc[UR38][R8.64+0x10], R5 ;  /* 0x000010050800a986 */ /* 0x0001e2000c101126 */
[----:B------:R-:W-:-:S02]  /*9c10*/  ISETP.GE.AND P2, PT, R3, 0x21, PT ;  /* 0x000000210300780c */ /* 0x000fc40003f46270 */
[-C--:B-1----:R-:W-:Y:S01]  /*9c20*/  @!P0 IMAD R7, R132, R2.reuse, RZ ;  /* 0x0000000284078224 */ /* 0x082fe200078e02ff */
[----:B------:R-:W-:Y:S01]  /*9c30*/  @!P3 STG.E.U8 desc[UR38][R8.64+0x11], R131 ;  /* 0x000011830800b986 */ /* 0x000fe2000c101126 */
[----:B------:R-:W-:Y:S01]  /*9c40*/  ISETP.GE.AND P3, PT, R3, 0x22, PT ;  /* 0x000000220300780c */ /* 0x000fe20003f66270 */
[-C--:B------:R-:W-:Y:S01]  /*9c50*/  @!P6 IMAD R135, R135, R2.reuse, RZ ;  /* 0x000000028787e224 */ /* 0x080fe200078e02ff */
[C---:B------:R-:W-:Y:S01]  /*9c60*/  ISETP.LT.OR P5, PT, R0.reuse, 0x1, !P2 ;  /* 0x000000010000780c */ /* 0x040fe200057a1670 */
[----:B------:R-:W-:Y:S01]  /*9c70*/  @!P4 STG.E.U8 desc[UR38][R10.64+0x19], R133 ;  /* 0x000019850a00c986 */ /* 0x000fe2000c101126 */
[C---:B------:R-:W-:Y:S02]  /*9c80*/  ISETP.LT.OR P4, PT, R0.reuse, 0x1, !P3 ;  /* 0x000000010000780c */ /* 0x040fe40005f81670 */
[C---:B------:R-:W-:Y:S01]  /*9c90*/  ISETP.LT.OR P2, PT, R0.reuse, 0x9, !P2 ;  /* 0x000000090000780c */ /* 0x040fe20005741670 */
[----:B------:R1:W-:Y:S01]  /*9ca0*/  @!P0 STG.E.U8 desc[UR38][R10.64+0x18], R7 ;  /* 0x000018070a008986 */ /* 0x0003e2000c101126 */
[----:B------:R-:W-:Y:S01]  /*9cb0*/  ISETP.LT.OR P3, PT, R0, 0x9, !P3 ;  /* 0x000000090000780c */ /* 0x000fe20005f61670 */
[-C--:B0-----:R-:W-:Y:S01]  /*9cc0*/  @!P1 IMAD R5, R134, R2.reuse, RZ ;  /* 0x0000000286059224 */ /* 0x081fe200078e02ff */
[----:B------:R-:W-:Y:S01]  /*9cd0*/  ISETP.GE.AND P0, PT, R3, 0x29, PT ;  /* 0x000000290300780c */ /* 0x000fe20003f06270 */
[----:B------:R-:W-:Y:S03]  /*9ce0*/  @!P6 STG.E.U8 desc[UR38][R8.64+0x19], R135 ;  /* 0x000019870800e986 */ /* 0x000fe6000c101126 */
[----:B------:R-:W-:Y:S01]  /*9cf0*/  ISETP.LT.OR P6, PT, R0, 0x1, !P0 ;  /* 0x000000010000780c */ /* 0x000fe200047c1670 */
[-C--:B------:R-:W-:Y:S01]  /*9d00*/  @!P5 IMAD R13, R136, R2.reuse, RZ ;  /* 0x00000002880dd224 */ /* 0x080fe200078e02ff */
[----:B------:R0:W-:Y:S01]  /*9d10*/  @!P1 STG.E.U8 desc[UR38][R8.64+0x18], R5 ;  /* 0x0000180508009986 */ /* 0x0001e2000c101126 */
[-C--:B------:R-:W-:Y:S01]  /*9d20*/  @!P4 IMAD R137, R137, R2.reuse, RZ ;  /* 0x000000028989c224 */ /* 0x080fe200078e02ff */
[----:B------:R-:W-:Y:S01]  /*9d30*/  ISETP.GE.AND P1, PT, R3, 0x2a, PT ;  /* 0x0000002a0300780c */ /* 0x000fe20003f26270 */
[-C--:B-1----:R-:W-:Y:S01]  /*9d40*/  @!P2 IMAD R7, R138, R2.reuse, RZ ;  /* 0x000000028a07a224 */ /* 0x082fe200078e02ff */
[----:B------:R1:W-:Y:S01]  /*9d50*/  @!P5 STG.E.U8 desc[UR38][R10.64+0x20], R13 ;  /* 0x0000200d0a00d986 */ /* 0x0003e2000c101126 */
[----:B------:R-:W-:Y:S01]  /*9d60*/  @!P3 IMAD R139, R139, R2, RZ ;  /* 0x000000028b8bb224 */ /* 0x000fe200078e02ff */
[----:B------:R-:W-:-:S02]  /*9d70*/  ISETP.LT.OR P5, PT, R0, 0x1, !P1 ;  /* 0x000000010000780c */ /* 0x000fc40004fa1670 */
[----:B------:R-:W-:Y:S01]  /*9d80*/  @!P4 STG.E.U8 desc[UR38][R10.64+0x21], R137 ;  /* 0x000021890a00c986 */ /* 0x000fe2000c101126 */
[----:B------:R-:W-:Y:S02]  /*9d90*/  ISETP.LT.OR P0, PT, R0, 0x9, !P0 ;  /* 0x000000090000780c */ /* 0x000fe40004701670 */
[C---:B------:R-:W-:Y:S01]  /*9da0*/  ISETP.GE.AND P4, PT, R3.reuse, 0x31, PT ;  /* 0x000000310300780c */ /* 0x040fe20003f86270 */
[-C--:B0-----:R-:W-:Y:S01]  /*9db0*/  @!P6 IMAD R5, R140, R2.reuse, RZ ;  /* 0x000000028c05e224 */ /* 0x081fe200078e02ff */
[C---:B------:R-:W-:Y:S01]  /*9dc0*/  ISETP.LT.OR P1, PT, R0.reuse, 0x9, !P1 ;  /* 0x000000090000780c */ /* 0x040fe20004f21670 */
[----:B------:R0:W-:Y:S01]  /*9dd0*/  @!P2 STG.E.U8 desc[UR38][R8.64+0x20], R7 ;  /* 0x000020070800a986 */ /* 0x0001e2000c101126 */
[C---:B------:R-:W-:Y:S02]  /*9de0*/  ISETP.LT.OR P2, PT, R0.reuse, 0x1, !P4 ;  /* 0x000000010000780c */ /* 0x040fe40006741670 */
[----:B------:R-:W-:Y:S01]  /*9df0*/  ISETP.LT.OR P4, PT, R0, 0x9, !P4 ;  /* 0x000000090000780c */ /* 0x000fe20006781670 */
[----:B------:R-:W-:Y:S01]  /*9e00*/  @!P3 STG.E.U8 desc[UR38][R8.64+0x21], R139 ;  /* 0x0000218b0800b986 */ /* 0x000fe2000c101126 */
[----:B------:R-:W-:Y:S01]  /*9e10*/  ISETP.GE.AND P3, PT, R3, 0x32, PT ;  /* 0x000000320300780c */ /* 0x000fe20003f66270 */
[----:B------:R-:W-:-:S02]  /*9e20*/  @!P5 IMAD R141, R141, R2, RZ ;  /* 0x000000028d8dd224 */ /* 0x000fc400078e02ff */
[----:B------:R2:W-:Y:S01]  /*9e30*/  @!P6 STG.E.U8 desc[UR38][R10.64+0x28], R5 ;  /* 0x000028050a00e986 */ /* 0x0005e2000c101126 */
[----:B------:R-:W-:Y:S01]  /*9e40*/  ISETP.LT.OR P6, PT, R0, 0x1, !P3 ;  /* 0x000000010000780c */ /* 0x000fe20005fc1670 */
[-C--:B-1----:R-:W-:Y:S01]  /*9e50*/  @!P0 IMAD R13, R142, R2.reuse, RZ ;  /* 0x000000028e0d8224 */ /* 0x082fe200078e02ff */
[----:B------:R-:W-:Y:S01]  /*9e60*/  ISETP.LT.OR P3, PT, R0, 0x9, !P3 ;  /* 0x000000090000780c */ /* 0x000fe20005f61670 */
[-C--:B------:R-:W-:Y:S01]  /*9e70*/  @!P1 IMAD R143, R143, R2.reuse, RZ ;  /* 0x000000028f8f9224 */ /* 0x080fe200078e02ff */
[----:B------:R-:W-:Y:S01]  /*9e80*/  @!P5 STG.E.U8 desc[UR38][R10.64+0x29], R141 ;  /* 0x0000298d0a00d986 */ /* 0x000fe2000c101126 */
[----:B0-----:R-:W-:-:S03]  /*9e90*/  @!P2 IMAD R7, R144, R2, RZ ;  /* 0x000000029007a224 */ /* 0x001fc600078e02ff */
[----:B------:R0:W-:Y:S01]  /*9ea0*/  @!P0 STG.E.U8 desc[UR38][R8.64+0x28], R13 ;  /* 0x0000280d08008986 */ /* 0x0001e2000c101126 */
[C---:B------:R-:W-:Y:S01]  /*9eb0*/  ISETP.GE.AND P0, PT, R3.reuse, 0x39, PT ;  /* 0x000000390300780c */ /* 0x040fe20003f06270 */
[-C--:B--2---:R-:W-:Y:S02]  /*9ec0*/  @!P4 IMAD R5, R146, R2.reuse, RZ ;  /* 0x000000029205c224 */ /* 0x084fe400078e02ff */
[----:B------:R-:W-:Y:S01]  /*9ed0*/  @!P1 STG.E.U8 desc[UR38][R8.64+0x29], R143 ;  /* 0x0000298f08009986 */ /* 0x000fe2000c101126 */
[----:B------:R-:W-:Y:S01]  /*9ee0*/  ISETP.GE.AND P1, PT, R3, 0x3a, PT ;  /* 0x0000003a0300780c */ /* 0x000fe20003f26270 */
[-C--:B------:R-:W-:Y:S01]  /*9ef0*/  @!P6 IMAD R145, R145, R2.reuse, RZ ;  /* 0x000000029191e224 */ /* 0x080fe200078e02ff */
[C---:B------:R-:W-:Y:S01]  /*9f00*/  ISETP.LT.OR P5, PT, R0.reuse, 0x1, !P0 ;  /* 0x000000010000780c */ /* 0x040fe200047a1670 */
[----:B------:R1:W-:Y:S01]  /*9f10*/  @!P2 STG.E.U8 desc[UR38][R10.64+0x30], R7 ;  /* 0x000030070a00a986 */ /* 0x0003e2000c101126 */
[C---:B------:R-:W-:Y:S01]  /*9f20*/  ISETP.LT.OR P2, PT, R0.reuse, 0x1, !P1 ;  /* 0x000000010000780c */ /* 0x040fe20004f41670 */
[----:B------:R-:W-:Y:S01]  /*9f30*/  @!P3 IMAD R147, R147, R2, RZ ;  /* 0x000000029393b224 */ /* 0x000fe200078e02ff */
[C---:B------:R-:W-:Y:S01]  /*9f40*/  ISETP.LT.OR P0, PT, R0.reuse, 0x9, !P0 ;  /* 0x000000090000780c */ /* 0x040fe20004701670 */
[----:B------:R-:W-:Y:S01]  /*9f50*/  @!P6 STG.E.U8 desc[UR38][R10.64+0x31], R145 ;  /* 0x000031910a00e986 */ /* 0x000fe2000c101126 */
[----:B------:R-:W-:-:S02]  /*9f60*/  ISETP.LT.OR P1, PT, R0, 0x9, !P1 ;  /* 0x000000090000780c */ /* 0x000fc40004f21670 */
[C---:B------:R-:W-:Y:S01]  /*9f70*/  ISETP.GE.AND P6, PT, R3.reuse, 0x42, PT ;  /* 0x000000420300780c */ /* 0x040fe20003fc6270 */
[----:B------:R2:W-:Y:S01]  /*9f80*/  @!P4 STG.E.U8 desc[UR38][R8.64+0x30], R5 ;  /* 0x000030050800c986 */ /* 0x0005e2000c101126 */
[----:B------:R-:W-:-:S03]  /*9f90*/  ISETP.GE.AND P4, PT, R3, 0x41, PT ;  /* 0x000000410300780c */ /* 0x000fc60003f86270 */
[----:B------:R-:W-:Y:S01]  /*9fa0*/  @!P3 STG.E.U8 desc[UR38][R8.64+0x31], R147 ;  /* 0x000031930800b986 */ /* 0x000fe2000c101126 */
[----:B------:R-:W-:Y:S01]  /*9fb0*/  ISETP.LT.OR P3, PT, R0, 0x1, !P4 ;  /* 0x000000010000780c */ /* 0x000fe20006761670 */
[-C--:B0-----:R-:W-:Y:S01]  /*9fc0*/  @!P5 IMAD R13, R148, R2.reuse, RZ ;  /* 0x00000002940dd224 */ /* 0x081fe200078e02ff */
[----:B------:R-:W-:Y:S01]  /*9fd0*/  ISETP.LT.OR P4, PT, R0, 0x9, !P4 ;  /* 0x000000090000780c */ /* 0x000fe20006781670 */
[-C--:B------:R-:W-:Y:S02]  /*9fe0*/  @!P2 IMAD R149, R149, R2.reuse, RZ ;  /* 0x000000029595a224 */ /* 0x080fe400078e02ff */
[-C--:B-1----:R-:W-:Y:S01]  /*9ff0*/  @!P0 IMAD R7, R150, R2.reuse, RZ ;  /* 0x0000000296078224 */ /* 0x082fe200078e02ff */
[----:B------:R-:W-:Y:S01]  /*a000*/  @!P5 STG.E.U8 desc[UR38][R10.64+0x38], R13 ;  /* 0x0000380d0a00d986 */ /* 0x000fe2000c101126 */
[----:B------:R-:W-:Y:S01]  /*a010*/  @!P1 IMAD R151, R151, R2, RZ ;  /* 0x0000000297979224 */ /* 0x000fe200078e02ff */
[----:B------:R-:W-:Y:S02]  /*a020*/  ISETP.LT.OR P5, PT, R0, 0x1, !P6 ;  /* 0x000000010000780c */ /* 0x000fe400077a1670 */
[----:B------:R-:W-:Y:S01]  /*a030*/  @!P2 STG.E.U8 desc[UR38][R10.64+0x39], R149 ;  /* 0x000039950a00a986 */ /* 0x000fe2000c101126 */
[----:B------:R-:W-:-:S02]  /*a040*/  ISETP.GE.AND P2, PT, R3, 0x49, PT ;  /* 0x000000490300780c */ /* 0x000fc40003f46270 */
[-C--:B--2---:R-:W-:Y:S01]  /*a050*/  @!P3 IMAD R5, R152, R2.reuse, RZ ;  /* 0x000000029805b224 */ /* 0x084fe200078e02ff */
[----:B------:R0:W-:Y:S01]  /*a060*/  @!P0 STG.E.U8 desc[UR38][R8.64+0x38], R7 ;  /* 0x0000380708008986 */ /* 0x0001e2000c101126 */
[C---:B------:R-:W-:Y:S02]  /*a070*/  ISETP.LT.OR P0, PT, R0.reuse, 0x9, !P6 ;  /* 0x000000090000780c */ /* 0x040fe40007701670 */
[C---:B------:R-:W-:Y:S01]  /*a080*/  ISETP.LT.OR P6, PT, R0.reuse, 0x1, !P2 ;  /* 0x000000010000780c */ /* 0x040fe200057c1670 */
[----:B------:R-:W-:Y:S01]  /*a090*/  @!P1 STG.E.U8 desc[UR38][R8.64+0x39], R151 ;  /* 0x0000399708009986 */ /* 0x000fe2000c101126 */
[----:B------:R-:W-:Y:S02]  /*a0a0*/  ISETP.GE.AND P1, PT, R3, 0x4a, PT ;  /* 0x0000004a0300780c */ /* 0x000fe40003f26270 */
[C---:B------:R-:W-:Y:S01]  /*a0b0*/  ISETP.LT.OR P2, PT, R0.reuse, 0x9, !P2 ;  /* 0x000000090000780c */ /* 0x040fe20005741670 */
[----:B------:R1:W-:Y:S01]  /*a0c0*/  @!P3 STG.E.U8 desc[UR38][R10.64+0x40], R5 ;  /* 0x000040050a00b986 */ /* 0x0003e2000c101126 */
[C---:B------:R-:W-:Y:S01]  /*a0d0*/  ISETP.LT.OR P3, PT, R0.reuse, 0x1, !P1 ;  /* 0x000000010000780c */ /* 0x040fe20004f61670 */
[-C--:B------:R-:W-:Y:S01]  /*a0e0*/  @!P5 IMAD R153, R153, R2.reuse, RZ ;  /* 0x000000029999d224 */ /* 0x080fe200078e02ff */
[----:B------:R-:W-:Y:S01]  /*a0f0*/  ISETP.LT.OR P1, PT, R0, 0x9, !P1 ;  /* 0x000000090000780c */ /* 0x000fe20004f21670 */
[----:B0-----:R-:W-:-:S02]  /*a100*/  @!P4 IMAD R7, R154, R2, RZ ;  /* 0x000000029a07c224 */ /* 0x001fc400078e02ff */
[-C--:B------:R-:W-:Y:S01]  /*a110*/  @!P0 IMAD R155, R155, R2.reuse, RZ ;  /* 0x000000029b9b8224 */ /* 0x080fe200078e02ff */
[----:B------:R-:W-:Y:S01]  /*a120*/  @!P5 STG.E.U8 desc[UR38][R10.64+0x41], R153 ;  /* 0x000041990a00d986 */ /* 0x000fe2000c101126 */
[-C--:B------:R-:W-:Y:S01]  /*a130*/  @!P6 IMAD R13, R156, R2.reuse, RZ ;  /* 0x000000029c0de224 */ /* 0x080fe200078e02ff */
[C---:B------:R-:W-:Y:S02]  /*a140*/  ISETP.GE.AND P5, PT, R3.reuse, 0x52, PT ;  /* 0x000000520300780c */ /* 0x040fe40003fa6270 */
[----:B------:R0:W-:Y:S01]  /*a150*/  @!P4 STG.E.U8 desc[UR38][R8.64+0x40], R7 ;  /* 0x000040070800c986 */ /* 0x0001e2000c101126 */
[----:B------:R-:W-:Y:S01]  /*a160*/  ISETP.GE.AND P4, PT, R3, 0x51, PT ;  /* 0x000000510300780c */ /* 0x000fe20003f86270 */
[-C--:B-1----:R-:W-:Y:S02]  /*a170*/  @!P2 IMAD R5, R158, R2.reuse, RZ ;  /* 0x000000029e05a224 */ /* 0x082fe400078e02ff */
[----:B------:R-:W-:Y:S01]  /*a180*/  @!P0 STG.E.U8 desc[UR38][R8.64+0x41], R155 ;  /* 0x0000419b08008986 */ /* 0x000fe2000c101126 */
[-C--:B------:R-:W-:Y:S01]  /*a190*/  @!P3 IMAD R157, R157, R2.reuse, RZ ;  /* 0x000000029d9db224 */ /* 0x080fe200078e02ff */
[C---:B------:R-:W-:Y:S01]  /*a1a0*/  ISETP.LT.OR P0, PT, R0.reuse, 0x1, !P4 ;  /* 0x000000010000780c */ /* 0x040fe20006701670 */
[----:B------:R-:W-:Y:S01]  /*a1b0*/  @!P1 IMAD R159, R159, R2, RZ ;  /* 0x000000029f9f9224 */ /* 0x000fe200078e02ff */
[----:B------:R-:W-:Y:S01]  /*a1c0*/  @!P6 STG.E.U8 desc[UR38][R10.64+0x48], R13 ;  /* 0x0000480d0a00e986 */ /* 0x000fe2000c101126 */
[----:B------:R-:W-:-:S02]  /*a1d0*/  ISETP.LT.OR P6, PT, R0, 0x1, !P5 ;  /* 0x000000010000780c */ /* 0x000fc40006fc1670 */
[C---:B------:R-:W-:Y:S01]  /*a1e0*/  ISETP.LT.OR P4, PT, R0.reuse, 0x9, !P4 ;  /* 0x000000090000780c */ /* 0x040fe20006781670 */
[----:B------:R-:W-:Y:S01]  /*a1f0*/  @!P3 STG.E.U8 desc[UR38][R10.64+0x49], R157 ;  /* 0x0000499d0a00b986 */ /* 0x000fe2000c101126 */
[----:B------:R-:W-:Y:S02]  /*a200*/  ISETP.LT.OR P5, PT, R0, 0x9, !P5 ;  /* 0x000000090000780c */ /* 0x000fe40006fa1670 */
[C---:B------:R-:W-:Y:S01]  /*a210*/  ISETP.GE.AND P3, PT, R3.reuse, 0x5a, PT ;  /* 0x0000005a0300780c */ /* 0x040fe20003f66270 */
[----:B------:R1:W-:Y:S01]  /*a220*/  @!P2 STG.E.U8 desc[UR38][R8.64+0x48], R5 ;  /* 0x000048050800a986 */ /* 0x0003e2000c101126 */
[----:B------:R-:W-:Y:S02]  /*a230*/  ISETP.GE.AND P2, PT, R3, 0x59, PT ;  /* 0x000000590300780c */ /* 0x000fe40003f46270 */
[-C--:B0-----:R-:W-:Y:S01]  /*a240*/  @!P0 IMAD R7, R160, R2.reuse, RZ ;  /* 0x00000002a0078224 */ /* 0x081fe200078e02ff */
[----:B------:R-:W-:Y:S01]  /*a250*/  @!P1 STG.E.U8 desc[UR38][R8.64+0x49], R159 ;  /* 0x0000499f08009986 */ /* 0x000fe2000c101126 */
[C---:B------:R-:W-:Y:S01]  /*a260*/  ISETP.LT.OR P1, PT, R0.reuse, 0x1, !P2 ;  /* 0x000000010000780c */ /* 0x040fe20005721670 */
[-C--:B------:R-:W-:Y:S01]  /*a270*/  @!P6 IMAD R161, R161, R2.reuse, RZ ;  /* 0x00000002a1a1e224 */ /* 0x080fe200078e02ff */
[----:B------:R-:W-:Y:S01]  /*a280*/  ISETP.LT.OR P2, PT, R0, 0x9, !P2 ;  /* 0x000000090000780c */ /* 0x000fe20005741670 */
[----:B------:R0:W-:Y:S01]  /*a290*/  @!P0 STG.E.U8 desc[UR38][R10.64+0x50], R7 ;  /* 0x000050070a008986 */ /* 0x0001e2000c101126 */
[----:B------:R-:W-:Y:S01]  /*a2a0*/  ISETP.GE.AND P0, PT, R3, 0x61, PT ;  /* 0x000000610300780c */ /* 0x000fe20003f06270 */
[----:B------:R-:W-:-:S02]  /*a2b0*/  @!P5 IMAD R163, R163, R2, RZ ;  /* 0x00000002a3a3d224 */ /* 0x000fc400078e02ff */
[----:B------:R-:W-:Y:S01]  /*a2c0*/  @!P6 STG.E.U8 desc[UR38][R10.64+0x51], R161 ;  /* 0x000051a10a00e986 */ /* 0x000fe2000c101126 */
[-C--:B-1----:R-:W-:Y:S01]  /*a2d0*/  @!P4 IMAD R5, R162, R2.reuse, RZ ;  /* 0x00000002a205c224 */ /* 0x082fe200078e02ff */
[C---:B------:R-:W-:Y:S02]  /*a2e0*/  ISETP.LT.OR P6, PT, R0.reuse, 0x1, !P3 ;  /* 0x000000010000780c */ /* 0x040fe40005fc1670 */
[----:B------:R-:W-:Y:S01]  /*a2f0*/  ISETP.LT.OR P3, PT, R0, 0x9, !P3 ;  /* 0x000000090000780c */ /* 0x000fe20005f61670 */
[----:B------:R-:W-:Y:S01]  /*a300*/  @!P5 STG.E.U8 desc[UR38][R8.64+0x51], R163 ;  /* 0x000051a30800d986 */ /* 0x000fe2000c101126 */
[-C--:B------:R-:W-:Y:S01]  /*a310*/  @!P1 IMAD R13, R164, R2.reuse, RZ ;  /* 0x00000002a40d9224 */ /* 0x080fe200078e02ff */
[----:B------:R-:W-:Y:S01]  /*a320*/  ISETP.GE.AND P5, PT, R3, 0x62, PT ;  /* 0x000000620300780c */ /* 0x000fe20003fa6270 */
[----:B0-----:R-:W-:Y:S01]  /*a330*/  @!P2 IMAD R7, R166, R2, RZ ;  /* 0x00000002a607a224 */ /* 0x001fe200078e02ff */
[----:B------:R0:W-:Y:S01]  /*a340*/  @!P4 STG.E.U8 desc[UR38][R8.64+0x50], R5 ;  /* 0x000050050800c986 */ /* 0x0001e2000c101126 */
[----:B------:R-:W-:-:S02]  /*a350*/  ISETP.LT.OR P4, PT, R0, 0x1, !P0 ;  /* 0x000000010000780c */ /* 0x000fc40004781670 */
[C---:B------:R-:W-:Y:S01]  /*a360*/  ISETP.LT.OR P0, PT, R0.reuse, 0x9, !P0 ;  /* 0x000000090000780c */ /* 0x040fe20004701670 */
[----:B------:R1:W-:Y:S01]  /*a370*/  @!P1 STG.E.U8 desc[UR38][R10.64+0x58], R13 ;  /* 0x0000580d0a009986 */ /* 0x0003e2000c101126 */
[C---:B------:R-:W-:Y:S01]  /*a380*/  ISETP.LT.OR P1, PT, R0.reuse, 0x1, !P5 ;  /* 0x000000010000780c */ /* 0x040fe20006f21670 */
[-C--:B------:R-:W-:Y:S01]  /*a390*/  @!P6 IMAD R165, R165, R2.reuse, RZ ;  /* 0x00000002a5a5e224 */ /* 0x080fe200078e02ff */
[----:B------:R-:W-:Y:S01]  /*a3a0*/  ISETP.LT.OR P5, PT, R0, 0x9, !P5 ;  /* 0x000000090000780c */ /* 0x000fe20006fa1670 */
[----:B------:R-:W-:-:S03]  /*a3b0*/  @!P3 IMAD R167, R167, R2, RZ ;  /* 0x00000002a7a7b224 */ /* 0x000fc600078e02ff */
[----:B------:R-:W-:Y:S03]  /*a3c0*/  @!P6 STG.E.U8 desc[UR38][R10.64+0x59], R165 ;  /* 0x000059a50a00e986 */ /* 0x000fe6000c101126 */
[-C--:B0-----:R-:W-:Y:S01]  /*a3d0*/  @!P4 IMAD R5, R168, R2.reuse, RZ ;  /* 0x00000002a805c224 */ /* 0x081fe200078e02ff */
[----:B------:R-:W-:Y:S01]  /*a3e0*/  @!P2 STG.E.U8 desc[UR38][R8.64+0x58], R7 ;  /* 0x000058070800a986 */ /* 0x000fe2000c101126 */
[C---:B------:R-:W-:Y:S01]  /*a3f0*/  ISETP.GE.AND P2, PT, R3.reuse, 0x69, PT ;  /* 0x000000690300780c */ /* 0x040fe20003f46270 */
[-C--:B-1----:R-:W-:Y:S02]  /*a400*/  @!P0 IMAD R13, R170, R2.reuse, RZ ;  /* 0x00000002aa0d8224 */ /* 0x082fe400078e02ff */
[----:B------:R-:W-:Y:S01]  /*a410*/  @!P3 STG.E.U8 desc[UR38][R8.64+0x59], R167 ;  /* 0x000059a70800b986 */ /* 0x000fe2000c101126 */
[----:B------:R-:W-:Y:S01]  /*a420*/  ISETP.GE.AND P3, PT, R3, 0x6a, PT ;  /* 0x0000006a0300780c */ /* 0x000fe20003f66270 */
[----:B------:R-:W-:-:S02]  /*a430*/  @!P1 IMAD R169, R169, R2, RZ ;  /* 0x00000002a9a99224 */ /* 0x000fc400078e02ff */
[----:B------:R0:W-:Y:S01]  /*a440*/  @!P4 STG.E.U8 desc[UR38][R10.64+0x60], R5 ;  /* 0x000060050a00c986 */ /* 0x0001e2000c101126 */
[C---:B------:R-:W-:Y:S01]  /*a450*/  ISETP.LT.OR P4, PT, R0.reuse, 0x1, !P2 ;  /* 0x000000010000780c */ /* 0x040fe20005781670 */
[-C--:B------:R-:W-:Y:S01]  /*a460*/  @!P5 IMAD R171, R171, R2.reuse, RZ ;  /* 0x00000002ababd224 */ /* 0x080fe200078e02ff */
[C---:B------:R-:W-:Y:S01]  /*a470*/  ISETP.LT.OR P6, PT, R0.reuse, 0x1, !P3 ;  /* 0x000000010000780c */ /* 0x040fe20005fc1670 */
[----:B------:R-:W-:Y:S01]  /*a480*/  @!P1 STG.E.U8 desc[UR38][R10.64+0x61], R169 ;  /* 0x000061a90a009986 */ /* 0x000fe2000c101126 */
[C---:B------:R-:W-:Y:S02]  /*a490*/  ISETP.LT.OR P2, PT, R0.reuse, 0x9, !P2 ;  /* 0x000000090000780c */ /* 0x040fe40005741670 */
[C---:B------:R-:W-:Y:S01]  /*a4a0*/  ISETP.GE.AND P1, PT, R3.reuse, 0x71, PT ;  /* 0x000000710300780c */ /* 0x040fe20003f26270 */
[----:B------:R1:W-:Y:S01]  /*a4b0*/  @!P0 STG.E.U8 desc[UR38][R8.64+0x60], R13 ;  /* 0x0000600d08008986 */ /* 0x0003e2000c101126 */
[C---:B------:R-:W-:Y:S02]  /*a4c0*/  ISETP.LT.OR P0, PT, R0.reuse, 0x9, !P3 ;  /* 0x000000090000780c */ /* 0x040fe40005f01670 */
[----:B------:R-:W-:Y:S01]  /*a4d0*/  ISETP.LT.OR P3, PT, R0, 0x1, !P1 ;  /* 0x000000010000780c */ /* 0x000fe20004f61670 */
[----:B------:R-:W-:Y:S01]  /*a4e0*/  @!P5 STG.E.U8 desc[UR38][R8.64+0x61], R171 ;  /* 0x000061ab0800d986 */ /* 0x000fe2000c101126 */
[----:B------:R-:W-:Y:S01]  /*a4f0*/  ISETP.GE.AND P5, PT, R3, 0x72, PT ;  /* 0x000000720300780c */ /* 0x000fe20003fa6270 */
[-C--:B0-----:R-:W-:Y:S01]  /*a500*/  @!P4 IMAD R5, R172, R2.reuse, RZ ;  /* 0x00000002ac05c224 */ /* 0x081fe200078e02ff */
[----:B------:R-:W-:Y:S01]  /*a510*/  ISETP.LT.OR P1, PT, R0, 0x9, !P1 ;  /* 0x000000090000780c */ /* 0x000fe20004f21670 */
[----:B------:R-:W-:-:S02]  /*a520*/  @!P6 IMAD R173, R173, R2, RZ ;  /* 0x00000002adade224 */ /* 0x000fc400078e02ff */
[-C--:B------:R-:W-:Y:S01]  /*a530*/  @!P2 IMAD R7, R174, R2.reuse, RZ ;  /* 0x00000002ae07a224 */ /* 0x080fe200078e02ff */
[----:B------:R0:W-:Y:S01]  /*a540*/  @!P4 STG.E.U8 desc[UR38][R10.64+0x68], R5 ;  /* 0x000068050a00c986 */ /* 0x0001e2000c101126 */
[C---:B------:R-:W-:Y:S02]  /*a550*/  ISETP.LT.OR P4, PT, R0.reuse, 0x1, !P5 ;  /* 0x000000010000780c */ /* 0x040fe40006f81670 */
[-C--:B------:R-:W-:Y:S01]  /*a560*/  @!P0 IMAD R175, R175, R2.reuse, RZ ;  /* 0x00000002afaf8224 */ /* 0x080fe200078e02ff */
[----:B------:R-:W-:Y:S01]  /*a570*/  @!P6 STG.E.U8 desc[UR38][R10.64+0x69], R173 ;  /* 0x000069ad0a00e986 */ /* 0x000fe2000c101126 */
[----:B------:R-:W-:Y:S01]  /*a580*/  ISETP.LT.OR P5, PT, R0, 0x9, !P5 ;  /* 0x000000090000780c */ /* 0x000fe20006fa1670 */
[----:B-1----:R-:W-:Y:S01]  /*a590*/  @!P3 IMAD R13, R176, R2, RZ ;  /* 0x00000002b00db224 */ /* 0x002fe200078e02ff */
[C---:B------:R-:W-:Y:S01]  /*a5a0*/  ISETP.GE.AND P6, PT, R3.reuse, 0x7a, PT ;  /* 0x0000007a0300780c */ /* 0x040fe20003fc6270 */
[----:B------:R1:W-:Y:S01]  /*a5b0*/  @!P2 STG.E.U8 desc[UR38][R8.64+0x68], R7 ;  /* 0x000068070800a986 */ /* 0x0003e2000c101126 */
[----:B------:R-:W-:-:S03]  /*a5c0*/  ISETP.GE.AND P2, PT, R3, 0x79, PT ;  /* 0x000000790300780c */ /* 0x000fc60003f46270 */
[----:B------:R-:W-:Y:S01]  /*a5d0*/  @!P0 STG.E.U8 desc[UR38][R8.64+0x69], R175 ;  /* 0x000069af08008986 */ /* 0x000fe2000c101126 */
[C---:B------:R-:W-:Y:S01]  /*a5e0*/  ISETP.LT.OR P0, PT, R0.reuse, 0x1, !P2 ;  /* 0x000000010000780c */ /* 0x040fe20005701670 */
[-C--:B------:R-:W-:Y:S01]  /*a5f0*/  @!P4 IMAD R177, R177, R2.reuse, RZ ;  /* 0x00000002b1b1c224 */ /* 0x080fe200078e02ff */
[----:B------:R-:W-:Y:S01]  /*a600*/  ISETP.LT.OR P2, PT, R0, 0x9, !P2 ;  /* 0x000000090000780c */ /* 0x000fe20005741670 */
[-C--:B0-----:R-:W-:Y:S01]  /*a610*/  @!P1 IMAD R5, R178, R2.reuse, RZ ;  /* 0x00000002b2059224 */ /* 0x081fe200078e02ff */
[----:B------:R0:W-:Y:S01]  /*a620*/  @!P3 STG.E.U8 desc[UR38][R10.64+0x70], R13 ;  /* 0x0000700d0a00b986 */ /* 0x0001e2000c101126 */
[----:B------:R-:W-:Y:S01]  /*a630*/  @!P5 IMAD R179, R179, R2, RZ ;  /* 0x00000002b3b3d224 */ /* 0x000fe200078e02ff */
[----:B------:R-:W-:Y:S02]  /*a640*/  ISETP.LT.OR P3, PT, R0, 0x1, !P6 ;  /* 0x000000010000780c */ /* 0x000fe40007761670 */
[----:B------:R-:W-:Y:S01]  /*a650*/  @!P4 STG.E.U8 desc[UR38][R10.64+0x71], R177 ;  /* 0x000071b10a00c986 */ /* 0x000fe2000c101126 */
[----:B------:R-:W-:-:S03]  /*a660*/  ISETP.GE.AND P4, PT, R3, 0x81, PT ;  /* 0x000000810300780c */ /* 0x000fc60003f86270 */
[----:B------:R-:W-:Y:S01]  /*a670*/  @!P5 STG.E.U8 desc[UR38][R8.64+0x71], R179 ;  /* 0x000071b30800d986 */ /* 0x000fe2000c101126 */
[-C--:B-1----:R-:W-:Y:S01]  /*a680*/  @!P0 IMAD R7, R180, R2.reuse, RZ ;  /* 0x00000002b4078224 */ /* 0x082fe200078e02ff */
[----:B------:R-:W-:Y:S02]  /*a690*/  ISETP.LT.OR P5, PT, R0, 0x9, !P6 ;  /* 0x000000090000780c */ /* 0x000fe400077a1670 */
[----:B------:R1:W-:Y:S01]  /*a6a0*/  @!P1 STG.E.U8 desc[UR38][R8.64+0x70], R5 ;  /* 0x0000700508009986 */ /* 0x0003e2000c101126 */
[----:B------:R-:W-:Y:S01]  /*a6b0*/  ISETP.GE.AND P1, PT, R3, 0x82, PT ;  /* 0x000000820300780c */ /* 0x000fe20003f26270 */
[-C--:B0-----:R-:W-:Y:S01]  /*a6c0*/  @!P2 IMAD R13, R182, R2.reuse, RZ ;  /* 0x00000002b60da224 */ /* 0x081fe200078e02ff */
[C---:B------:R-:W-:Y:S01]  /*a6d0*/  ISETP.LT.OR P6, PT, R0.reuse, 0x1, !P4 ;  /* 0x000000010000780c */ /* 0x040fe200067c1670 */
[----:B------:R0:W-:Y:S01]  /*a6e0*/  @!P0 STG.E.U8 desc[UR38][R10.64+0x78], R7 ;  /* 0x000078070a008986 */ /* 0x0001e2000c101126 */
[C---:B------:R-:W-:Y:S01]  /*a6f0*/  ISETP.LT.OR P0, PT, R0.reuse, 0x1, !P1 ;  /* 0x000000010000780c */ /* 0x040fe20004f01670 */
[----:B------:R-:W-:Y:S01]  /*a700*/  @!P3 IMAD R181, R181, R2, RZ ;  /* 0x00000002b5b5b224 */ /* 0x000fe200078e02ff */
[----:B------:R-:W-:-:S02]  /*a710*/  ISETP.LT.OR P4, PT, R0, 0x9, !P4 ;  /* 0x000000090000780c */ /* 0x000fc40006781670 */
[----:B------:R-:W-:Y:S02]  /*a720*/  ISETP.LT.OR P1, PT, R0, 0x9, !P1 ;  /* 0x000000090000780c */ /* 0x000fe40004f21670 */
[----:B------:R-:W-:Y:S01]  /*a730*/  @!P5 IMAD R183, R183, R2, RZ ;  /* 0x00000002b7b7d224 */ /* 0x000fe200078e02ff */
[----:B------:R-:W-:Y:S01]  /*a740*/  @!P3 STG.E.U8 desc[UR38][R10.64+0x79], R181 ;  /* 0x000079b50a00b986 */ /* 0x000fe2000c101126 */
[----:B------:R-:W-:-:S03]  /*a750*/  ISETP.GE.AND P3, PT, R3, 0x89, PT ;  /* 0x000000890300780c */ /* 0x000fc60003f66270 */
[-C--:B-1----:R-:W-:Y:S01]  /*a760*/  @!P6 IMAD R5, R184, R2.reuse, RZ ;  /* 0x00000002b805e224 */ /* 0x082fe200078e02ff */
[----:B------:R-:W-:Y:S01]  /*a770*/  @!P5 STG.E.U8 desc[UR38][R8.64+0x79], R183 ;  /* 0x000079b70800d986 */ /* 0x000fe2000c101126 */
[-C--:B------:R-:W-:Y:S01]  /*a780*/  @!P0 IMAD R185, R185, R2.reuse, RZ ;  /* 0x00000002b9b98224 */ /* 0x080fe200078e02ff */
[----:B------:R-:W-:Y:S01]  /*a790*/  ISETP.GE.AND P5, PT, R3, 0x8a, PT ;  /* 0x0000008a0300780c */ /* 0x000fe20003fa6270 */
[-C--:B0-----:R-:W-:Y:S01]  /*a7a0*/  @!P4 IMAD R7, R186, R2.reuse, RZ ;  /* 0x00000002ba07c224 */ /* 0x081fe200078e02ff */
[----:B------:R0:W-:Y:S01]  /*a7b0*/  @!P2 STG.E.U8 desc[UR38][R8.64+0x78], R13 ;  /* 0x0000780d0800a986 */ /* 0x0001e2000c101126 */
[C---:B------:R-:W-:Y:S01]  /*a7c0*/  ISETP.LT.OR P2, PT, R0.reuse, 0x1, !P3 ;  /* 0x000000010000780c */ /* 0x040fe20005f41670 */
[----:B------:R-:W-:Y:S01]  /*a7d0*/  @!P1 IMAD R187, R187, R2, RZ ;  /* 0x00000002bbbb9224 */ /* 0x000fe200078e02ff */
[C---:B------:R-:W-:Y:S01]  /*a7e0*/  ISETP.LT.OR P3, PT, R0.reuse, 0x9, !P3 ;  /* 0x000000090000780c */ /* 0x040fe20005f61670 */
[----:B------:R1:W-:Y:S01]  /*a7f0*/  @!P6 STG.E.U8 desc[UR38][R10.64+0x80], R5 ;  /* 0x000080050a00e986 */ /* 0x0003e2000c101126 */
[----:B------:R-:W-:-:S02]  /*a800*/  ISETP.LT.OR P6, PT, R0, 0x1, !P5 ;  /* 0x000000010000780c */ /* 0x000fc40006fc1670 */
[----:B------:R-:W-:Y:S01]  /*a810*/  ISETP.LT.OR P5, PT, R0, 0x9, !P5 ;  /* 0x000000090000780c */ /* 0x000fe20006fa1670 */
[----:B------:R-:W-:Y:S01]  /*a820*/  @!P0 STG.E.U8 desc[UR38][R10.64+0x81], R185 ;  /* 0x000081b90a008986 */ /* 0x000fe2000c101126 */
[----:B------:R-:W-:-:S03]  /*a830*/  ISETP.GE.AND P0, PT, R3, 0x91, PT ;  /* 0x000000910300780c */ /* 0x000fc60003f06270 */
[----:B------:R2:W-:Y:S01]  /*a840*/  @!P4 STG.E.U8 desc[UR38][R8.64+0x80], R7 ;  /* 0x000080070800c986 */ /* 0x0005e2000c101126 */
[----:B------:R-:W-:Y:S01]  /*a850*/  ISETP.LT.OR P4, PT, R0, 0x1, !P0 ;  /* 0x000000010000780c */ /* 0x000fe20004781670 */
[-C--:B0-----:R-:W-:Y:S01]  /*a860*/  @!P2 IMAD R13, R188, R2.reuse, RZ ;  /* 0x00000002bc0da224 */ /* 0x081fe200078e02ff */
[----:B------:R-:W-:Y:S01]  /*a870*/  ISETP.LT.OR P0, PT, R0, 0x9, !P0 ;  /* 0x000000090000780c */ /* 0x000fe20004701670 */
[----:B------:R-:W-:Y:S01]  /*a880*/  @!P1 STG.E.U8 desc[UR38][R8.64+0x81], R187 ;  /* 0x000081bb08009986 */ /* 0x000fe2000c101126 */
[-C--:B-1----:R-:W-:Y:S01]  /*a890*/  @!P3 IMAD R5, R190, R2.reuse, RZ ;  /* 0x00000002be05b224 */ /* 0x082fe200078e02ff */
[----:B------:R-:W-:Y:S01]  /*a8a0*/  ISETP.GE.AND P1, PT, R3, 0x92, PT ;  /* 0x000000920300780c */ /* 0x000fe20003f26270 */
[-C--:B------:R-:W-:Y:S01]  /*a8b0*/  @!P6 IMAD R189, R189, R2.reuse, RZ ;  /* 0x00000002bdbde224 */ /* 0x080fe200078e02ff */
[----:B------:R-:W-:Y:S01]  /*a8c0*/  @!P2 STG.E.U8 desc[UR38][R10.64+0x88], R13 ;  /* 0x0000880d0a00a986 */ /* 0x000fe2000c101126 */
[----:B------:R-:W-:Y:S01]  /*a8d0*/  @!P5 IMAD R191, R191, R2, RZ ;  /* 0x00000002bfbfd224 */ /* 0x000fe200078e02ff */
[----:B------:R-:W-:-:S02]  /*a8e0*/  ISETP.LT.OR P2, PT, R0, 0x1, !P1 ;  /* 0x000000010000780c */ /* 0x000fc40004f41670 */
[----:B------:R-:W-:Y:S01]  /*a8f0*/  @!P6 STG.E.U8 desc[UR38][R10.64+0x89], R189 ;  /* 0x000089bd0a00e986 */ /* 0x000fe2000c101126 */
[----:B------:R-:W-:Y:S01]  /*a900*/  ISETP.LT.OR P1, PT, R0, 0x9, !P1 ;  /* 0x000000090000780c */ /* 0x000fe20004f21670 */
[----:B--2---:R-:W-:Y:S02]  /*a910*/  @!P4 IMAD R7, R192, R2, RZ ;  /* 0x00000002c007c224 */ /* 0x004fe400078e02ff */
[----:B------:R-:W-:Y:S01]  /*a920*/  @!P5 STG.E.U8 desc[UR38][R8.64+0x89], R191 ;  /* 0x000089bf0800d986 */ /* 0x000fe2000c101126 */
[----:B------:R-:W-:-:S03]  /*a930*/  ISETP.GE.AND P5, PT, R3, 0x99, PT ;  /* 0x000000990300780c */ /* 0x000fc60003fa6270 */
[----:B------:R0:W-:Y:S01]  /*a940*/  @!P3 STG.E.U8 desc[UR38][R8.64+0x88], R5 ;  /* 0x000088050800b986 */ /* 0x0001e2000c101126 */
[----:B------:R-:W-:Y:S02]  /*a950*/  ISETP.GE.AND P3, PT, R3, 0x9a, PT ;  /* 0x0000009a0300780c */ /* 0x000fe40003f66270 */
[-C--:B------:R-:W-:Y:S01]  /*a960*/  @!P2 IMAD R193, R193, R2.reuse, RZ ;  /* 0x00000002c1c1a224 */ /* 0x080fe200078e02ff */
[----:B------:R1:W-:Y:S01]  /*a970*/  @!P4 STG.E.U8 desc[UR38][R10.64+0x90], R7 ;  /* 0x000090070a00c986 */ /* 0x0003e2000c101126 */
[C---:B------:R-:W-:Y:S01]  /*a980*/  ISETP.LT.OR P4, PT, R0.reuse, 0x1, !P5 ;  /* 0x000000010000780c */ /* 0x040fe20006f81670 */
[-C--:B------:R-:W-:Y:S01]  /*a990*/  @!P1 IMAD R195, R195, R2.reuse, RZ ;  /* 0x00000002c3c39224 */ /* 0x080fe200078e02ff */
[C---:B------:R-:W-:Y:S01]  /*a9a0*/  ISETP.LT.OR P6, PT, R0.reuse, 0x1, !P3 ;  /* 0x000000010000780c */ /* 0x040fe20005fc1670 */
[----:B------:R-:W-:Y:S01]  /*a9b0*/  @!P2 STG.E.U8 desc[UR38][R10.64+0x91], R193 ;  /* 0x000091c10a00a986 */ /* 0x000fe2000c101126 */
[----:B------:R-:W-:Y:S02]  /*a9c0*/  ISETP.LT.OR P5, PT, R0, 0x9, !P5 ;  /* 0x000000090000780c */ /* 0x000fe40006fa1670 */
[----:B------:R-:W-:Y:S01]  /*a9d0*/  ISETP.GE.AND P2, PT, R3, 0xa1, PT ;  /* 0x000000a10300780c */ /* 0x000fe20003f46270 */
[----:B0-----:R-:W-:Y:S01]  /*a9e0*/  @!P0 IMAD R5, R194, R2, RZ ;  /* 0x00000002c2058224 */ /* 0x001fe200078e02ff */
[----:B------:R-:W-:Y:S01]  /*a9f0*/  @!P1 STG.E.U8 desc[UR38][R8.64+0x91], R195 ;  /* 0x000091c308009986 */ /* 0x000fe2000c101126 */
[----:B------:R-:W-:-:S02]  /*aa00*/  ISETP.LT.OR P3, PT, R0, 0x9, !P3 ;  /* 0x000000090000780c */ /* 0x000fc40005f61670 */
[----:B------:R-:W-:Y:S01]  /*aa10*/  ISETP.LT.OR P1, PT, R0, 0x1, !P2 ;  /* 0x000000010000780c */ /* 0x000fe20005721670 */
[----:B------:R0:W-:Y:S01]  /*aa20*/  @!P0 STG.E.U8 desc[UR38][R8.64+0x90], R5 ;  /* 0x0000900508008986 */ /* 0x0001e2000c101126 */
[-C--:B------:R-:W-:Y:S01]  /*aa30*/  @!P4 IMAD R13, R196, R2.reuse, RZ ;  /* 0x00000002c40dc224 */ /* 0x080fe200078e02ff */
[----:B------:R-:W-:Y:S01]  /*aa40*/  ISETP.GE.AND P0, PT, R3, 0xa9, PT ;  /* 0x000000a90300780c */ /* 0x000fe20003f06270 */
[-C--:B------:R-:W-:Y:S01]  /*aa50*/  @!P6 IMAD R197, R197, R2.reuse, RZ ;  /* 0x00000002c5c5e224 */ /* 0x080fe200078e02ff */
[----:B------:R-:W-:Y:S01]  /*aa60*/  ISETP.LT.OR P2, PT, R0, 0x9, !P2 ;  /* 0x000000090000780c */ /* 0x000fe20005741670 */
[----:B-1----:R-:W-:Y:S01]  /*aa70*/  @!P5 IMAD R7, R198, R2, RZ ;  /* 0x00000002c607d224 */ /* 0x002fe200078e02ff */
[----:B------:R1:W-:Y:S01]  /*aa80*/  @!P4 STG.E.U8 desc[UR38][R10.64+0x98], R13 ;  /* 0x0000980d0a00c986 */ /* 0x0003e2000c101126 */
[----:B------:R-:W-:-:S03]  /*aa90*/  ISETP.GE.AND P4, PT, R3, 0xa2, PT ;  /* 0x000000a20300780c */ /* 0x000fc60003f86270 */
[----:B------:R-:W-:Y:S01]  /*aaa0*/  @!P6 STG.E.U8 desc[UR38][R10.64+0x99], R197 ;  /* 0x000099c50a00e986 */ /* 0x000fe2000c101126 */
[C---:B------:R-:W-:Y:S01]  /*aab0*/  ISETP.LT.OR P6, PT, R0.reuse, 0x1, !P4 ;  /* 0x000000010000780c */ /* 0x040fe200067c1670 */
[-C--:B------:R-:W-:Y:S01]  /*aac0*/  @!P3 IMAD R199, R199, R2.reuse, RZ ;  /* 0x00000002c7c7b224 */ /* 0x080fe200078e02ff */
[C---:B------:R-:W-:Y:S01]  /*aad0*/  ISETP.LT.OR P4, PT, R0.reuse, 0x9, !P4 ;  /* 0x000000090000780c */ /* 0x040fe20006781670 */
[----:B------:R2:W-:Y:S01]  /*aae0*/  @!P5 STG.E.U8 desc[UR38][R8.64+0x98], R7 ;  /* 0x000098070800d986 */ /* 0x0005e2000c101126 */
[----:B------:R-:W-:Y:S01]  /*aaf0*/  ISETP.LT.OR P5, PT, R0, 0x1, !P0 ;  /* 0x000000010000780c */ /* 0x000fe200047a1670 */
[-C--:B0-----:R-:W-:Y:S01]  /*ab00*/  @!P1 IMAD R5, R200, R2.reuse, RZ ;  /* 0x00000002c8059224 */ /* 0x081fe200078e02ff */
[----:B------:R-:W-:Y:S01]  /*ab10*/  ISETP.LT.OR P0, PT, R0, 0x9, !P0 ;  /* 0x000000090000780c */ /* 0x000fe20004701670 */
[----:B------:R-:W-:Y:S01]  /*ab20*/  @!P3 STG.E.U8 desc[UR38][R8.64+0x99], R199 ;  /* 0x000099c70800b986 */ /* 0x000fe2000c101126 */
[----:B-1----:R-:W-:Y:S01]  /*ab30*/  @!P2 IMAD R13, R202, R2, RZ ;  /* 0x00000002ca0da224 */ /* 0x002fe200078e02ff */
[----:B------:R-:W-:-:S02]  /*ab40*/  ISETP.GE.AND P3, PT, R3, 0xaa, PT ;  /* 0x000000aa0300780c */ /* 0x000fc40003f66270 */
[----:B------:R0:W-:Y:S02]  /*ab50*/  @!P1 STG.E.U8 desc[UR38][R10.64+0xa0], R5 ;  /* 0x0000a0050a009986 */ /* 0x0001e4000c101126 */
[-C--:B------:R-:W-:Y:S01]  /*ab60*/  @!P6 IMAD R201, R201, R2.reuse, RZ ;  /* 0x00000002c9c9e224 */ /* 0x080fe200078e02ff */
[C---:B------:R-:W-:Y:S01]  /*ab70*/  ISETP.LT.OR P1, PT, R0.reuse, 0x1, !P3 ;  /* 0x000000010000780c */ /* 0x040fe20005f21670 */
[-C--:B------:R-:W-:Y:S01]  /*ab80*/  @!P4 IMAD R203, R203, R2.reuse, RZ ;  /* 0x00000002cbcbc224 */ /* 0x080fe200078e02ff */
[----:B------:R-:W-:Y:S01]  /*ab90*/  ISETP.LT.OR P3, PT, R0, 0x9, !P3 ;  /* 0x000000090000780c */ /* 0x000fe20005f61670 */
[-C--:B--2---:R-:W-:Y:S01]  /*aba0*/  @!P5 IMAD R7, R204, R2.reuse, RZ ;  /* 0x00000002cc07d224 */ /* 0x084fe200078e02ff */
[----:B------:R-:W-:Y:S04]  /*abb0*/  @!P6 STG.E.U8 desc[UR38][R10.64+0xa1], R201 ;  /* 0x0000a1c90a00e986 */ /* 0x000fe8000c101126 */
[----:B------:R-:W-:Y:S01]  /*abc0*/  @!P2 STG.E.U8 desc[UR38][R8.64+0xa0], R13 ;  /* 0x0000a00d0800a986 */ /* 0x000fe2000c101126 */
[----:B------:R-:W-:Y:S01]  /*abd0*/  ISETP.GE.AND P2, PT, R3, 0xb1, PT ;  /* 0x000000b10300780c */ /* 0x000fe20003f46270 */
[----:B0-----:R-:W-:-:S02]  /*abe0*/  @!P0 IMAD R5, R206, R2, RZ ;  /* 0x00000002ce058224 */ /* 0x001fc400078e02ff */
[----:B------:R-:W-:Y:S01]  /*abf0*/  @!P4 STG.E.U8 desc[UR38][R8.64+0xa1], R203 ;  /* 0x0000a1cb0800c986 */ /* 0x000fe2000c101126 */
[-C--:B------:R-:W-:Y:S01]  /*ac00*/  @!P1 IMAD R205, R205, R2.reuse, RZ ;  /* 0x00000002cdcd9224 */ /* 0x080fe200078e02ff */
[C---:B------:R-:W-:Y:S01]  /*ac10*/  ISETP.LT.OR P4, PT, R0.reuse, 0x1, !P2 ;  /* 0x000000010000780c */ /* 0x040fe20005781670 */
[----:B------:R-:W-:Y:S01]  /*ac20*/  @!P3 IMAD R207, R207, R2, RZ ;  /* 0x00000002cfcfb224 */ /* 0x000fe200078e02ff */
[----:B------:R0:W-:Y:S01]  /*ac30*/  @!P5 STG.E.U8 desc[UR38][R10.64+0xa8], R7 ;  /* 0x0000a8070a00d986 */ /* 0x0001e2000c101126 */
[C---:B------:R-:W-:Y:S02]  /*ac40*/  ISETP.GE.AND P5, PT, R3.reuse, 0xb2, PT ;  /* 0x000000b20300780c */ /* 0x040fe40003fa6270 */
[C---:B------:R-:W-:Y:S01]  /*ac50*/  ISETP.LT.OR P2, PT, R0.reuse, 0x9, !P2 ;  /* 0x000000090000780c */ /* 0x040fe20005741670 */
[----:B------:R-:W-:Y:S01]  /*ac60*/  @!P1 STG.E.U8 desc[UR38][R10.64+0xa9], R205 ;  /* 0x0000a9cd0a009986 */ /* 0x000fe2000c101126 */
[----:B------:R-:W-:Y:S02]  /*ac70*/  ISETP.LT.OR P6, PT, R0, 0x1, !P5 ;  /* 0x000000010000780c */ /* 0x000fe40006fc1670 */
[C---:B------:R-:W-:Y:S01]  /*ac80*/  ISETP.GE.AND P1, PT, R3.reuse, 0xb9, PT ;  /* 0x000000b90300780c */ /* 0x040fe20003f26270 */
[----:B------:R-:W-:Y:S01]  /*ac90*/  @!P3 STG.E.U8 desc[UR38][R8.64+0xa9], R207 ;  /* 0x0000a9cf0800b986 */ /* 0x000fe2000c101126 */
[----:B------:R-:W-:-:S03]  /*aca0*/  ISETP.GE.AND P3, PT, R3, 0xba, PT ;  /* 0x000000ba0300780c */ /* 0x000fc60003f66270 */
[----:B------:R1:W-:Y:S01]  /*acb0*/  @!P0 STG.E.U8 desc[UR38][R8.64+0xa8], R5 ;  /* 0x0000a80508008986 */ /* 0x0003e2000c101126 */
[----:B------:R-:W-:Y:S01]  /*acc0*/  ISETP.LT.OR P0, PT, R0, 0x9, !P5 ;  /* 0x000000090000780c */ /* 0x000fe20006f01670 */
[-C--:B0-----:R-:W-:Y:S01]  /*acd0*/  @!P4 IMAD R7, R208, R2.reuse, RZ ;  /* 0x00000002d007c224 */ /* 0x081fe200078e02ff */
[----:B------:R-:W-:Y:S01]  /*ace0*/  ISETP.LT.OR P5, PT, R0, 0x1, !P1 ;  /* 0x000000010000780c */ /* 0x000fe20004fa1670 */
[-C--:B------:R-:W-:Y:S01]  /*acf0*/  @!P2 IMAD R13, R210, R2.reuse, RZ ;  /* 0x00000002d20da224 */ /* 0x080fe200078e02ff */
[----:B------:R-:W-:Y:S01]  /*ad00*/  ISETP.LT.OR P1, PT, R0, 0x9, !P1 ;  /* 0x000000090000780c */ /* 0x000fe20004f21670 */
[----:B------:R-:W-:Y:S01]  /*ad10*/  @!P6 IMAD R209, R209, R2, RZ ;  /* 0x00000002d1d1e224 */ /* 0x000fe200078e02ff */
[----:B------:R0:W-:Y:S01]  /*ad20*/  @!P4 STG.E.U8 desc[UR38][R10.64+0xb0], R7 ;  /* 0x0000b0070a00c986 */ /* 0x0001e2000c101126 */
[----:B------:R-:W-:-:S03]  /*ad30*/  ISETP.GE.AND P4, PT, R3, 0xc1, PT ;  /* 0x000000c10300780c */ /* 0x000fc60003f86270 */
[----:B------:R-:W-:Y:S01]  /*ad40*/  @!P6 STG.E.U8 desc[UR38][R10.64+0xb1], R209 ;  /* 0x0000b1d10a00e986 */ /* 0x000fe2000c101126 */
[----:B------:R-:W-:Y:S02]  /*ad50*/  ISETP.LT.OR P6, PT, R0, 0x1, !P3 ;  /* 0x000000010000780c */ /* 0x000fe40005fc1670 */
[-C--:B------:R-:W-:Y:S01]  /*ad60*/  @!P0 IMAD R211, R211, R2.reuse, RZ ;  /* 0x00000002d3d38224 */ /* 0x080fe200078e02ff */
[----:B------:R2:W-:Y:S01]  /*ad70*/  @!P2 STG.E.U8 desc[UR38][R8.64+0xb0], R13 ;  /* 0x0000b00d0800a986 */ /* 0x0005e2000c101126 */
[-C--:B-1----:R-:W-:Y:S01]  /*ad80*/  @!P5 IMAD R5, R212, R2.reuse, RZ ;  /* 0x00000002d405d224 */ /* 0x082fe200078e02ff */
[----:B------:R-:W-:Y:S02]  /*ad90*/  ISETP.LT.OR P3, PT, R0, 0x9, !P3 ;  /* 0x000000090000780c */ /* 0x000fe40005f61670 */
[----:B------:R-:W-:Y:S01]  /*ada0*/  ISETP.GE.AND P2, PT, R3, 0xc2, PT ;  /* 0x000000c20300780c */ /* 0x000fe20003f46270 */
[----:B0-----:R-:W-:Y:S01]  /*adb0*/  @!P1 IMAD R7, R214, R2, RZ ;  /* 0x00000002d6079224 */ /* 0x001fe200078e02ff */
[----:B------:R-:W-:Y:S01]  /*adc0*/  @!P0 STG.E.U8 desc[UR38][R8.64+0xb1], R211 ;  /* 0x0000b1d308008986 */ /* 0x000fe2000c101126 */
[----:B------:R-:W-:-:S02]  /*add0*/  ISETP.LT.OR P0, PT, R0, 0x1, !P4 ;  /* 0x000000010000780c */ /* 0x000fc40006701670 */
[C---:B------:R-:W-:Y:S01]  /*ade0*/  ISETP.LT.OR P4, PT, R0.reuse, 0x9, !P4 ;  /* 0x000000090000780c */ /* 0x040fe20006781670 */
[-C--:B------:R-:W-:Y:S01]  /*adf0*/  @!P6 IMAD R213, R213, R2.reuse, RZ ;  /* 0x00000002d5d5e224 */ /* 0x080fe200078e02ff */
[----:B------:R0:W-:Y:S01]  /*ae00*/  @!P5 STG.E.U8 desc[UR38][R10.64+0xb8], R5 ;  /* 0x0000b8050a00d986 */ /* 0x0001e2000c101126 */
[C---:B------:R-:W-:Y:S02]  /*ae10*/  ISETP.LT.OR P5, PT, R0.reuse, 0x1, !P2 ;  /* 0x000000010000780c */ /* 0x040fe400057a1670 */
[----:B------:R-:W-:Y:S01]  /*ae20*/  ISETP.LT.OR P2, PT, R0, 0x9, !P2 ;  /* 0x000000090000780c */ /* 0x000fe20005741670 */
[----:B------:R-:W-:Y:S01]  /*ae30*/  @!P6 STG.E.U8 desc[UR38][R10.64+0xb9], R213 ;  /* 0x0000b9d50a00e986 */ /* 0x000fe2000c101126 */
[----:B------:R-:W-:-:S03]  /*ae40*/  @!P3 IMAD R215, R215, R2, RZ ;  /* 0x00000002d7d7b224 */ /* 0x000fc600078e02ff */
[----:B------:R1:W-:Y:S01]  /*ae50*/  @!P1 STG.E.U8 desc[UR38][R8.64+0xb8], R7 ;  /* 0x0000b80708009986 */ /* 0x0003e2000c101126 */
[----:B------:R-:W-:Y:S02]  /*ae60*/  ISETP.GE.AND P1, PT, R3, 0xc9, PT ;  /* 0x000000c90300780c */ /* 0x000fe40003f26270 */
[-C--:B--2---:R-:W-:Y:S01]  /*ae70*/  @!P4 IMAD R13, R26, R2.reuse, RZ ;  /* 0x000000021a0dc224 */ /* 0x084fe200078e02ff */
[----:B------:R-:W-:Y:S01]  /*ae80*/  @!P3 STG.E.U8 desc[UR38][R8.64+0xb9], R215 ;  /* 0x0000b9d70800b986 */ /* 0x000fe2000c101126 */
[----:B------:R-:W-:Y:S01]  /*ae90*/  ISETP.LT.OR P6, PT, R0, 0x1, !P1 ;  /* 0x000000010000780c */ /* 0x000fe20004fc1670 */
[-C--:B------:R-:W-:Y:S01]  /*aea0*/  @!P5 IMAD R25, R25, R2.reuse, RZ ;  /* 0x000000021919d224 */ /* 0x080fe200078e02ff */
[----:B------:R-:W-:Y:S01]  /*aeb0*/  ISETP.GE.AND P3, PT, R3, 0xca, PT ;  /* 0x000000ca0300780c */ /* 0x000fe20003f66270 */
[-C--:B0-----:R-:W-:Y:S01]  /*aec0*/  @!P0 IMAD R5, R24, R2.reuse, RZ ;  /* 0x0000000218058224 */ /* 0x081fe200078e02ff */
[C---:B------:R-:W-:Y:S01]  /*aed0*/  ISETP.LT.OR P1, PT, R0.reuse, 0x9, !P1 ;  /* 0x000000090000780c */ /* 0x040fe20004f21670 */
[----:B------:R-:W-:Y:S01]  /*aee0*/  @!P2 IMAD R27, R27, R2, RZ ;  /* 0x000000021b1ba224 */ /* 0x000fe200078e02ff */
[----:B------:R-:W-:Y:S01]  /*aef0*/  @!P5 STG.E.U8 desc[UR38][R10.64+0xc1], R25 ;  /* 0x0000c1190a00d986 */ /* 0x000fe2000c101126 */
[----:B------:R-:W-:-:S02]  /*af00*/  ISETP.LT.OR P5, PT, R0, 0x1, !P3 ;  /* 0x000000010000780c */ /* 0x000fc40005fa1670 */
[----:B------:R-:W-:Y:S01]  /*af10*/  ISETP.LT.OR P3, PT, R0, 0x9, !P3 ;  /* 0x000000090000780c */ /* 0x000fe20005f61670 */
[----:B------:R0:W-:Y:S01]  /*af20*/  @!P0 STG.E.U8 desc[UR38][R10.64+0xc0], R5 ;  /* 0x0000c0050a008986 */ /* 0x0001e2000c101126 */
[C---:B------:R-:W-:Y:S02]  /*af30*/  ISETP.GE.AND P0, PT, R3.reuse, 0xd1, PT ;  /* 0x000000d10300780c */ /* 0x040fe40003f06270 */
[----:B-1----:R-:W-:Y:S01]  /*af40*/  @!P6 IMAD R7, R28, R2, RZ ;  /* 0x000000021c07e224 */ /* 0x002fe200078e02ff */
[----:B------:R-:W-:Y:S01]  /*af50*/  @!P2 STG.E.U8 desc[UR38][R8.64+0xc1], R27 ;  /* 0x0000c11b0800a986 */ /* 0x000fe2000c101126 */
[----:B------:R-:W-:-:S03]  /*af60*/  ISETP.GE.AND P2, PT, R3, 0xd2, PT ;  /* 0x000000d20300780c */ /* 0x000fc60003f46270 */
[----:B------:R1:W-:Y:S01]  /*af70*/  @!P4 STG.E.U8 desc[UR38][R8.64+0xc0], R13 ;  /* 0x0000c00d0800c986 */ /* 0x0003e2000c101126 */
[C---:B------:R-:W-:Y:S01]  /*af80*/  ISETP.LT.OR P4, PT, R0.reuse, 0x1, !P0 ;  /* 0x000000010000780c */ /* 0x040fe20004781670 */
[-C--:B------:R-:W-:Y:S01]  /*af90*/  @!P5 IMAD R29, R29, R2.reuse, RZ ;  /* 0x000000021d1dd224 */ /* 0x080fe200078e02ff */
[C---:B------:R-:W-:Y:S01]  /*afa0*/  ISETP.LT.OR P0, PT, R0.reuse, 0x9, !P0 ;  /* 0x000000090000780c */ /* 0x040fe20004701670 */
[----:B------:R2:W-:Y:S01]  /*afb0*/  @!P6 STG.E.U8 desc[UR38][R10.64+0xc8], R7 ;  /* 0x0000c8070a00e986 */ /* 0x0005e2000c101126 */
[----:B------:R-:W-:Y:S01]  /*afc0*/  ISETP.LT.OR P6, PT, R0, 0x1, !P2 ;  /* 0x000000010000780c */ /* 0x000fe200057c1670 */
[-C--:B0-----:R-:W-:Y:S01]  /*afd0*/  @!P1 IMAD R5, R30, R2.reuse, RZ ;  /* 0x000000021e059224 */ /* 0x081fe200078e02ff */
[----:B------:R-:W-:Y:S01]  /*afe0*/  ISETP.LT.OR P2, PT, R0, 0x9, !P2 ;  /* 0x000000090000780c */ /* 0x000fe20005741670 */
[-C--:B------:R-:W-:Y:S01]  /*aff0*/  @!P3 IMAD R31, R31, R2.reuse, RZ ;  /* 0x000000021f1fb224 */ /* 0x080fe200078e02ff */
[----:B------:R-:W-:Y:S04]  /*b000*/  @!P5 STG.E.U8 desc[UR38][R10.64+0xc9], R29 ;  /* 0x0000c91d0a00d986 */ /* 0x000fe8000c101126 */
[----:B------:R0:W-:Y:S01]  /*b010*/  @!P1 STG.E.U8 desc[UR38][R8.64+0xc8], R5 ;  /* 0x0000c80508009986 */ /* 0x0001e2000c101126 */
[-C--:B-1----:R-:W-:Y:S01]  /*b020*/  @!P4 IMAD R13, R32, R2.reuse, RZ ;  /* 0x00000002200dc224 */ /* 0x082fe200078e02ff */
[C---:B------:R-:W-:Y:S01]  /*b030*/  ISETP.GE.AND P1, PT, R3.reuse, 0xd9, PT ;  /* 0x000000d90300780c */ /* 0x040fe20003f26270 */
[-C--:B--2---:R-:W-:Y:S01]  /*b040*/  @!P0 IMAD R7, R34, R2.reuse, RZ ;  /* 0x0000000222078224 */ /* 0x084fe200078e02ff */
[----:B------:R-:W-:Y:S01]  /*b050*/  @!P3 STG.E.U8 desc[UR38][R8.64+0xc9], R31 ;  /* 0x0000c91f0800b986 */ /* 0x000fe2000c101126 */
[----:B------:R-:W-:Y:S01]  /*b060*/  ISETP.GE.AND P3, PT, R3, 0xda, PT ;  /* 0x000000da0300780c */ /* 0x000fe20003f66270 */
[----:B------:R-:W-:-:S02]  /*b070*/  @!P6 IMAD R33, R33, R2, RZ ;  /* 0x000000022121e224 */ /* 0x000fc400078e02ff */
[----:B------:R-:W-:Y:S01]  /*b080*/  @!P4 STG.E.U8 desc[UR38][R10.64+0xd0], R13 ;  /* 0x0000d00d0a00c986 */ /* 0x000fe2000c101126 */
[C---:B------:R-:W-:Y:S01]  /*b090*/  ISETP.LT.OR P4, PT, R0.reuse, 0x1, !P1 ;  /* 0x000000010000780c */ /* 0x040fe20004f81670 */
[----:B------:R-:W-:Y:S01]  /*b0a0*/  @!P2 IMAD R35, R35, R2, RZ ;  /* 0x000000022323a224 */ /* 0x000fe200078e02ff */
[C---:B------:R-:W-:Y:S01]  /*b0b0*/  ISETP.LT.OR P5, PT, R0.reuse, 0x1, !P3 ;  /* 0x000000010000780c */ /* 0x040fe20005fa1670 */
[----:B------:R-:W-:Y:S01]  /*b0c0*/  @!P6 STG.E.U8 desc[UR38][R10.64+0xd1], R33 ;  /* 0x0000d1210a00e986 */ /* 0x000fe2000c101126 */
[C---:B------:R-:W-:Y:S02]  /*b0d0*/  ISETP.LT.OR P3, PT, R0.reuse, 0x9, !P3 ;  /* 0x000000090000780c */ /* 0x040fe40005f61670 */
[----:B------:R-:W-:Y:S01]  /*b0e0*/  ISETP.LT.OR P1, PT, R0, 0x9, !P1 ;  /* 0x000000090000780c */ /* 0x000fe20004f21670 */
[----:B------:R1:W-:Y:S01]  /*b0f0*/  @!P0 STG.E.U8 desc[UR38][R8.64+0xd0], R7 ;  /* 0x0000d00708008986 */ /* 0x0003e2000c101126 */
[----:B------:R-:W-:-:S03]  /*b100*/  ISETP.GE.AND P0, PT, R3, 0xe1, PT ;  /* 0x000000e10300780c */ /* 0x000fc60003f06270 */
[----:B------:R-:W-:Y:S01]  /*b110*/  @!P2 STG.E.U8 desc[UR38][R8.64+0xd1], R35 ;  /* 0x0000d1230800a986 */ /* 0x000fe2000c101126 */
[----:B------:R-:W-:Y:S01]  /*b120*/  ISETP.LT.OR P6, PT, R0, 0x1, !P0 ;  /* 0x000000010000780c */ /* 0x000fe200047c1670 */
[-C--:B0-----:R-:W-:Y:S01]  /*b130*/  @!P4 IMAD R5, R36, R2.reuse, RZ ;  /* 0x000000022405c224 */ /* 0x081fe200078e02ff */
[----:B------:R-:W-:Y:S01]  /*b140*/  ISETP.GE.AND P2, PT, R3, 0xe2, PT ;  /* 0x000000e20300780c */ /* 0x000fe20003f46270 */
[-C--:B------:R-:W-:Y:S02]  /*b150*/  @!P5 IMAD R37, R37, R2.reuse, RZ ;  /* 0x000000022525d224 */ /* 0x080fe400078e02ff */
[-C--:B------:R-:W-:Y:S01]  /*b160*/  @!P3 IMAD R39, R39, R2.reuse, RZ ;  /* 0x000000022727b224 */ /* 0x080fe200078e02ff */
[----:B------:R0:W-:Y:S01]  /*b170*/  @!P4 STG.E.U8 desc[UR38][R10.64+0xd8], R5 ;  /* 0x0000d8050a00c986 */ /* 0x0001e2000c101126 */
[----:B-1----:R-:W-:Y:S01]  /*b180*/  @!P1 IMAD R7, R38, R2, RZ ;  /* 0x0000000226079224 */ /* 0x002fe200078e02ff */
[C---:B------:R-:W-:Y:S02]  /*b190*/  ISETP.LT.OR P4, PT, R0.reuse, 0x1, !P2 ;  /* 0x000000010000780c */ /* 0x040fe40005781670 */
[----:B------:R-:W-:Y:S01]  /*b1a0*/  @!P5 STG.E.U8 desc[UR38][R10.64+0xd9], R37 ;  /* 0x0000d9250a00d986 */ /* 0x000fe2000c101126 */
[----:B------:R-:W-:-:S02]  /*b1b0*/  ISETP.LT.OR P5, PT, R0, 0x9, !P0 ;  /* 0x000000090000780c */ /* 0x000fc400047a1670 */
[C---:B------:R-:W-:Y:S01]  /*b1c0*/  ISETP.GE.AND P0, PT, R3.reuse, 0xe9, PT ;  /* 0x000000e90300780c */ /* 0x040fe20003f06270 */
[----:B------:R-:W-:Y:S01]  /*b1d0*/  @!P6 IMAD R13, R40, R2, RZ ;  /* 0x00000002280de224 */ /* 0x000fe200078e02ff */
[----:B------:R-:W-:Y:S01]  /*b1e0*/  ISETP.LT.OR P2, PT, R0, 0x9, !P2 ;  /* 0x000000090000780c */ /* 0x000fe20005741670 */
        /* <DEDUP_REMOVED lines=10> */
[----:B------:R-:W-:Y:S01]  /*b290*/  @!P2 IMAD R43, R43, R2, RZ ;  /* 0x000000022b2ba224 */ /* 0x000fe200078e02ff */
[----:B------:R-:W-:Y:S01]  /*b2a0*/  @!P4 STG.E.U8 desc[UR38][R10.64+0xe1], R41 ;  /* 0x0000e1290a00c986 */ /* 0x000fe2000c101126 */
[----:B------:R-:W-:-:S03]  /*b2b0*/  ISETP.GE.AND P4, PT, R3, 0xf1, PT ;  /* 0x000000f10300780c */ /* 0x000fc60003f86270 */
[----:B------:R-:W-:Y:S01]  /*b2c0*/  @!P2 STG.E.U8 desc[UR38][R8.64+0xe1], R43 ;  /* 0x0000e12b0800a986 */ /* 0x000fe2000c101126 */
[-C--:B-1----:R-:W-:Y:S01]  /*b2d0*/  @!P1 IMAD R7, R44, R2.reuse, RZ ;  /* 0x000000022c079224 */ /* 0x082fe200078e02ff */
[----:B------:R-:W-:Y:S01]  /*b2e0*/  ISETP.GE.AND P2, PT, R3, 0xf2, PT ;  /* 0x000000f20300780c */ /* 0x000fe20003f46270 */
[-C--:B--2---:R-:W-:Y:S01]  /*b2f0*/  @!P0 IMAD R13, R46, R2.reuse, RZ ;  /* 0x000000022e0d8224 */ /* 0x084fe200078e02ff */
[----:B------:R0:W-:Y:S01]  /*b300*/  @!P5 STG.E.U8 desc[UR38][R8.64+0xe0], R5 ;  /* 0x0000e0050800d986 */ /* 0x0001e2000c101126 */
[-C--:B------:R-:W-:Y:S01]  /*b310*/  @!P6 IMAD R45, R45, R2.reuse, RZ ;  /* 0x000000022d2de224 */ /* 0x080fe200078e02ff */
[C---:B------:R-:W-:Y:S01]  /*b320*/  ISETP.LT.OR P5, PT, R0.reuse, 0x1, !P4 ;  /* 0x000000010000780c */ /* 0x040fe200067a1670 */
[----:B------:R-:W-:Y:S01]  /*b330*/  @!P3 IMAD R47, R47, R2, RZ ;  /* 0x000000022f2fb224 */ /* 0x000fe200078e02ff */
[----:B------:R1:W-:Y:S01]  /*b340*/  @!P1 STG.E.U8 desc[UR38][R10.64+0xe8], R7 ;  /* 0x0000e8070a009986 */ /* 0x0003e2000c101126 */
[C---:B------:R-:W-:Y:S02]  /*b350*/  ISETP.LT.OR P1, PT, R0.reuse, 0x1, !P2 ;  /* 0x000000010000780c */ /* 0x040fe40005721670 */
[C---:B------:R-:W-:Y:S01]  /*b360*/  ISETP.LT.OR P2, PT, R0.reuse, 0x9, !P2 ;  /* 0x000000090000780c */ /* 0x040fe20005741670 */
[----:B------:R-:W-:Y:S01]  /*b370*/  @!P6 STG.E.U8 desc[UR38][R10.64+0xe9], R45 ;  /* 0x0000e92d0a00e986 */ /* 0x000fe2000c101126 */
[----:B------:R-:W-:-:S03]  /*b380*/  ISETP.LT.OR P4, PT, R0, 0x9, !P4 ;  /* 0x000000090000780c */ /* 0x000fc60006781670 */
[----:B------:R2:W-:Y:S01]  /*b390*/  @!P0 STG.E.U8 desc[UR38][R8.64+0xe8], R13 ;  /* 0x0000e80d08008986 */ /* 0x0005e2000c101126 */
[----:B------:R-:W-:Y:S02]  /*b3a0*/  ISETP.GE.AND P0, PT, R3, 0xf9, PT ;  /* 0x000000f90300780c */ /* 0x000fe40003f06270 */
[-C--:B0-----:R-:W-:Y:S01]  /*b3b0*/  @!P5 IMAD R5, R48, R2.reuse, RZ ;  /* 0x000000023005d224 */ /* 0x081fe200078e02ff */
[----:B------:R-:W-:Y:S01]  /*b3c0*/  @!P3 STG.E.U8 desc[UR38][R8.64+0xe9], R47 ;  /* 0x0000e92f0800b986 */ /* 0x000fe2000c101126 */
[----:B------:R-:W-:Y:S01]  /*b3d0*/  ISETP.LT.OR P6, PT, R0, 0x1, !P0 ;  /* 0x000000010000780c */ /* 0x000fe200047c1670 */
[-C--:B------:R-:W-:Y:S01]  /*b3e0*/  @!P1 IMAD R49, R49, R2.reuse, RZ ;  /* 0x0000000231319224 */ /* 0x080fe200078e02ff */
[----:B------:R-:W-:Y:S01]  /*b3f0*/  ISETP.GE.AND P3, PT, R3, 0xfa, PT ;  /* 0x000000fa0300780c */ /* 0x000fe20003f66270 */
[-C--:B------:R-:W-:Y:S01]  /*b400*/  @!P2 IMAD R51, R51, R2.reuse, RZ ;  /* 0x000000023333a224 */ /* 0x080fe200078e02ff */
[----:B------:R0:W-:Y:S01]  /*b410*/  @!P5 STG.E.U8 desc[UR38][R10.64+0xf0], R5 ;  /* 0x0000f0050a00d986 */ /* 0x0001e2000c101126 */
[----:B-1----:R-:W-:Y:S01]  /*b420*/  @!P4 IMAD R7, R50, R2, RZ ;  /* 0x000000023207c224 */ /* 0x002fe200078e02ff */
[----:B------:R-:W-:-:S02]  /*b430*/  ISETP.LT.OR P5, PT, R0, 0x9, !P0 ;  /* 0x000000090000780c */ /* 0x000fc400047a1670 */
[----:B------:R-:W-:Y:S01]  /*b440*/  @!P1 STG.E.U8 desc[UR38][R10.64+0xf1], R49 ;  /* 0x0000f1310a009986 */ /* 0x000fe2000c101126 */
[C---:B------:R-:W-:Y:S02]  /*b450*/  ISETP.LT.OR P1, PT, R0.reuse, 0x1, !P3 ;  /* 0x000000010000780c */ /* 0x040fe40005f21670 */
[C---:B------:R-:W-:Y:S01]  /*b460*/  ISETP.GE.AND P0, PT, R3.reuse, 0x101, PT ;  /* 0x000001010300780c */ /* 0x040fe20003f06270 */
[----:B------:R-:W-:Y:S01]  /*b470*/  @!P2 STG.E.U8 desc[UR38][R8.64+0xf1], R51 ;  /* 0x0000f1330800a986 */ /* 0x000fe2000c101126 */
[----:B------:R-:W-:Y:S01]  /*b480*/  ISETP.LT.OR P3, PT, R0, 0x9, !P3 ;  /* 0x000000090000780c */ /* 0x000fe20005f61670 */
[-C--:B--2---:R-:W-:Y:S01]  /*b490*/  @!P6 IMAD R13, R52, R2.reuse, RZ ;  /* 0x00000002340de224 */ /* 0x084fe200078e02ff */
[----:B------:R-:W-:Y:S01]  /*b4a0*/  ISETP.GE.AND P2, PT, R3, 0x102, PT ;  /* 0x000001020300780c */ /* 0x000fe20003f46270 */
[----:B------:R1:W-:Y:S01]  /*b4b0*/  @!P4 STG.E.U8 desc[UR38][R8.64+0xf0], R7 ;  /* 0x0000f0070800c986 */ /* 0x0003e2000c101126 */
[C---:B------:R-:W-:Y:S02]  /*b4c0*/  ISETP.LT.OR P4, PT, R0.reuse, 0x1, !P0 ;  /* 0x000000010000780c */ /* 0x040fe40004781670 */
        /* <DEDUP_REMOVED lines=8> */
[C---:B------:R-:W-:Y:S02]  /*b550*/  ISETP.GE.AND P1, PT, R3.reuse, 0x10a, PT ;  /* 0x0000010a0300780c */ /* 0x040fe40003f26270 */
[-C--:B-1----:R-:W-:Y:S01]  /*b560*/  @!P4 IMAD R7, R56, R2.reuse, RZ ;  /* 0x000000023807c224 */ /* 0x082fe200078e02ff */
[----:B------:R-:W-:Y:S01]  /*b570*/  @!P3 STG.E.U8 desc[UR38][R8.64+0xf9], R55 ;  /* 0x0000f9370800b986 */ /* 0x000fe2000c101126 */
[----:B------:R-:W-:Y:S01]  /*b580*/  ISETP.GE.AND P3, PT, R3, 0x109, PT ;  /* 0x000001090300780c */ /* 0x000fe20003f66270 */
[-C--:B--2---:R-:W-:Y:S02]  /*b590*/  @!P0 IMAD R13, R58, R2.reuse, RZ ;  /* 0x000000023a0d8224 */ /* 0x084fe400078e02ff */
[-C--:B------:R-:W-:Y:S01]  /*b5a0*/  @!P6 IMAD R57, R57, R2.reuse, RZ ;  /* 0x000000023939e224 */ /* 0x080fe200078e02ff */
[----:B------:R0:W-:Y:S01]  /*b5b0*/  @!P5 STG.E.U8 desc[UR38][R8.64+0xf8], R5 ;  /* 0x0000f8050800d986 */ /* 0x0001e2000c101126 */
[C---:B------:R-:W-:Y:S01]  /*b5c0*/  ISETP.LT.OR P5, PT, R0.reuse, 0x1, !P3 ;  /* 0x000000010000780c */ /* 0x040fe20005fa1670 */
[----:B------:R-:W-:Y:S01]  /*b5d0*/  @!P2 IMAD R59, R59, R2, RZ ;  /* 0x000000023b3ba224 */ /* 0x000fe200078e02ff */
[C---:B------:R-:W-:Y:S01]  /*b5e0*/  ISETP.LT.OR P3, PT, R0.reuse, 0x9, !P3 ;  /* 0x000000090000780c */ /* 0x040fe20005f61670 */
[----:B------:R1:W-:Y:S01]  /*b5f0*/  @!P4 STG.E.U8 desc[UR38][R10.64+0x100], R7 ;  /* 0x000100070a00c986 */ /* 0x0003e2000c101126 */
[----:B------:R-:W-:-:S02]  /*b600*/  ISETP.LT.OR P4, PT, R0, 0x1, !P1 ;  /* 0x000000010000780c */ /* 0x000fc40004f81670 */
[----:B------:R-:W-:Y:S01]  /*b610*/  ISETP.LT.OR P1, PT, R0, 0x9, !P1 ;  /* 0x000000090000780c */ /* 0x000fe20004f21670 */
[----:B------:R-:W-:Y:S04]  /*b620*/  @!P6 STG.E.U8 desc[UR38][R10.64+0x101], R57 ;  /* 0x000101390a00e986 */ /* 0x000fe8000c101126 */
[----:B------:R2:W-:Y:S01]  /*b630*/  @!P0 STG.E.U8 desc[UR38][R8.64+0x100], R13 ;  /* 0x0001000d08008986 */ /* 0x0005e2000c101126 */
[----:B------:R-:W-:Y:S01]  /*b640*/  ISETP.GE.AND P0, PT, R3, 0x111, PT ;  /* 0x000001110300780c */ /* 0x000fe20003f06270 */
[-C--:B0-----:R-:W-:Y:S02]  /*b650*/  @!P5 IMAD R5, R60, R2.reuse, RZ ;  /* 0x000000023c05d224 */ /* 0x081fe400078e02ff */
        /* <DEDUP_REMOVED lines=37> */
[C---:B------:R-:W-:Y:S01]  /*b8b0*/  ISETP.LT.OR P4, PT, R0.reuse, 0x9, !P4 ;  /* 0x000000090000780c */ /* 0x040fe20006781670 */
[----:B------:R-:W-:Y:S04]  /*b8c0*/  @!P6 STG.E.U8 desc[UR38][R10.64+0x119], R69 ;  /* 0x000119450a00e986 */ /* 0x000fe8000c101126 */
[----:B------:R2:W-:Y:S01]  /*b8d0*/  @!P0 STG.E.U8 desc[UR38][R8.64+0x118], R13 ;  /* 0x0001180d08008986 */ /* 0x0005e2000c101126 */
[----:B------:R-:W-:Y:S01]  /*b8e0*/  ISETP.GE.AND P0, PT, R3, 0x129, PT ;  /* 0x000001290300780c */ /* 0x000fe20003f06270 */
[-C--:B------:R-:W-:Y:S02]  /*b8f0*/  @!P5 IMAD R73, R73, R2.reuse, RZ ;  /* 0x000000024949d224 */ /* 0x080fe400078e02ff */
[----:B------:R-:W-:Y:S01]  /*b900*/  @!P1 STG.E.U8 desc[UR38][R8.64+0x119], R71 ;  /* 0x0001194708009986 */ /* 0x000fe2000c101126 */
[----:B------:R-:W-:Y:S01]  /*b910*/  ISETP.LT.OR P6, PT, R0, 0x1, !P0 ;  /* 0x000000010000780c */ /* 0x000fe200047c1670 */
[-C--:B0-----:R-:W-:Y:S01]  /*b920*/  @!P3 IMAD R5, R72, R2.reuse, RZ ;  /* 0x000000024805b224 */ /* 0x081fe200078e02ff */
[----:B------:R-:W-:Y:S01]  /*b930*/  ISETP.GE.AND P1, PT, R3, 0x12a, PT ;  /* 0x0000012a0300780c */ /* 0x000fe20003f26270 */
[-C--:B------:R-:W-:Y:S01]  /*b940*/  @!P2 IMAD R75, R75, R2.reuse, RZ ;  /* 0x000000024b4ba224 */ /* 0x080fe200078e02ff */
[----:B------:R-:W-:Y:S01]  /*b950*/  @!P5 STG.E.U8 desc[UR38][R10.64+0x121], R73 ;  /* 0x000121490a00d986 */ /* 0x000fe2000c101126 */
[----:B-1----:R-:W-:Y:S01]  /*b960*/  @!P4 IMAD R7, R74, R2, RZ ;  /* 0x000000024a07c224 */ /* 0x002fe200078e02ff */
[----:B------:R-:W-:-:S02]  /*b970*/  ISETP.LT.OR P5, PT, R0, 0x9, !P0 ;  /* 0x000000090000780c */ /* 0x000fc400047a1670 */
[----:B------:R0:W-:Y:S01]  /*b980*/  @!P3 STG.E.U8 desc[UR38][R10.64+0x120], R5 ;  /* 0x000120050a00b986 */ /* 0x0001e2000c101126 */
        /* <DEDUP_REMOVED lines=51> */
[----:B------:R-:W-:Y:S01]  /*bcc0*/  @!P6 STG.E.U8 desc[UR38][R10.64+0x140], R13 ;  /* 0x0001400d0a00e986 */ /* 0x000fe2000c101126 */
        /* <DEDUP_REMOVED lines=9> */
[----:B------:R-:W-:Y:S02]  /*bd60*/  ISETP.GE.AND P2, PT, R3, 0x152, PT ;  /* 0x000001520300780c */ /* 0x000fe40003f46270 */
        /* <DEDUP_REMOVED lines=9> */
[C---:B------:R-:W-:Y:S01]  /*be00*/  ISETP.GE.AND P6, PT, R3.reuse, 0x159, PT ;  /* 0x000001590300780c */ /* 0x040fe20003fc6270 */
[-C--:B0-----:R-:W-:Y:S02]  /*be10*/  @!P0 IMAD R5, R94, R2.reuse, RZ ;  /* 0x000000025e058224 */ /* 0x081fe400078e02ff */
[----:B------:R-:W-:Y:S01]  /*be20*/  @!P3 STG.E.U8 desc[UR38][R8.64+0x149], R95 ;  /* 0x0001495f0800b986 */ /* 0x000fe2000c101126 */
[----:B------:R-:W-:Y:S01]  /*be30*/  ISETP.GE.AND P3, PT, R3, 0x15a, PT ;  /* 0x0000015a0300780c */ /* 0x000fe20003f66270 */
[-C--:B-1----:R-:W-:Y:S02]  /*be40*/  @!P5 IMAD R7, R96, R2.reuse, RZ ;  /* 0x000000026007d224 */ /* 0x082fe400078e02ff */
[----:B------:R0:W-:Y:S01]  /*be50*/  @!P0 STG.E.U8 desc[UR38][R8.64+0x148], R5 ;  /* 0x0001480508008986 */ /* 0x0001e2000c101126 */
[C---:B------:R-:W-:Y:S01]  /*be60*/  ISETP.LT.OR P0, PT, R0.reuse, 0x1, !P6 ;  /* 0x000000010000780c */ /* 0x040fe20007701670 */
[-C--:B------:R-:W-:Y:S01]  /*be70*/  @!P1 IMAD R97, R97, R2.reuse, RZ ;  /* 0x0000000261619224 */ /* 0x080fe200078e02ff */
[----:B------:R-:W-:Y:S01]  /*be80*/  ISETP.LT.OR P6, PT, R0, 0x9, !P6 ;  /* 0x000000090000780c */ /* 0x000fe200077c1670 */
[-C--:B------:R-:W-:Y:S01]  /*be90*/  @!P2 IMAD R99, R99, R2.reuse, RZ ;  /* 0x000000026363a224 */ /* 0x080fe200078e02ff */
[----:B------:R1:W-:Y:S01]  /*bea0*/  @!P5 STG.E.U8 desc[UR38][R10.64+0x150], R7 ;  /* 0x000150070a00d986 */ /* 0x0003e2000c101126 */
[----:B------:R-:W-:Y:S01]  /*beb0*/  @!P4 IMAD R13, R98, R2, RZ ;  /* 0x00000002620dc224 */ /* 0x000fe200078e02ff */
[----:B------:R-:W-:-:S02]  /*bec0*/  ISETP.LT.OR P5, PT, R0, 0x1, !P3 ;  /* 0x000000010000780c */ /* 0x000fc40005fa1670 */
[----:B------:R-:W-:Y:S01]  /*bed0*/  @!P1 STG.E.U8 desc[UR38][R10.64+0x151], R97 ;  /* 0x000151610a009986 */ /* 0x000fe2000c101126 */
[C---:B------:R-:W-:Y:S02]  /*bee0*/  ISETP.GE.AND P1, PT, R3.reuse, 0x161, PT ;  /* 0x000001610300780c */ /* 0x040fe40003f26270 */
[----:B------:R-:W-:Y:S01]  /*bef0*/  ISETP.LT.OR P3, PT, R0, 0x9, !P3 ;  /* 0x000000090000780c */ /* 0x000fe20005f61670 */
[----:B------:R-:W-:Y:S01]  /*bf00*/  @!P2 STG.E.U8 desc[UR38][R8.64+0x151], R99 ;  /* 0x000151630800a986 */ /* 0x000fe2000c101126 */
[-C--:B0-----:R-:W-:Y:S01]  /*bf10*/  @!P0 IMAD R5, R100, R2.reuse, RZ ;  /* 0x0000000264058224 */ /* 0x081fe200078e02ff */
[----:B------:R-:W-:Y:S02]  /*bf20*/  ISETP.GE.AND P2, PT, R3, 0x162, PT ;  /* 0x000001620300780c */ /* 0x000fe40003f46270 */
[----:B------:R0:W-:Y:S01]  /*bf30*/  @!P4 STG.E.U8 desc[UR38][R8.64+0x150], R13 ;  /* 0x0001500d0800c986 */ /* 0x0001e2000c101126 */
[----:B------:R-:W-:Y:S01]  /*bf40*/  ISETP.LT.OR P4, PT, R0, 0x1, !P1 ;  /* 0x000000010000780c */ /* 0x000fe20004f81670 */
[-C--:B-1----:R-:W-:Y:S01]  /*bf50*/  @!P6 IMAD R7, R102, R2.reuse, RZ ;  /* 0x000000026607e224 */ /* 0x082fe200078e02ff */
        /* <DEDUP_REMOVED lines=8> */
[----:B------:R0:W-:Y:S01]  /*bfe0*/  @!P6 STG.E.U8 desc[UR38][R8.64+0x158], R7 ;  /* 0x000158070800e986 */ /* 0x0001e2000c101126 */
[-C--:B-1----:R-:W-:Y:S02]  /*bff0*/  @!P1 IMAD R5, R106, R2.reuse, RZ ;  /* 0x000000026a059224 */ /* 0x082fe400078e02ff */
[-C--:B------:R-:W-:Y:S01]  /*c000*/  @!P0 IMAD R105, R105, R2.reuse, RZ ;  /* 0x0000000269698224 */ /* 0x080fe200078e02ff */
[----:B------:R-:W-:Y:S01]  /*c010*/  @!P3 STG.E.U8 desc[UR38][R8.64+0x159], R103 ;  /* 0x000159670800b986 */ /* 0x000fe2000c101126 */
[----:B------:R-:W-:Y:S01]  /*c020*/  ISETP.GE.AND P3, PT, R3, 0x169, PT ;  /* 0x000001690300780c */ /* 0x000fe20003f66270 */
[----:B------:R-:W-:-:S02]  /*c030*/  @!P2 IMAD R107, R107, R2, RZ ;  /* 0x000000026b6ba224 */ /* 0x000fc400078e02ff */
[----:B------:R-:W-:Y:S01]  /*c040*/  @!P4 STG.E.U8 desc[UR38][R10.64+0x160], R13 ;  /* 0x0001600d0a00c986 */ /* 0x000fe2000c101126 */
[C---:B------:R-:W-:Y:S02]  /*c050*/  ISETP.GE.AND P4, PT, R3.reuse, 0x16a, PT ;  /* 0x0000016a0300780c */ /* 0x040fe40003f86270 */
[C---:B------:R-:W-:Y:S01]  /*c060*/  ISETP.LT.OR P5, PT, R0.reuse, 0x1, !P3 ;  /* 0x000000010000780c */ /* 0x040fe20005fa1670 */
[----:B------:R-:W-:Y:S01]  /*c070*/  @!P0 STG.E.U8 desc[UR38][R10.64+0x161], R105 ;  /* 0x000161690a008986 */ /* 0x000fe2000c101126 */
[----:B------:R-:W-:Y:S02]  /*c080*/  ISETP.GE.AND P0, PT, R3, 0x171, PT ;  /* 0x000001710300780c */ /* 0x000fe40003f06270 */
[C---:B------:R-:W-:Y:S01]  /*c090*/  ISETP.LT.OR P6, PT, R0.reuse, 0x1, !P4 ;  /* 0x000000010000780c */ /* 0x040fe200067c1670 */
[----:B------:R1:W-:Y:S01]  /*c0a0*/  @!P1 STG.E.U8 desc[UR38][R8.64+0x160], R5 ;  /* 0x0001600508009986 */ /* 0x0003e2000c101126 */
[C---:B------:R-:W-:Y:S02]  /*c0b0*/  ISETP.LT.OR P3, PT, R0.reuse, 0x9, !P3 ;  /* 0x000000090000780c */ /* 0x040fe40005f61670 */
[C---:B------:R-:W-:Y:S01]  /*c0c0*/  ISETP.LT.OR P4, PT, R0.reuse, 0x9, !P4 ;  /* 0x000000090000780c */ /* 0x040fe20006781670 */
[----:B------:R-:W-:Y:S01]  /*c0d0*/  @!P2 STG.E.U8 desc[UR38][R8.64+0x161], R107 ;  /* 0x0001616b0800a986 */ /* 0x000fe2000c101126 */
[----:B------:R-:W-:-:S02]  /*c0e0*/  ISETP.LT.OR P1, PT, R0, 0x1, !P0 ;  /* 0x000000010000780c */ /* 0x000fc40004721670 */
[----:B------:R-:W-:Y:S01]  /*c0f0*/  ISETP.GE.AND P2, PT, R3, 0x172, PT ;  /* 0x000001720300780c */ /* 0x000fe20003f46270 */
[----:B0-----:R-:W-:Y:S01]  /*c100*/  @!P5 IMAD R7, R108, R2, RZ ;  /* 0x000000026c07d224 */ /* 0x001fe200078e02ff */
[----:B------:R-:W-:-:S03]  /*c110*/  ISETP.LT.OR P0, PT, R0, 0x9, !P0 ;  /* 0x000000090000780c */ /* 0x000fc60004701670 */
[-C--:B------:R-:W-:Y:S01]  /*c120*/  @!P6 IMAD R109, R109, R2.reuse, RZ ;  /* 0x000000026d6de224 */ /* 0x080fe200078e02ff */
[----:B------:R-:W-:Y:S01]  /*c130*/  @!P5 STG.E.U8 desc[UR38][R10.64+0x168], R7 ;  /* 0x000168070a00d986 */ /* 0x000fe2000c101126 */
[-C--:B-1----:R-:W-:Y:S01]  /*c140*/  @!P3 IMAD R5, R110, R2.reuse, RZ ;  /* 0x000000026e05b224 */ /* 0x082fe200078e02ff */
[----:B------:R-:W-:Y:S01]  /*c150*/  ISETP.GE.AND P5, PT, R3, 0x17a, PT ;  /* 0x0000017a0300780c */ /* 0x000fe20003fa6270 */
[-C--:B------:R-:W-:Y:S01]  /*c160*/  @!P4 IMAD R111, R111, R2.reuse, RZ ;  /* 0x000000026f6fc224 */ /* 0x080fe200078e02ff */
[----:B------:R-:W-:Y:S01]  /*c170*/  @!P6 STG.E.U8 desc[UR38][R10.64+0x169], R109 ;  /* 0x0001696d0a00e986 */ /* 0x000fe2000c101126 */
[-C--:B------:R-:W-:Y:S01]  /*c180*/  @!P1 IMAD R13, R112, R2.reuse, RZ ;  /* 0x00000002700d9224 */ /* 0x080fe200078e02ff */
[----:B------:R-:W-:Y:S02]  /*c190*/  ISETP.GE.AND P6, PT, R3, 0x179, PT ;  /* 0x000001790300780c */ /* 0x000fe40003fc6270 */
[----:B------:R0:W-:Y:S01]  /*c1a0*/  @!P3 STG.E.U8 desc[UR38][R8.64+0x168], R5 ;  /* 0x000168050800b986 */ /* 0x0001e2000c101126 */
[----:B------:R-:W-:Y:S01]  /*c1b0*/  @!P0 IMAD R3, R114, R2, RZ ;  /* 0x0000000272038224 */ /* 0x000fe200078e02ff */
[----:B------:R-:W-:-:S02]  /*c1c0*/  ISETP.LT.OR P3, PT, R0, 0x1, !P6 ;  /* 0x000000010000780c */ /* 0x000fc40007761670 */
[----:B------:R1:W-:Y:S01]  /*c1d0*/  @!P4 STG.E.U8 desc[UR38][R8.64+0x169], R111 ;  /* 0x0001696f0800c986 */ /* 0x0003e2000c101126 */
[C---:B------:R-:W-:Y:S02]  /*c1e0*/  ISETP.LT.OR P4, PT, R0.reuse, 0x1, !P5 ;  /* 0x000000010000780c */ /* 0x040fe40006f81670 */
[C---:B------:R-:W-:Y:S01]  /*c1f0*/  ISETP.LT.OR P6, PT, R0.reuse, 0x9, !P6 ;  /* 0x000000090000780c */ /* 0x040fe200077c1670 */
[----:B------:R1:W-:Y:S01]  /*c200*/  @!P1 STG.E.U8 desc[UR38][R10.64+0x170], R13 ;  /* 0x0001700d0a009986 */ /* 0x0003e2000c101126 */
[C---:B------:R-:W-:Y:S02]  /*c210*/  ISETP.LT.OR P1, PT, R0.reuse, 0x1, !P2 ;  /* 0x000000010000780c */ /* 0x040fe40005721670 */
[C---:B------:R-:W-:Y:S02]  /*c220*/  ISETP.LT.OR P2, PT, R0.reuse, 0x9, !P2 ;  /* 0x000000090000780c */ /* 0x040fe40005741670 */
[----:B------:R-:W-:Y:S02]  /*c230*/  ISETP.LT.OR P5, PT, R0, 0x9, !P5 ;  /* 0x000000090000780c */ /* 0x000fe40006fa1670 */
[----:B0-----:R-:W-:-:S03]  /*c240*/  @!P3 IMAD R5, R116, R2, RZ ;  /* 0x000000027405b224 */ /* 0x001fc600078e02ff */
[-C--:B------:R-:W-:Y:S02]  /*c250*/  @!P4 IMAD R117, R117, R2.reuse, RZ ;  /* 0x000000027575c224 */ /* 0x080fe400078e02ff */
[-C--:B------:R-:W-:Y:S02]  /*c260*/  @!P6 IMAD R7, R118, R2.reuse, RZ ;  /* 0x000000027607e224 */ /* 0x080fe400078e02ff */
[-C--:B------:R-:W-:Y:S02]  /*c270*/  @!P1 IMAD R113, R113, R2.reuse, RZ ;  /* 0x0000000271719224 */ /* 0x080fe400078e02ff */
[-C--:B------:R-:W-:Y:S02]  /*c280*/  @!P2 IMAD R115, R115, R2.reuse, RZ ;  /* 0x000000027373a224 */ /* 0x080fe400078e02ff */
[----:B------:R-:W-:Y:S01]  /*c290*/  @!P5 IMAD R119, R119, R2, RZ ;  /* 0x000000027777d224 */ /* 0x000fe200078e02ff */
[----:B------:R1:W-:Y:S04]  /*c2a0*/  @!P1 STG.E.U8 desc[UR38][R10.64+0x171], R113 ;  /* 0x000171710a009986 */ /* 0x0003e8000c101126 */
[----:B------:R1:W-:Y:S04]  /*c2b0*/  @!P0 STG.E.U8 desc[UR38][R8.64+0x170], R3 ;  /* 0x0001700308008986 */ /* 0x0003e8000c101126 */
[----:B------:R1:W-:Y:S04]  /*c2c0*/  @!P2 STG.E.U8 desc[UR38][R8.64+0x171], R115 ;  /* 0x000171730800a986 */ /* 0x0003e8000c101126 */
[----:B------:R1:W-:Y:S04]  /*c2d0*/  @!P4 STG.E.U8 desc[UR38][R10.64+0x179], R117 ;  /* 0x000179750a00c986 */ /* 0x0003e8000c101126 */
[----:B------:R1:W-:Y:S04]  /*c2e0*/  @!P3 STG.E.U8 desc[UR38][R10.64+0x178], R5 ;  /* 0x000178050a00b986 */ /* 0x0003e8000c101126 */
[----:B------:R1:W-:Y:S04]  /*c2f0*/  @!P6 STG.E.U8 desc[UR38][R8.64+0x178], R7 ;  /* 0x000178070800e986 */ /* 0x0003e8000c101126 */
[----:B------:R1:W-:Y:S02]  /*c300*/  @!P5 STG.E.U8 desc[UR38][R8.64+0x179], R119 ;  /* 0x000179770800d986 */ /* 0x0003e4000c101126 */
.L_x_422:
[----:B------:R-:W-:Y:S05]  /*c310*/  BSYNC B0 ;  /* 0x0000000000007941 */ /* 0x000fea0003800000 */
.L_x_36:
[----:B------:R-:W-:Y:S01]  /*c320*/  IMAD.U32 R4, RZ, RZ, UR36 ;  /* 0x00000024ff047e24 */ /* 0x000fe2000f8e00ff */
[----:B------:R-:W-:Y:S01]  /*c330*/  ULDC.64 UR4, c[0x0][0x650] ;  /* 0x0001940000047ab9 */ /* 0x000fe20000000a00 */
[----:B01----:R-:W-:Y:S01]  /*c340*/  IMAD.U32 R3, RZ, RZ, UR42 ;  /* 0x0000002aff037e24 */ /* 0x003fe2000f8e00ff */
[----:B------:R0:W-:Y:S01]  /*c350*/  SYNCS.ARRIVE.TRANS64.A1T0 RZ, [R224+UR50], RZ ;  /* 0x000000ffe0ff79a7 */ /* 0x0001e20008100032 */
[----:B------:R-:W-:Y:S01]  /*c360*/  IMAD.U32 R5, RZ, RZ, UR37 ;  /* 0x00000025ff057e24 */ /* 0x000fe2000f8e00ff */
[C---:B------:R-:W-:Y:S01]  /*c370*/  LEA R23, P0, R4.reuse, R23, 0x1 ;  /* 0x0000001704177211 */ /* 0x040fe200078008ff */
[----:B------:R-:W-:Y:S01]  /*c380*/  IMAD.MOV.U32 R18, RZ, RZ, -0x1 ;  /* 0xffffffffff127424 */ /* 0x000fe200078e00ff */
[----:B------:R-:W-:Y:S02]  /*c390*/  PRMT R0, RZ, 0x7610, R0 ;  /* 0x00007610ff007816 */ /* 0x000fe40000000000 */
[----:B------:R-:W-:Y:S01]  /*c3a0*/  LEA.HI.X R22, R4, R22, R3, 0x1, P0 ;  /* 0x0000001604167211 */ /* 0x000fe200000f0c03 */
[----:B------:R-:W-:Y:S01]  /*c3b0*/  IMAD.MOV.U32 R4, RZ, RZ, -0x1 ;  /* 0xffffffffff047424 */ /* 0x000fe200078e00ff */
[----:B------:R-:W-:Y:S01]  /*c3c0*/  ISETP.GE.U32.AND P0, PT, R23, UR4, PT ;  /* 0x0000000417007c0c */ /* 0x000fe2000bf06070 */
[----:B------:R-:W-:-:S03]  /*c3d0*/  IMAD.MOV.U32 R3, RZ, RZ, -0x1 ;  /* 0xffffffffff037424 */ /* 0x000fc600078e00ff */
[----:B------:R0:W-:Y:S01]  /*c3e0*/  STL [R1], R4 ;  /* 0x0000000401007387 */ /* 0x0001e20000100800 */
[----:B------:R-:W-:-:S03]  /*c3f0*/  ISETP.GE.U32.AND.EX P0, PT, R22, UR5, PT, P0 ;  /* 0x0000000516007c0c */ /* 0x000fc6000bf06100 */
[----:B------:R0:W-:Y:S10]  /*c400*/  STL [R1+0x4], R3 ;  /* 0x0000040301007387 */ /* 0x0001f40000100800 */
[----:B0-----:R-:W-:Y:S05]  /*c410*/  @P0 BRA `(.L_x_423) ;  /* 0x0000000400940947 */ /* 0x001fea0003800000 */
[----:B------:R-:W0:Y:S01]  /*c420*/  S2UR UR7, SR_CTAID.X ;  /* 0x00000000000779c3 */ /* 0x000e220000002500 */
[----:B------:R-:W-:Y:S01]  /*c430*/  ULDC.64 UR4, c[0x0][0x628] ;  /* 0x00018a0000047ab9 */ /* 0x000fe20000000a00 */
[----:B------:R-:W-:Y:S01]  /*c440*/  ULDC UR6, c[0x0][0x150] ;  /* 0x0000540000067ab9 */ /* 0x000fe20000000800 */
[----:B------:R-:W-:Y:S01]  /*c450*/  ISETP.NE.U32.AND P0, PT, RZ, UR4, PT ;  /* 0x00000004ff007c0c */ /* 0x000fe2000bf05070 */
[----:B------:R-:W-:Y:S01]  /*c460*/  ULDC UR15, c[0x0][0x630] ;  /* 0x00018c00000f7ab9 */ /* 0x000fe20000000800 */
[C---:B------:R-:W-:Y:S01]  /*c470*/  R2UR UR16, R23.reuse ;  /* 0x00000000171072ca */ /* 0x040fe200000e0000 */
[----:B------:R-:W-:Y:S01]  /*c480*/  ULDC UR18, c[0x0][0x154] ;  /* 0x0000550000127ab9 */ /* 0x000fe20000000800 */
[----:B------:R-:W-:Y:S01]  /*c490*/  ISETP.NE.AND.EX P0, PT, RZ, UR5, PT, P0 ;  /* 0x00000005ff007c0c */ /* 0x000fe2000bf05300 */
[----:B------:R-:W1:Y:S01]  /*c4a0*/  S2UR UR19, SR_CTAID.Y ;  /* 0x00000000001379c3 */ /* 0x000e620000002600 */
[----:B------:R-:W-:Y:S02]  /*c4b0*/  R2UR UR17, R22 ;  /* 0x00000000161172ca */ /* 0x000fe400000e0000 */
[----:B------:R-:W-:-:S02]  /*c4c0*/  R2UR UR12, R23 ;  /* 0x00000000170c72ca */ /* 0x000fc400000e0000 */
[----:B------:R-:W-:Y:S02]  /*c4d0*/  R2UR UR13, R22 ;  /* 0x00000000160d72ca */ /* 0x000fe400000e0000 */
[----:B0-----:R-:W-:-:S05]  /*c4e0*/  I2FP.F32.U32 R0, UR7 ;  /* 0x0000000700007c45 */ /* 0x001fca0008201000 */
[----:B------:R-:W-:-:S04]  /*c4f0*/  FMUL R0, R0, UR6 ;  /* 0x0000000600007c20 */ /* 0x000fc80008400000 */
[----:B------:R0:W0:Y:S01]  /*c500*/  F2I.U32.TRUNC.NTZ R3, R0 ;  /* 0x0000000000037305 */ /* 0x000022000020f000 */
[----:B-1----:R-:W-:Y:S05]  /*c510*/  @!P0 BRA `(.L_x_424) ;  /* 0x0000000000308947 */ /* 0x002fea0003800000 */
        /* <DEDUP_REMOVED lines=12> */
.L_x_424:
[----:B------:R-:W-:Y:S01]  /*c5e0*/  USHF.R.U64 UR6, UR12, UR15, UR13 ;  /* 0x0000000f0c067299 */ /* 0x000fe2000800120d */
[----:B0-----:R-:W-:Y:S01]  /*c5f0*/  I2FP.F32.U32 R0, UR19 ;  /* 0x0000001300007c45 */ /* 0x001fe20008201000 */
[----:B------:R-:W-:Y:S01]  /*c600*/  USHF.R.U32.HI UR4, URZ, UR15, UR13 ;  /* 0x0000000f3f047299 */ /* 0x000fe2000801160d */
[----:B------:R-:W-:Y:S01]  /*c610*/  R2UR UR14, R3 ;  /* 0x00000000030e72ca */ /* 0x000fe200000e0000 */
[----:B------:R-:W-:Y:S02]  /*c620*/  UIADD3 UR9, UP0, URZ, -UR6, URZ ;  /* 0x800000063f097290 */ /* 0x000fe4000ff1e03f */
[----:B------:R-:W-:Y:S01]  /*c630*/  FMUL R0, R0, UR18 ;  /* 0x0000001200007c20 */ /* 0x000fe20008400000 */
[----:B------:R-:W-:Y:S01]  /*c640*/  ULDC.64 UR12, c[0x0][0x620] ;  /* 0x00018800000c7ab9 */ /* 0x000fe20000000a00 */
[----:B------:R-:W-:Y:S01]  /*c650*/  UIADD3.X UR4, URZ, ~UR4, URZ, UP0, !UPT ;  /* 0x800000043f047290 */ /* 0x000fe200087fe43f */
[----:B------:R-:W-:Y:S01]  /*c660*/  UMOV UR10, UR16 ;  /* 0x00000010000a7c82 */ /* 0x000fe20008000000 */
[----:B------:R-:W-:-:S02]  /*c670*/  UMOV UR11, UR17 ;  /* 0x00000011000b7c82 */ /* 0x000fc40008000000 */
[----:B------:R-:W0:Y:S01]  /*c680*/  F2I.U32.TRUNC.NTZ R0, R0 ;  /* 0x0000000000007305 */ /* 0x000e22000020f000 */
[----:B------:R-:W-:Y:S02]  /*c690*/  UIMAD UR4, UR4, UR12, URZ ;  /* 0x0000000c040472a4 */ /* 0x000fe4000f8e023f */
[----:B------:R-:W-:Y:S02]  /*c6a0*/  UIMAD.WIDE.U32 UR10, UR9, UR12, UR10 ;  /* 0x0000000c090a72a5 */ /* 0x000fe4000f8e000a */
[----:B------:R-:W-:Y:S01]  /*c6b0*/  UIMAD UR9, UR9, UR13, UR4 ;  /* 0x0000000d090972a4 */ /* 0x000fe2000f8e0204 */
[----:B------:R-:W-:Y:S01]  /*c6c0*/  ULDC UR22, c[0x0][0x658] ;  /* 0x0001960000167ab9 */ /* 0x000fe20000000800 */
[----:B------:R-:W-:Y:S02]  /*c6d0*/  UMOV UR12, 0xffffffff ;  /* 0xffffffff000c7882 */ /* 0x000fe40000000000 */
[----:B------:R-:W-:Y:S01]  /*c6e0*/  UIADD3 UR11, UR11, UR9, URZ ;  /* 0x000000090b0b7290 */ /* 0x000fe2000fffe03f */
[----:B------:R-:W-:Y:S01]  /*c6f0*/  ULDC UR13, c[0x0][0x618] ;  /* 0x00018600000d7ab9 */ /* 0x000fe20000000800 */
[----:B------:R-:W-:Y:S01]  /*c700*/  ULDC.64 UR4, c[0x0][0x640] ;  /* 0x0001900000047ab9 */ /* 0x000fe20000000a00 */
[----:B------:R-:W-:Y:S01]  /*c710*/  USHF.L.U32 UR18, UR12, UR22, URZ ;  /* 0x000000160c127299 */ /* 0x000fe2000800063f */
[----:B------:R-:W-:Y:S01]  /*c720*/  ISETP.NE.U32.AND P0, PT, RZ, UR4, PT ;  /* 0x00000004ff007c0c */ /* 0x000fe2000bf05070 */
[----:B------:R-:W-:Y:S01]  /*c730*/  USHF.R.U64 UR12, UR10, UR13, UR11 ;  /* 0x0000000d0a0c7299 */ /* 0x000fe2000800120b */
[----:B0-----:R-:W-:Y:S01]  /*c740*/  R2UR UR16, R0 ;  /* 0x00000000001072ca */ /* 0x001fe200000e0000 */
[----:B------:R-:W-:Y:S01]  /*c750*/  USHF.R.U32.HI UR10, URZ, UR13, UR11 ;  /* 0x0000000d3f0a7299 */ /* 0x000fe2000801160b */
[----:B------:R-:W-:Y:S01]  /*c760*/  ISETP.NE.AND.EX P0, PT, RZ, UR5, PT, P0 ;  /* 0x00000005ff007c0c */ /* 0x000fe2000bf05300 */
[----:B------:R-:W-:Y:S01]  /*c770*/  ULDC UR17, c[0x0][0x608] ;  /* 0x0001820000117ab9 */ /* 0x000fe20000000800 */
[----:B------:R-:W-:-:S02]  /*c780*/  ULOP3.LUT UR23, URZ, UR18, URZ, 0x33, !UPT ;  /* 0x000000123f177292 */ /* 0x000fc4000f8e333f */
[----:B------:R-:W-:Y:S02]  /*c790*/  USHF.R.U64 UR18, UR12, UR17, UR10 ;  /* 0x000000110c127299 */ /* 0x000fe4000800120a */
[----:B------:R-:W-:Y:S01]  /*c7a0*/  USHF.R.U32.HI UR10, URZ, UR17, UR10 ;  /* 0x000000113f0a7299 */ /* 0x000fe2000801160a */
[----:B------:R-:W-:Y:S01]  /*c7b0*/  UMOV UR20, 0x1 ;  /* 0x0000000100147882 */ /* 0x000fe20000000000 */
[----:B------:R-:W-:Y:S02]  /*c7c0*/  UIADD3 UR14, -UR14, URZ, URZ ;  /* 0x0000003f0e0e7290 */ /* 0x000fe4000fffe13f */
[----:B------:R-:W-:Y:S02]  /*c7d0*/  USHF.L.U32 UR13, UR20, UR22, URZ ;  /* 0x00000016140d7299 */ /* 0x000fe4000800063f */
[----:B------:R-:W-:Y:S01]  /*c7e0*/  USHF.R.U64 UR20, UR18, UR22, UR10 ;  /* 0x0000001612147299 */ /* 0x000fe2000800120a */
[----:B------:R-:W-:Y:S01]  /*c7f0*/  ULDC UR15, c[0x0][0x144] ;  /* 0x00005100000f7ab9 */ /* 0x000fe20000000800 */
[----:B------:R-:W-:Y:S01]  /*c800*/  ULDC UR8, c[0x0][0x600] ;  /* 0x0001800000087ab9 */ /* 0x000fe20000000800 */
[----:B------:R-:W-:-:S02]  /*c810*/  UIADD3 UR21, -UR16, URZ, URZ ;  /* 0x0000003f10157290 */ /* 0x000fc4000fffe13f */
[----:B------:R-:W-:Y:S02]  /*c820*/  USHF.R.U32.HI UR17, URZ, UR22, UR10 ;  /* 0x000000163f117299 */ /* 0x000fe4000801160a */
[----:B------:R-:W-:Y:S02]  /*c830*/  UIADD3 UR9, UR8, -0x1, URZ ;  /* 0xffffffff08097890 */ /* 0x000fe4000fffe03f */
[----:B------:R-:W-:Y:S01]  /*c840*/  UIMAD UR22, UR15, UR14, UR7 ;  /* 0x0000000e0f1672a4 */ /* 0x000fe2000f8e0207 */
[----:B------:R-:W-:Y:S01]  /*c850*/  ULDC UR26, c[0x0][0x148] ;  /* 0x00005200001a7ab9 */ /* 0x000fe20000000800 */
[----:B------:R-:W-:Y:S01]  /*c860*/  ULDC UR24, c[0x0][0x648] ;  /* 0x0001920000187ab9 */ /* 0x000fe20000000800 */
[----:B------:R-:W-:Y:S01]  /*c870*/  ULDC UR25, c[0x0][0x638] ;  /* 0x00018e0000197ab9 */ /* 0x000fe20000000800 */
        /* <DEDUP_REMOVED lines=12> */
.L_x_425:
[----:B------:R-:W-:Y:S01]  /*c940*/  UISETP.NE.AND UP0, UPT, UR48, URZ, UPT ;  /* 0x0000003f3000728c */ /* 0x000fe2000bf05270 */
[----:B------:R-:W-:Y:S01]  /*c950*/  IMAD.MOV.U32 R0, RZ, RZ, 0x1 ;  /* 0x00000001ff007424 */ /* 0x000fe200078e00ff */
[----:B------:R-:W-:Y:S01]  /*c960*/  USHF.R.U64 UR4, UR16, UR24, UR17 ;  /* 0x0000001810047299 */ /* 0x000fe20008001211 */
[----:B------:R-:W-:Y:S01]  /*c970*/  IMAD.U32 R18, RZ, RZ, UR6 ;  /* 0x00000006ff127e24 */ /* 0x000fe2000f8e00ff */
[----:B------:R-:W-:Y:S02]  /*c980*/  ULOP3.LUT UR18, UR18, UR23, URZ, 0xc0, !UPT ;  /* 0x0000001712127292 */ /* 0x000fe4000f8ec03f */
[----:B------:R-:W-:Y:S02]  /*c990*/  UIADD3 UR5, -UR4, URZ, URZ ;  /* 0x0000003f04057290 */ /* 0x000fe4000fffe13f */
[----:B------:R-:W-:Y:S02]  /*c9a0*/  ULOP3.LUT UR9, UR12, UR9, URZ, 0xc0, !UPT ;  /* 0x000000090c097292 */ /* 0x000fe4000f8ec03f */
[----:B------:R-:W-:-:S02]  /*c9b0*/  UIMAD UR4, UR13, UR4, UR18 ;  /* 0x000000040d0472a4 */ /* 0x000fc4000f8e0212 */
[----:B------:R-:W-:Y:S02]  /*c9c0*/  @UP0 UIMAD UR22, UR26, UR21, UR19 ;  /* 0x000000151a1602a4 */ /* 0x000fe4000f8e0213 */
[----:B------:R-:W-:Y:S01]  /*c9d0*/  UIMAD UR5, UR5, UR25, UR20 ;  /* 0x00000019050572a4 */ /* 0x000fe2000f8e0214 */
[----:B------:R-:W-:Y:S02]  /*c9e0*/  ULDC UR7, c[0x0][0x610] ;  /* 0x0001840000077ab9 */ /* 0x000fe40000000800 */
[----:B------:R-:W-:Y:S02]  /*c9f0*/  UIMAD UR4, UR4, UR7, UR22 ;  /* 0x00000007040472a4 */ /* 0x000fe4000f8e0216 */
[----:B------:R-:W-:-:S04]  /*ca00*/  UIMAD UR5, UR5, UR8, UR9 ;  /* 0x00000008050572a4 */ /* 0x000fc8000f8e0209 */
[----:B------:R-:W-:Y:S02]  /*ca10*/  USEL UR7, UR5, UR4, !UP0 ;  /* 0x0000000405077287 */ /* 0x000fe4000c000000 */
[----:B------:R-:W-:-:S04]  /*ca20*/  USEL UR4, UR4, UR5, !UP0 ;  /* 0x0000000504047287 */ /* 0x000fc8000c000000 */
[----:B------:R-:W-:Y:S02]  /*ca30*/  IMAD.U32 R4, RZ, RZ, UR7 ;  /* 0x00000007ff047e24 */ /* 0x000fe4000f8e00ff */
[----:B------:R-:W-:-:S05]  /*ca40*/  IMAD.U32 R3, RZ, RZ, UR4 ;  /* 0x00000004ff037e24 */ /* 0x000fca000f8e00ff */
[----:B------:R0:W-:Y:S04]  /*ca50*/  STL [R1], R3 ;  /* 0x0000000301007387 */ /* 0x0001e80000100800 */
[----:B------:R0:W-:Y:S02]  /*ca60*/  STL [R1+0x4], R4 ;  /* 0x0000040401007387 */ /* 0x0001e40000100800 */
.L_x_423:
[----:B------:R-:W-:Y:S02]  /*ca70*/  LOP3.LUT P0, RZ, R0, 0xff, RZ, 0xc0, !PT ;  /* 0x000000ff00ff7812 */ /* 0x000fe4000780c0ff */
[----:B------:R-:W-:-:S11]  /*ca80*/  LOP3.LUT R218, R218, 0x1, RZ, 0x3c, !PT ;  /* 0x00000001dada7812 */ /* 0x000fd600078e3cff */
[----:B------:R-:W-:Y:S05]  /*ca90*/  @P0 BRA `(.L_x_426) ;  /* 0xffffff4c00780947 */ /* 0x000fea000383ffff */
[----:B------:R-:W-:Y:S05]  /*caa0*/  EXIT ;  /* 0x000000000000794d */ /* 0x000fea0003800000 */
.L_x_17:
[----:B------:R-:W-:-:S08]  /*cab0*/  ISETP.NE.AND P0, PT, RZ, UR6, PT ;  /* 0x00000006ff007c0c */ /* 0x000fd0000bf05270 */
[----:B01---5:R-:W0:-:S00]  /*cac0*/  USETMAXREG.DEALLOC.CTAPOOL 0x28 ;  /* 0x00000028000079c8 */ /* 0x023e0000080e0500 */
[----:B------:R-:W-:Y:S05]  /*cad0*/  @P0 EXIT ;  /* 0x000000000000094d */ /* 0x000fea0003800000 */
[----:B0-----:R-:W-:Y:S01]  /*cae0*/  LOP3.LUT P0, RZ, R0, 0xff, RZ, 0xc0, !PT ;  /* 0x000000ff00ff7812 */ /* 0x001fe2000780c0ff */
[----:B------:R-:W-:Y:S02]  /*caf0*/  IMAD.MOV.U32 R0, RZ, RZ, 0x1 ;  /* 0x00000001ff007424 */ /* 0x000fe400078e00ff */
[----:B------:R-:W-:-:S10]  /*cb00*/  IMAD.MOV.U32 R8, RZ, RZ, RZ ;  /* 0x000000ffff087224 */ /* 0x000fd400078e00ff */
[----:B------:R-:W-:Y:S05]  /*cb10*/  @!P0 BRA `(.L_x_427) ;  /* 0x0000000c00548947 */ /* 0x000fea0003800000 */
[----:B------:R-:W0:Y:S01]  /*cb20*/  S2R R11, SR_CgaCtaId ;  /* 0x00000000000b7919 */ /* 0x000e220000008800 */
[----:B------:R-:W-:Y:S01]  /*cb30*/  LOP3.LUT P0, RZ, R3, 0x1f, RZ, 0xc0, !PT ;  /* 0x0000001f03ff7812 */ /* 0x000fe2000780c0ff */
[----:B------:R-:W-:Y:S01]  /*cb40*/  IMAD.MOV.U32 R2, RZ, RZ, 0x3000 ;  /* 0x00003000ff027424 */ /* 0x000fe200078e00ff */
[----:B------:R-:W-:Y:S01]  /*cb50*/  ULDC UR5, c[0x0][0x658] ;  /* 0x0001960000057ab9 */ /* 0x000fe20000000800 */
[----:B------:R-:W-:Y:S01]  /*cb60*/  UMOV UR6, 0xffffffff ;  /* 0xffffffff00067882 */ /* 0x000fe20000000000 */
[----:B------:R-:W-:Y:S01]  /*cb70*/  BSSY B0, `(.L_x_427) ;  /* 0x00000cf000007945 */ /* 0x000fe20003800000 */
[----:B------:R-:W-:Y:S01]  /*cb80*/  USHF.L.U32 UR6, UR6, UR5, URZ ;  /* 0x0000000506067299 */ /* 0x000fe2000800063f */
[C---:B------:R-:W-:Y:S01]  /*cb90*/  ISETP.NE.AND P3, PT, R4.reuse, RZ, PT ;  /* 0x000000ff0400720c */ /* 0x040fe20003f65270 */
[----:B------:R-:W-:Y:S01]  /*cba0*/  IMAD.MOV.U32 R10, RZ, RZ, 0x1 ;  /* 0x00000001ff0a7424 */ /* 0x000fe200078e00ff */
[----:B------:R-:W-:Y:S01]  /*cbb0*/  ISETP.NE.OR P0, PT, R4, RZ, !P0 ;  /* 0x000000ff0400720c */ /* 0x000fe20004705670 */
[----:B------:R-:W-:Y:S01]  /*cbc0*/  IMAD.MOV.U32 R0, RZ, RZ, 0x1 ;  /* 0x00000001ff007424 */ /* 0x000fe200078e00ff */
[----:B------:R-:W-:Y:S01]  /*cbd0*/  ULDC UR4, c[0x0][0x600] ;  /* 0x0001800000047ab9 */ /* 0x000fe20000000800 */
[----:B------:R-:W-:Y:S01]  /*cbe0*/  IMAD.MOV.U32 R8, RZ, RZ, RZ ;  /* 0x000000ffff087224 */ /* 0x000fe200078e00ff */
[----:B------:R-:W-:Y:S01]  /*cbf0*/  UMOV UR7, 0x1 ;  /* 0x0000000100077882 */ /* 0x000fe20000000000 */
[----:B------:R-:W-:-:S02]  /*cc00*/  UIADD3 UR22, UR41, 0x1, URZ ;  /* 0x0000000129167890 */ /* 0x000fc4000fffe03f */
[----:B------:R-:W-:Y:S02]  /*cc10*/  ULOP3.LUT UR23, UR40, 0x2, URZ, 0xfc, !UPT ;  /* 0x0000000228177892 */ /* 0x000fe4000f8efc3f */
[----:B------:R-:W-:Y:S02]  /*cc20*/  UIADD3 UR4, UR4, -0x1, URZ ;  /* 0xffffffff04047890 */ /* 0x000fe4000fffe03f */
[----:B------:R-:W-:Y:S02]  /*cc30*/  USHF.L.U32 UR5, UR7, UR5, URZ ;  /* 0x0000000507057299 */ /* 0x000fe4000800063f */
[----:B------:R-:W-:Y:S01]  /*cc40*/  ULOP3.LUT UR6, URZ, UR6, URZ, 0x33, !UPT ;  /* 0x000000063f067292 */ /* 0x000fe2000f8e333f */
[----:B------:R-:W-:Y:S01]  /*cc50*/  ULDC.64 UR20, c[0x0][0x198] ;  /* 0x0000660000147ab9 */ /* 0x000fe20000000a00 */
[----:B0-----:R-:W-:-:S05]  /*cc60*/  LOP3.LUT R11, R11, 0x1, RZ, 0xc0, !PT ;  /* 0x000000010b0b7812 */ /* 0x001fca00078ec0ff */
[----:B------:R-:W-:-:S07]  /*cc70*/  IMAD R9, R11, R2, 0x8180 ;  /* 0x000081800b097424 */ /* 0x000fce00078e0202 */
.L_x_439:
[----:B------:R-:W-:-:S03]  /*cc80*/  UMOV UR7, 0xffffffff ;  /* 0xffffffff00077882 */ /* 0x000fc60000000000 */
[----:B01----:R-:W-:Y:S05]  /*cc90*/  BRA.DIV UR7, `(.L_x_428) ;  /* 0x00000012079c7947 */ /* 0x003fea000b800000 */
[----:B------:R-:W-:-:S13]  /*cca0*/  ELECT P6, URZ, PT ;  /* 0x00000000003f782f */ /* 0x000fda00038c0000 */
.L_x_456:
[----:B------:R-:W0:Y:S01]  /*ccb0*/  LDC R2, c[0x0][0x28c] ;  /* 0x0000a300ff027b82 */ /* 0x000e220000000800 */
[----:B------:R-:W-:Y:S01]  /*ccc0*/  BSSY B1, `(.L_x_429) ;  /* 0x000003d000017945 */ /* 0x000fe20003800000 */
[----:B0-----:R-:W-:-:S13]  /*ccd0*/  ISETP.LT.OR P6, PT, R2, 0x1, !P6 ;  /* 0x000000010200780c */ /* 0x001fda00077c1670 */
[----:B------:R-:W-:Y:S05]  /*cce0*/  @P6 BRA `(.L_x_430) ;  /* 0x0000000000e86947 */ /* 0x000fea0003800000 */
[----:B------:R-:W2:Y:S04]  /*ccf0*/  LDL.LU R3, [R1+0x4] ;  /* 0x0000040001037983 */ /* 0x000ea80000300800 */
[----:B------:R-:W3:Y:S01]  /*cd00*/  LDL.LU R4, [R1] ;  /* 0x0000000001047983 */ /* 0x000ee20000300800 */
[----:B------:R-:W-:Y:S02]  /*cd10*/  IMAD.MOV.U32 R14, RZ, RZ, RZ ;  /* 0x000000ffff0e7224 */ /* 0x000fe400078e00ff */
[----:B------:R-:W-:Y:S02]  /*cd20*/  IMAD.U32 R15, RZ, RZ, UR22 ;  /* 0x00000016ff0f7e24 */ /* 0x000fe4000f8e00ff */
[----:B------:R-:W-:Y:S02]  /*cd30*/  IMAD.MOV.U32 R2, RZ, RZ, R0 ;  /* 0x000000ffff027224 */ /* 0x000fe400078e0000 */
[----:B--2---:R-:W-:-:S02]  /*cd40*/  IMAD R3, R3, 0x2, R11 ;  /* 0x0000000203037824 */ /* 0x004fc400078e020b */
[----:B---3--:R-:W-:Y:S02]  /*cd50*/  IMAD.SHL.U32 R7, R4, 0x40, RZ ;  /* 0x0000004004077824 */ /* 0x008fe400078e00ff */
[----:B------:R-:W-:Y:S02]  /*cd60*/  IMAD.MOV.U32 R4, RZ, RZ, R8 ;  /* 0x000000ffff047224 */ /* 0x000fe400078e0008 */
[----:B------:R-:W-:-:S07]  /*cd70*/  IMAD R6, R3, 0xc0, RZ ;  /* 0x000000c003067824 */ /* 0x000fce00078e02ff */
.L_x_434:
[----:B------:R-:W0:Y:S01]  /*cd80*/  S2R R12, SR_CgaCtaId ;  /* 0x00000000000c7919 */ /* 0x000e220000008800 */
[----:B------:R-:W-:Y:S01]  /*cd90*/  MOV R3, 0x400 ;  /* 0x0000040000037802 */ /* 0x000fe20000000f00 */
[----:B------:R-:W1:Y:S03]  /*cda0*/  @!P3 LDC R5, c[0x0][0x500] ;  /* 0x00014000ff05bb82 */ /* 0x000e660000000800 */
[----:B0-----:R-:W-:Y:S02]  /*cdb0*/  LEA R13, R12, R3, 0x18 ;  /* 0x000000030c0d7211 */ /* 0x001fe400078ec0ff */
[----:B------:R-:W-:-:S03]  /*cdc0*/  SHF.L.U32 R3, R2, 0x1f, RZ ;  /* 0x0000001f02037819 */ /* 0x000fc600000006ff */
[----:B------:R-:W-:-:S04]  /*cdd0*/  IMAD R12, R4, 0x8, R13 ;  /* 0x00000008040c7824 */ /* 0x000fc800078e020d */
[----:B------:R-:W0:Y:S02]  /*cde0*/  SYNCS.PHASECHK.TRANS64.TRYWAIT P1, [R12+URZ+0x40], R3 ;  /* 0x000040030c0075a7 */ /* 0x000e24000802017f */
[----:B01----:R-:W-:Y:S05]  /*cdf0*/  @!P1 BRA `(.L_x_431) ;  /* 0x0000001000649947 */ /* 0x003fea0003800000 */
.L_x_457:
[----:B------:R-:W-:Y:S01]  /*ce00*/  UPRMT UR7, UR23, 0x9910, URZ ;  /* 0x0000991017077896 */ /* 0x000fe2000800003f */
[----:B------:R1:W-:Y:S03]  /*ce10*/  @!P3 SYNCS.ARRIVE.TRANS64 RZ, [R12+URZ], R5 ;  /* 0x000000050cffb9a7 */ /* 0x0003e6000800003f */
[----:B------:R-:W-:-:S06]  /*ce20*/  UISETP.NE.AND UP0, UPT, UR7, 0x2, UPT ;  /* 0x000000020700788c */ /* 0x000fcc000bf05270 */
[----:B------:R-:W-:-:S13]  /*ce30*/  PLOP3.LUT P1, PT, PT, PT, UP0, 0x80, 0x0 ;  /* 0x000000000000781c */ /* 0x000fda0003f2f008 */
[----:B-1----:R-:W-:Y:S05]  /*ce40*/  @P1 BRA `(.L_x_432) ;  /* 0x0000000000041947 */ /* 0x002fea0003800000 */
[----:B------:R-:W-:Y:S01]  /*ce50*/  BPT.TRAP 0x1 ;  /* 0x000000040000795c */ /* 0x000fe20000300000 */
.L_x_432:
[----:B------:R-:W-:Y:S05]  /*ce60*/  @P0 BRA `(.L_x_433) ;  /* 0x0000000000040947 */ /* 0x000fea0003800000 */
[----:B------:R-:W-:Y:S01]  /*ce70*/  BPT.TRAP 0x1 ;  /* 0x000000040000795c */ /* 0x000fe20000300000 */
.L_x_433:
[C---:B0-----:R-:W-:Y:S01]  /*ce80*/  IMAD R3, R4.reuse, 0x1000, R13 ;  /* 0x0000100004037824 */ /* 0x041fe200078e020d */
[----:B------:R-:W-:Y:S01]  /*ce90*/  R2UR UR18, R13 ;  /* 0x000000000d1272ca */ /* 0x000fe200000e0000 */
[----:B------:R-:W-:Y:S01]  /*cea0*/  IMAD R5, R4, 0x6000, R9 ;  /* 0x0000600004057824 */ /* 0x000fe200078e0209 */
[----:B------:R-:W-:Y:S01]  /*ceb0*/  R2UR UR9, R12 ;  /* 0x000000000c0972ca */ /* 0x000fe200000e0000 */
[----:B------:R-:W-:Y:S01]  /*cec0*/  VIADD R15, R15, 0xffffffff ;  /* 0xffffffff0f0f7836 */ /* 0x000fe20000000000 */
[----:B------:R-:W-:Y:S01]  /*ced0*/  R2UR UR7, R3 ;  /* 0x00000000030772ca */ /* 0x000fe200000e0000 */
[----:B------:R-:W-:Y:S01]  /*cee0*/  UIADD3 UR14, UP0, UR20, 0xf0, URZ ;  /* 0x000000f0140e7890 */ /* 0x000fe2000ff1e03f */
[----:B------:R-:W-:Y:S01]  /*cef0*/  R2UR UR8, R5 ;  /* 0x00000000050872ca */ /* 0x000fe200000e0000 */
[----:B------:R-:W-:Y:S01]  /*cf00*/  UIADD3 UR24, UP1, UR20, 0x1f0, URZ ;  /* 0x000001f014187890 */ /* 0x000fe2000ff3e03f */
[----:B------:R-:W-:Y:S01]  /*cf10*/  R2UR UR11, R7 ;  /* 0x00000000070b72ca */ /* 0x000fe200000e0000 */
[----:B------:R-:W-:Y:S01]  /*cf20*/  UIADD3.X UR15, URZ, UR21, URZ, UP0, !UPT ;  /* 0x000000153f0f7290 */ /* 0x000fe200087fe43f */
[----:B------:R-:W-:Y:S01]  /*cf30*/  R2UR UR10, R14 ;  /* 0x000000000e0a72ca */ /* 0x000fe200000e0000 */
[----:B------:R-:W-:Y:S01]  /*cf40*/  VIADD R4, R4, 0x1 ;  /* 0x0000000104047836 */ /* 0x000fe20000000000 */
[----:B------:R-:W-:Y:S01]  /*cf50*/  R2UR UR12, R18 ;  /* 0x00000000120c72ca */ /* 0x000fe200000e0000 */
[----:B------:R-:W-:Y:S01]  /*cf60*/  UIADD3.X UR25, URZ, UR21, URZ, UP1, !UPT ;  /* 0x000000153f197290 */ /* 0x000fe20008ffe43f */
[----:B------:R-:W-:Y:S01]  /*cf70*/  R2UR UR19, R6 ;  /* 0x00000000061372ca */ /* 0x000fe200000e0000 */
[----:B------:R-:W-:Y:S01]  /*cf80*/  UMOV UR16, 0x0 ;  /* 0x0000000000107882 */ /* 0x000fe20000000000 */
[----:B------:R-:W-:Y:S01]  /*cf90*/  ISETP.GT.AND P2, PT, R15, 0x1, PT ;  /* 0x000000010f00780c */ /* 0x000fe20003f44270 */
[----:B------:R-:W-:Y:S01]  /*cfa0*/  UIADD3 UR13, UR7, 0x180, URZ ;  /* 0x00000180070d7890 */ /* 0x000fe2000fffe03f */
[----:B------:R-:W-:Y:S01]  /*cfb0*/  ISETP.NE.AND P1, PT, R4, 0x8, PT ;  /* 0x000000080400780c */ /* 0x000fe20003f25270 */
[----:B------:R-:W-:Y:S01]  /*cfc0*/  UIADD3 UR7, UR18, UR8, URZ ;  /* 0x0000000812077290 */ /* 0x000fe2000fffe03f */
[----:B------:R-:W-:Y:S01]  /*cfd0*/  VIADD R14, R14, 0x40 ;  /* 0x000000400e0e7836 */ /* 0x000fe20000000000 */
[----:B------:R-:W-:Y:S01]  /*cfe0*/  UMOV UR17, 0x10000000 ;  /* 0x1000000000117882 */ /* 0x000fe20000000000 */
[----:B------:R-:W-:Y:S01]  /*cff0*/  UMOV UR26, 0x30000 ;  /* 0x00030000001a7882 */ /* 0x000fe20000000000 */
[----:B------:R-:W-:Y:S01]  /*d000*/  SEL R3, RZ, 0x1, P1 ;  /* 0x00000001ff037807 */ /* 0x000fe20000800000 */
[----:B------:R-:W-:Y:S01]  /*d010*/  UMOV UR8, UR13 ;  /* 0x0000000d00087c82 */ /* 0x000fe20008000000 */
[----:B------:R-:W-:Y:S01]  /*d020*/  SEL R4, R4, RZ, P1 ;  /* 0x000000ff04047207 */ /* 0x000fe20000800000 */
[----:B------:R0:W-:Y:S01]  /*d030*/  UTMALDG.3D [UR8], [UR14], desc[UR16] ;  /* 0x000010080e0075b4 */ /* 0x0001e20008011000 */
[----:B------:R-:W-:Y:S01]  /*d040*/  LOP3.LUT R2, R2, R3, RZ, 0x3c, !PT ;  /* 0x0000000302027212 */ /* 0x000fe200078e3cff */
[----:B0-----:R-:W-:Y:S01]  /*d050*/  UMOV UR11, UR19 ;  /* 0x00000013000b7c82 */ /* 0x001fe20008000000 */
[----:B------:R-:W-:-:S02]  /*d060*/  UMOV UR8, UR7 ;  /* 0x0000000700087c82 */ /* 0x000fc40008000000 */
[----:B------:R0:W-:Y:S02]  /*d070*/  UTMALDG.3D.MULTICAST [UR8], [UR24], UR26, desc[UR16] ;  /* 0x00001008180073b4 */ /* 0x0001e4000801181a */
[----:B0-----:R-:W-:Y:S05]  /*d080*/  @P2 BRA `(.L_x_434) ;  /* 0xfffffffc003c2947 */ /* 0x001fea000383ffff */
.L_x_430:
[----:B------:R-:W-:Y:S05]  /*d090*/  BSYNC B1 ;  /* 0x0000000000017941 */ /* 0x000fea0003800000 */
.L_x_429:
[----:B------:R-:W-:Y:S01]  /*d0a0*/  LOP3.LUT P4, RZ, R10, 0xff, RZ, 0xc0, !PT ;  /* 0x000000ff0aff7812 */ /* 0x000fe2000788c0ff */
[----:B------:R-:W-:Y:S01]  /*d0b0*/  VIADD R8, R8, UR41 ;  /* 0x0000002908087c36 */ /* 0x000fe20008000000 */
[----:B------:R-:W-:Y:S01]  /*d0c0*/  ULDC.64 UR8, c[0x0][0x650] ;  /* 0x0001940000087ab9 */ /* 0x000fe20000000a00 */
[----:B------:R-:W-:Y:S01]  /*d0d0*/  BSSY B1, `(.L_x_435) ;  /* 0x0000076000017945 */ /* 0x000fe20003800000 */
[----:B------:R-:W-:Y:S01]  /*d0e0*/  IMAD.MOV.U32 R18, RZ, RZ, -0x1 ;  /* 0xffffffffff127424 */ /* 0x000fe200078e00ff */
[----:B------:R-:W-:Y:S02]  /*d0f0*/  PRMT R10, RZ, 0x7610, R10 ;  /* 0x00007610ff0a7816 */ /* 0x000fe4000000000a */
[----:B------:R-:W-:Y:S02]  /*d100*/  SHF.R.U32.HI R2, RZ, 0x3, R8 ;  /* 0x00000003ff027819 */ /* 0x000fe40000011608 */
[----:B------:R-:W-:Y:S02]  /*d110*/  ISETP.GT.U32.AND P1, PT, R8, 0x7, PT ;  /* 0x000000070800780c */ /* 0x000fe40003f24070 */
[----:B------:R-:W-:-:S02]  /*d120*/  LOP3.LUT R2, R2, 0x1, RZ, 0xc0, !PT ;  /* 0x0000000102027812 */ /* 0x000fc400078ec0ff */
[----:B------:R-:W0:Y:S01]  /*d130*/  @P4 S2R R4, SR_CgaCtaId ;  /* 0x0000000000044919 */ /* 0x000e220000008800 */
[----:B------:R-:W-:Y:S02]  /*d140*/  @P4 MOV R3, 0x400 ;  /* 0x0000040000034802 */ /* 0x000fe40000000f00 */
[----:B------:R-:W-:Y:S02]  /*d150*/  ISETP.NE.U32.AND P2, PT, R2, 0x1, PT ;  /* 0x000000010200780c */ /* 0x000fe40003f45070 */
[----:B------:R-:W-:Y:S02]  /*d160*/  LOP3.LUT R8, R8, 0x7, RZ, 0xc0, !PT ;  /* 0x0000000708087812 */ /* 0x000fe400078ec0ff */
[----:B0-----:R-:W-:Y:S01]  /*d170*/  @P4 LEA R3, R4, R3, 0x18 ;  /* 0x0000000304034211 */ /* 0x001fe200078ec0ff */
[----:B------:R-:W-:-:S03]  /*d180*/  IMAD.U32 R4, RZ, RZ, UR41 ;  /* 0x00000029ff047e24 */ /* 0x000fc6000f8e00ff */
[----:B------:R0:W-:Y:S01]  /*d190*/  @P4 SYNCS.ARRIVE.TRANS64.A1T0 RZ, [R3+URZ+0xb8], RZ ;  /* 0x0000b8ff03ff49a7 */ /* 0x0001e2000810003f */
[----:B------:R-:W-:Y:S02]  /*d1a0*/  IADD3 R23, P4, R23, UR36, RZ ;  /* 0x0000002417177c10 */ /* 0x000fe4000ff9e0ff */
[C---:B------:R-:W-:Y:S02]  /*d1b0*/  ISETP.LT.U32.AND P1, PT, R4.reuse, 0x8, P1 ;  /* 0x000000080400780c */ /* 0x040fe40000f21070 */
[----:B------:R-:W-:Y:S01]  /*d1c0*/  ISETP.GT.U32.AND P2, PT, R4, 0x7, !P2 ;  /* 0x000000070400780c */ /* 0x000fe20005744070 */
[----:B------:R-:W-:Y:S01]  /*d1d0*/  IMAD.MOV.U32 R4, RZ, RZ, -0x1 ;  /* 0xffffffffff047424 */ /* 0x000fe200078e00ff */
[----:B------:R-:W-:Y:S02]  /*d1e0*/  IADD3.X R22, R22, UR42, RZ, P4, !PT ;  /* 0x0000002a16167c10 */ /* 0x000fe4000a7fe4ff */
[----:B0-----:R-:W-:Y:S02]  /*d1f0*/  SEL R3, RZ, 0x1, !P1 ;  /* 0x00000001ff037807 */ /* 0x001fe40004800000 */
[----:B------:R-:W-:Y:S01]  /*d200*/  SEL R2, RZ, 0x1, !P2 ;  /* 0x00000001ff027807 */ /* 0x000fe20005000000 */
[----:B------:R0:W-:Y:S01]  /*d210*/  STL [R1], R4 ;  /* 0x0000000401007387 */ /* 0x0001e20000100800 */
[----:B------:R-:W-:-:S02]  /*d220*/  ISETP.GE.U32.AND P4, PT, R23, UR8, PT ;  /* 0x0000000817007c0c */ /* 0x000fc4000bf86070 */
[----:B------:R-:W-:Y:S01]  /*d230*/  LOP3.LUT R0, R2, R0, R3, 0x96, !PT ;  /* 0x0000000002007212 */ /* 0x000fe200078e9603 */
[----:B------:R-:W-:Y:S01]  /*d240*/  IMAD.MOV.U32 R3, RZ, RZ, -0x1 ;  /* 0xffffffffff037424 */ /* 0x000fe200078e00ff */
[----:B------:R-:W-:Y:S02]  /*d250*/  ISETP.GE.U32.AND.EX P1, PT, R22, UR9, PT, P4 ;  /* 0x0000000916007c0c */ /* 0x000fe4000bf26140 */
[----:B------:R-:W-:Y:S02]  /*d260*/  PRMT R2, RZ, 0x7610, R2 ;  /* 0x00007610ff027816 */ /* 0x000fe40000000002 */
[----:B------:R0:W-:Y:S09]  /*d270*/  STL [R1+0x4], R3 ;  /* 0x0000040301007387 */ /* 0x0001f20000100800 */
[----:B------:R-:W-:Y:S05]  /*d280*/  @P1 BRA `(.L_x_436) ;  /* 0x0000000400681947 */ /* 0x000fea0003800000 */
[----:B------:R-:W0:Y:S01]  /*d290*/  S2UR UR7, SR_CTAID.X ;  /* 0x00000000000779c3 */ /* 0x000e220000002500 */
[----:B------:R-:W-:Y:S01]  /*d2a0*/  ULDC.64 UR8, c[0x0][0x628] ;  /* 0x00018a0000087ab9 */ /* 0x000fe20000000a00 */
[----:B------:R-:W-:Y:S01]  /*d2b0*/  ULDC UR10, c[0x0][0x150] ;  /* 0x00005400000a7ab9 */ /* 0x000fe20000000800 */
[----:B------:R-:W-:Y:S01]  /*d2c0*/  ISETP.NE.U32.AND P1, PT, RZ, UR8, PT ;  /* 0x00000008ff007c0c */ /* 0x000fe2000bf25070 */
[----:B------:R-:W-:Y:S01]  /*d2d0*/  ULDC UR11, c[0x0][0x630] ;  /* 0x00018c00000b7ab9 */ /* 0x000fe20000000800 */
[----:B------:R-:W-:Y:S01]  /*d2e0*/  ULDC UR13, c[0x0][0x154] ;  /* 0x00005500000d7ab9 */ /* 0x000fe20000000800 */
[----:B------:R-:W-:Y:S01]  /*d2f0*/  IMAD.MOV.U32 R2, RZ, RZ, R23 ;  /* 0x000000ffff027224 */ /* 0x000fe200078e0017 */
[----:B------:R-:W-:Y:S01]  /*d300*/  ISETP.NE.AND.EX P1, PT, RZ, UR9, PT, P1 ;  /* 0x00000009ff007c0c */ /* 0x000fe2000bf25310 */
[----:B------:R-:W1:Y:S01]  /*d310*/  S2UR UR12, SR_CTAID.Y ;  /* 0x00000000000c79c3 */ /* 0x000e620000002600 */
[----:B0-----:R-:W-:-:S05]  /*d320*/  I2FP.F32.U32 R3, UR7 ;  /* 0x0000000700037c45 */ /* 0x001fca0008201000 */
[----:B------:R-:W-:Y:S01]  /*d330*/  FMUL R12, R3, UR10 ;  /* 0x0000000a030c7c20 */ /* 0x000fe20008400000 */
[----:B------:R-:W-:-:S05]  /*d340*/  IMAD.MOV.U32 R3, RZ, RZ, R22 ;  /* 0x000000ffff037224 */ /* 0x000fca00078e0016 */
[----:B------:R-:W-:Y:S05]  /*d350*/  @!P1 BRA `(.L_x_437) ;  /* 0x0000000000289947 */ /* 0x000fea0003800000 */
[----:B------:R-:W-:Y:S02]  /*d360*/  ULDC UR10, c[0x0][0x634] ;  /* 0x00018d00000a7ab9 */ /* 0x000fe40000000800 */
[----:B------:R-:W-:-:S05]  /*d370*/  IADD3 R7, P1, R23, UR10, RZ ;  /* 0x0000000a17077c10 */ /* 0x000fca000ff3e0ff */
[----:B------:R-:W-:-:S04]  /*d380*/  IMAD.X R13, RZ, RZ, R22, P1 ;  /* 0x000000ffff0d7224 */ /* 0x000fc800008e0616 */
[----:B------:R-:W-:-:S04]  /*d390*/  IMAD.WIDE.U32 R4, R13, UR8, RZ ;  /* 0x000000080d047c25 */ /* 0x000fc8000f8e00ff */
[----:B------:R-:W-:-:S04]  /*d3a0*/  IMAD.WIDE.U32 R4, P1, R7, UR9, R4 ;  /* 0x0000000907047c25 */ /* 0x000fc8000f820004 */
[----:B------:R-:W-:-:S04]  /*d3b0*/  IMAD.WIDE.U32 R6, R7, UR8, RZ ;  /* 0x0000000807067c25 */ /* 0x000fc8000f8e00ff */
[----:B------:R-:W-:Y:S01]  /*d3c0*/  IMAD.X R3, RZ, RZ, RZ, P1 ;  /* 0x000000ffff037224 */ /* 0x000fe200008e06ff */
[----:B------:R-:W-:Y:S01]  /*d3d0*/  IADD3 RZ, P1, R7, R4, RZ ;  /* 0x0000000407ff7210 */ /* 0x000fe20007f3e0ff */
[----:B------:R-:W-:-:S04]  /*d3e0*/  IMAD.MOV.U32 R2, RZ, RZ, R5 ;  /* 0x000000ffff027224 */ /* 0x000fc800078e0005 */
[----:B------:R-:W-:-:S08]  /*d3f0*/  IMAD.WIDE.U32.X R2, R13, UR9, R2, P1 ;  /* 0x000000090d027c25 */ /* 0x000fd000088e0402 */
.L_x_437:
[--C-:B------:R-:W-:Y:S01]  /*d400*/  SHF.R.U64 R18, R2, UR11, R3.reuse ;  /* 0x0000000b02127c19 */ /* 0x100fe20008001203 */
[----:B------:R-:W0:Y:S01]  /*d410*/  F2I.U32.TRUNC.NTZ R12, R12 ;  /* 0x0000000c000c7305 */ /* 0x000e22000020f000 */
[----:B------:R-:W-:Y:S01]  /*d420*/  SHF.R.U32.HI R2, RZ, UR11, R3 ;  /* 0x0000000bff027c19 */ /* 0x000fe20008011603 */
[----:B------:R-:W-:Y:S01]  /*d430*/  ULDC.64 UR8, c[0x0][0x620] ;  /* 0x0001880000087ab9 */ /* 0x000fe20000000a00 */
[----:B------:R-:W-:Y:S01]  /*d440*/  IADD3 R5, P1, RZ, -R18, RZ ;  /* 0x80000012ff057210 */ /* 0x000fe20007f3e0ff */
[----:B------:R-:W-:Y:S01]  /*d450*/  IMAD.MOV.U32 R3, RZ, RZ, R22 ;  /* 0x000000ffff037224 */ /* 0x000fe200078e0016 */
[----:B-1----:R-:W-:Y:S01]  /*d460*/  I2FP.F32.U32 R4, UR12 ;  /* 0x0000000c00047c45 */ /* 0x002fe20008201000 */
[----:B------:R-:W-:Y:S01]  /*d470*/  ULDC.64 UR14, c[0x0][0x640] ;  /* 0x00019000000e7ab9 */ /* 0x000fe20000000a00 */
[----:B------:R-:W-:Y:S01]  /*d480*/  ULDC UR11, c[0x0][0x658] ;  /* 0x00019600000b7ab9 */ /* 0x000fe20000000800 */
[----:B------:R-:W-:Y:S01]  /*d490*/  IMAD.X R2, RZ, RZ, ~R2, P1 ;  /* 0x000000ffff027224 */ /* 0x000fe200008e0e02 */
[----:B------:R-:W-:Y:S01]  /*d4a0*/  ISETP.NE.U32.AND P1, PT, RZ, UR14, PT ;  /* 0x0000000eff007c0c */ /* 0x000fe2000bf25070 */
[----:B------:R-:W-:Y:S01]  /*d4b0*/  FMUL R6, R4, UR13 ;  /* 0x0000000d04067c20 */ /* 0x000fe20008400000 */
[----:B------:R-:W-:Y:S01]  /*d4c0*/  ULDC UR13, c[0x0][0x648] ;  /* 0x00019200000d7ab9 */ /* 0x000fe20000000800 */
[----:B------:R-:W-:Y:S01]  /*d4d0*/  IMAD R4, R2, UR8, RZ ;  /* 0x0000000802047c24 */ /* 0x000fe2000f8e02ff */
[----:B------:R-:W-:Y:S01]  /*d4e0*/  ISETP.NE.AND.EX P1, PT, RZ, UR15, PT, P1 ;  /* 0x0000000fff007c0c */ /* 0x000fe2000bf25310 */
[----:B------:R-:W-:-:S02]  /*d4f0*/  IMAD.MOV.U32 R2, RZ, RZ, R23 ;  /* 0x000000ffff027224 */ /* 0x000fc400078e0017 */
[----:B------:R-:W1:Y:S02]  /*d500*/  F2I.U32.TRUNC.NTZ R6, R6 ;  /* 0x0000000600067305 */ /* 0x000e64000020f000 */
[C---:B------:R-:W-:Y:S01]  /*d510*/  IMAD.WIDE.U32 R2, R5.reuse, UR8, R2 ;  /* 0x0000000805027c25 */ /* 0x040fe2000f8e0002 */
[----:B0-----:R-:W-:Y:S02]  /*d520*/  R2UR UR8, R12 ;  /* 0x000000000c0872ca */ /* 0x001fe400000e0000 */
[----:B------:R-:W0:Y:S01]  /*d530*/  LDC R12, c[0x0][0x610] ;  /* 0x00018400ff0c7b82 */ /* 0x000e220000000800 */
[----:B------:R-:W-:Y:S01]  /*d540*/  IMAD R5, R5, UR9, R4 ;  /* 0x0000000905057c24 */ /* 0x000fe2000f8e0204 */
[----:B------:R-:W-:-:S03]  /*d550*/  ULDC UR9, c[0x0][0x618] ;  /* 0x0001860000097ab9 */ /* 0x000fc60000000800 */
[----:B------:R-:W-:-:S05]  /*d560*/  IMAD.IADD R3, R3, 0x1, R5 ;  /* 0x0000000103037824 */ /* 0x000fca00078e0205 */
[--C-:B------:R-:W-:Y:S02]  /*d570*/  SHF.R.U64 R14, R2, UR9, R3.reuse ;  /* 0x00000009020e7c19 */ /* 0x100fe40008001203 */
[----:B------:R-:W-:Y:S01]  /*d580*/  SHF.R.U32.HI R3, RZ, UR9, R3 ;  /* 0x00000009ff037c19 */ /* 0x000fe20008011603 */
[----:B------:R-:W-:Y:S01]  /*d590*/  ULDC UR9, c[0x0][0x608] ;  /* 0x0001820000097ab9 */ /* 0x000fe20000000800 */
[----:B-1----:R-:W-:Y:S02]  /*d5a0*/  R2UR UR10, R6 ;  /* 0x00000000060a72ca */ /* 0x002fe400000e0000 */
[--C-:B------:R-:W-:Y:S02]  /*d5b0*/  SHF.R.U64 R15, R14, UR9, R3.reuse ;  /* 0x000000090e0f7c19 */ /* 0x100fe40008001203 */
[----:B------:R-:W-:Y:S01]  /*d5c0*/  SHF.R.U32.HI R2, RZ, UR9, R3 ;  /* 0x00000009ff027c19 */ /* 0x000fe20008011603 */
[----:B------:R-:W-:-:S03]  /*d5d0*/  UIADD3 UR9, -UR8, URZ, URZ ;  /* 0x0000003f08097290 */ /* 0x000fc6000fffe13f */
[--C-:B------:R-:W-:Y:S01]  /*d5e0*/  SHF.R.U64 R17, R15, UR11, R2.reuse ;  /* 0x0000000b0f117c19 */ /* 0x100fe20008001202 */
[----:B------:R-:W-:Y:S01]  /*d5f0*/  ULDC UR8, c[0x0][0x144] ;  /* 0x0000510000087ab9 */ /* 0x000fe20000000800 */
[----:B------:R-:W-:-:S03]  /*d600*/  SHF.R.U32.HI R3, RZ, UR11, R2 ;  /* 0x0000000bff037c19 */ /* 0x000fc60008011602 */
[----:B------:R-:W-:Y:S01]  /*d610*/  IMAD.MOV.U32 R2, RZ, RZ, R17 ;  /* 0x000000ffff027224 */ /* 0x000fe200078e0011 */
[----:B------:R-:W-:Y:S06]  /*d620*/  @!P1 BRA `(.L_x_438) ;  /* 0x0000000000289947 */ /* 0x000fec0003800000 */
        /* <DEDUP_REMOVED lines=10> */
.L_x_438:
[----:B------:R-:W-:Y:S01]  /*d6d0*/  UISETP.NE.AND UP0, UPT, UR48, URZ, UPT ;  /* 0x0000003f3000728c */ /* 0x000fe2000bf05270 */
[----:B------:R-:W-:Y:S01]  /*d6e0*/  SHF.R.U64 R3, R2, UR13, R3 ;  /* 0x0000000d02037c19 */ /* 0x000fe20008001203 */
[----:B------:R-:W-:Y:S01]  /*d6f0*/  UIADD3 UR10, -UR10, URZ, URZ ;  /* 0x0000003f0a0a7290 */ /* 0x000fe2000fffe13f */
[----:B------:R-:W-:Y:S01]  /*d700*/  LOP3.LUT R2, R15, UR6, RZ, 0xc0, !PT ;  /* 0x000000060f027c12 */ /* 0x000fe2000f8ec0ff */
[----:B------:R-:W-:Y:S01]  /*d710*/  UIMAD UR7, UR8, UR9, UR7 ;  /* 0x00000009080772a4 */ /* 0x000fe2000f8e0207 */
[----:B------:R-:W-:Y:S01]  /*d720*/  LOP3.LUT R5, R14, UR4, RZ, 0xc0, !PT ;  /* 0x000000040e057c12 */ /* 0x000fe2000f8ec0ff */
[----:B------:R-:W-:Y:S01]  /*d730*/  IMAD.MOV R4, RZ, RZ, -R3 ;  /* 0x000000ffff047224 */ /* 0x000fe200078e0a03 */
[----:B------:R-:W-:Y:S01]  /*d740*/  ULDC UR8, c[0x0][0x148] ;  /* 0x0000520000087ab9 */ /* 0x000fe20000000800 */
[----:B------:R-:W-:Y:S01]  /*d750*/  IMAD R3, R3, UR5, R2 ;  /* 0x0000000503037c24 */ /* 0x000fe2000f8e0202 */
[----:B------:R-:W-:Y:S02]  /*d760*/  PLOP3.LUT P1, PT, PT, PT, UP0, 0x80, 0x0 ;  /* 0x000000000000781c */ /* 0x000fe40003f2f008 */
[----:B------:R-:W-:-:S03]  /*d770*/  @UP0 UIMAD UR7, UR8, UR10, UR12 ;  /* 0x0000000a080702a4 */ /* 0x000fc6000f8e020c */
[----:B------:R-:W-:Y:S02]  /*d780*/  ULDC UR8, c[0x0][0x638] ;  /* 0x00018e0000087ab9 */ /* 0x000fe40000000800 */
[----:B------:R-:W-:Y:S02]  /*d790*/  IMAD R2, R4, UR8, R17 ;  /* 0x0000000804027c24 */ /* 0x000fe4000f8e0211 */
[----:B0-----:R-:W-:Y:S01]  /*d7a0*/  IMAD R12, R3, R12, UR7 ;  /* 0x00000007030c7e24 */ /* 0x001fe2000f8e020c */
[----:B------:R-:W-:Y:S01]  /*d7b0*/  ULDC UR7, c[0x0][0x600] ;  /* 0x0001800000077ab9 */ /* 0x000fe20000000800 */
[----:B------:R-:W-:Y:S02]  /*d7c0*/  IMAD.MOV.U32 R4, RZ, RZ, 0x1 ;  /* 0x00000001ff047424 */ /* 0x000fe400078e00ff */
[----:B------:R-:W-:-:S03]  /*d7d0*/  IMAD R3, R2, UR7, R5 ;  /* 0x0000000702037c24 */ /* 0x000fc6000f8e0205 */
[----:B------:R-:W-:Y:S02]  /*d7e0*/  PRMT R2, R4, 0x7610, R2 ;  /* 0x0000761004027816 */ /* 0x000fe40000000002 */
[----:B------:R-:W-:Y:S02]  /*d7f0*/  SEL R4, R3, R12, !P1 ;  /* 0x0000000c03047207 */ /* 0x000fe40004800000 */
[----:B------:R-:W-:-:S03]  /*d800*/  SEL R3, R12, R3, !P1 ;  /* 0x000000030c037207 */ /* 0x000fc60004800000 */
[----:B------:R1:W-:Y:S04]  /*d810*/  STL [R1+0x4], R4 ;  /* 0x0000040401007387 */ /* 0x0003e80000100800 */
[----:B------:R1:W-:Y:S02]  /*d820*/  STL [R1], R3 ;  /* 0x0000000301007387 */ /* 0x0003e40000100800 */
.L_x_436:
[----:B------:R-:W-:Y:S05]  /*d830*/  BSYNC B1 ;  /* 0x0000000000017941 */ /* 0x000fea0003800000 */
.L_x_435:
[----:B------:R-:W-:-:S13]  /*d840*/  LOP3.LUT P1, RZ, R2, 0xff, RZ, 0xc0, !PT ;  /* 0x000000ff02ff7812 */ /* 0x000fda000782c0ff */
[----:B------:R-:W-:Y:S05]  /*d850*/  @P1 BRA `(.L_x_439) ;  /* 0xfffffff400081947 */ /* 0x000fea000383ffff */
[----:B------:R-:W-:Y:S05]  /*d860*/  BSYNC B0 ;  /* 0x0000000000007941 */ /* 0x000fea0003800000 */
.L_x_427:
[----:B------:R-:W-:-:S03]  /*d870*/  UMOV UR7, 0xffffffff ;  /* 0xffffffff00077882 */ /* 0x000fc60000000000 */
[----:B------:R-:W-:Y:S05]  /*d880*/  BRA.DIV UR7, `(.L_x_440) ;  /* 0x0000000607d47947 */ /* 0x000fea000b800000 */
[----:B------:R-:W-:-:S13]  /*d890*/  ELECT P6, URZ, PT ;  /* 0x00000000003f782f */ /* 0x000fda00038c0000 */
.L_x_460:
[----:B------:R-:W-:Y:S04]  /*d8a0*/  BSSY B0, `(.L_x_441) ;  /* 0x0000050000007945 */ /* 0x000fe80003800000 */
[----:B------:R-:W-:Y:S05]  /*d8b0*/  @!P6 BRA `(.L_x_442) ;  /* 0x000000040038e947 */ /* 0x000fea0003800000 */
[----:B------:R-:W-:-:S04]  /*d8c0*/  ULOP3.LUT UR7, UR40, 0x2, URZ, 0xfc, !UPT ;  /* 0x0000000228077892 */ /* 0x000fc8000f8efc3f */
[----:B------:R-:W-:-:S06]  /*d8d0*/  UISETP.NE.AND UP0, UPT, UR7, 0x3, UPT ;  /* 0x000000030700788c */ /* 0x000fcc000bf05270 */
[----:B------:R-:W-:-:S13]  /*d8e0*/  PLOP3.LUT P0, PT, PT, PT, UP0, 0x80, 0x0 ;  /* 0x000000000000781c */ /* 0x000fda0003f0f008 */
[----:B------:R-:W-:Y:S05]  /*d8f0*/  @!P0 BRA `(.L_x_443) ;  /* 0x0000000000048947 */ /* 0x000fea0003800000 */
[----:B------:R-:W-:Y:S01]  /*d900*/  BPT.TRAP 0x1 ;  /* 0x000000040000795c */ /* 0x000fe20000300000 */
.L_x_443:
[----:B01----:R-:W0:Y:S01]  /*d910*/  S2R R3, SR_CgaCtaId ;  /* 0x0000000000037919 */ /* 0x003e220000008800 */
[----:B------:R-:W-:-:S04]  /*d920*/  MOV R2, 0x400 ;  /* 0x0000040000027802 */ /* 0x000fc80000000f00 */
[----:B0-----:R-:W-:Y:S02]  /*d930*/  LEA R3, R3, R2, 0x18 ;  /* 0x0000000203037211 */ /* 0x001fe400078ec0ff */
[----:B------:R-:W-:-:S03]  /*d940*/  SHF.L.U32 R2, R0, 0x1f, RZ ;  /* 0x0000001f00027819 */ /* 0x000fc600000006ff */
[----:B------:R-:W-:-:S04]  /*d950*/  VIADD R3, R3, 0x40 ;  /* 0x0000004003037836 */ /* 0x000fc80000000000 */
[C---:B------:R-:W-:Y:S02]  /*d960*/  IMAD R7, R8.reuse, 0x8, R3 ;  /* 0x0000000808077824 */ /* 0x040fe400078e0203 */
[----:B------:R-:W-:Y:S02]  /*d970*/  VIADD R8, R8, 0x1 ;  /* 0x0000000108087836 */ /* 0x000fe40000000000 */
[----:B------:R-:W0:Y:S03]  /*d980*/  SYNCS.PHASECHK.TRANS64.TRYWAIT P0, [R7+URZ], R2 ;  /* 0x00000002070075a7 */ /* 0x000e26000800017f */
[----:B------:R-:W-:-:S04]  /*d990*/  ISETP.NE.AND P1, PT, R8, 0x8, PT ;  /* 0x000000080800780c */ /* 0x000fc80003f25270 */
[----:B------:R-:W-:Y:S02]  /*d9a0*/  SEL R5, RZ, 0x1, P1 ;  /* 0x00000001ff057807 */ /* 0x000fe40000800000 */
[----:B------:R-:W-:Y:S02]  /*d9b0*/  SEL R8, R8, RZ, P1 ;  /* 0x000000ff08087207 */ /* 0x000fe40000800000 */
[----:B------:R-:W-:-:S03]  /*d9c0*/  LOP3.LUT R5, R0, R5, RZ, 0x3c, !PT ;  /* 0x0000000500057212 */ /* 0x000fc600078e3cff */
[----:B------:R-:W-:Y:S01]  /*d9d0*/  IMAD R9, R8, 0x8, R3 ;  /* 0x0000000808097824 */ /* 0x000fe200078e0203 */
[----:B------:R-:W-:Y:S01]  /*d9e0*/  SHF.L.U32 R4, R5, 0x1f, RZ ;  /* 0x0000001f05047819 */ /* 0x000fe200000006ff */
[----:B0-----:R-:W-:Y:S06]  /*d9f0*/  @!P0 BRA `(.L_x_444) ;  /* 0x0000000400988947 */ /* 0x001fec0003800000 */
.L_x_461:
[----:B------:R-:W1:Y:S01]  /*da00*/  SYNCS.PHASECHK.TRANS64.TRYWAIT P0, [R9+URZ], R4 ;  /* 0x00000004090075a7 */ /* 0x000e62000800017f */
[----:B------:R-:W-:-:S05]  /*da10*/  VIADD R0, R8, 0x1 ;  /* 0x0000000108007836 */ /* 0x000fca0000000000 */
[----:B------:R-:W-:-:S04]  /*da20*/  ISETP.NE.AND P1, PT, R0, 0x8, PT ;  /* 0x000000080000780c */ /* 0x000fc80003f25270 */
[----:B0-----:R-:W-:Y:S02]  /*da30*/  SEL R2, RZ, 0x1, P1 ;  /* 0x00000001ff027807 */ /* 0x001fe40000800000 */
[----:B------:R-:W-:Y:S02]  /*da40*/  SEL R0, R0, RZ, P1 ;  /* 0x000000ff00007207 */ /* 0x000fe40000800000 */
[----:B------:R-:W-:-:S03]  /*da50*/  LOP3.LUT R7, R5, R2, RZ, 0x3c, !PT ;  /* 0x0000000205077212 */ /* 0x000fc600078e3cff */
[----:B------:R-:W-:Y:S01]  /*da60*/  IMAD R6, R0, 0x8, R3 ;  /* 0x0000000800067824 */ /* 0x000fe200078e0203 */
[----:B------:R-:W-:Y:S01]  /*da70*/  SHF.L.U32 R5, R7, 0x1f, RZ ;  /* 0x0000001f07057819 */ /* 0x000fe200000006ff */
[----:B-1----:R-:W-:Y:S06]  /*da80*/  @!P0 BRA `(.L_x_445) ;  /* 0x0000000400888947 */ /* 0x002fec0003800000 */
.L_x_462:
[----:B------:R-:W1:Y:S01]  /*da90*/  SYNCS.PHASECHK.TRANS64.TRYWAIT P0, [R6+URZ], R5 ;  /* 0x00000005060075a7 */ /* 0x000e62000800017f */
[----:B------:R-:W-:-:S05]  /*daa0*/  VIADD R0, R0, 0x1 ;  /* 0x0000000100007836 */ /* 0x000fca0000000000 */
[----:B------:R-:W-:-:S04]  /*dab0*/  ISETP.NE.AND P1, PT, R0, 0x8, PT ;  /* 0x000000080000780c */ /* 0x000fc80003f25270 */
[----:B------:R-:W-:Y:S02]  /*dac0*/  SEL R2, RZ, 0x1, P1 ;  /* 0x00000001ff027807 */ /* 0x000fe40000800000 */
[----:B------:R-:W-:Y:S02]  /*dad0*/  SEL R0, R0, RZ, P1 ;  /* 0x000000ff00007207 */ /* 0x000fe40000800000 */
[----:B------:R-:W-:-:S03]  /*dae0*/  LOP3.LUT R7, R7, R2, RZ, 0x3c, !PT ;  /* 0x0000000207077212 */ /* 0x000fc600078e3cff */
[----:B0-----:R-:W-:Y:S01]  /*daf0*/  IMAD R9, R0, 0x8, R3 ;  /* 0x0000000800097824 */ /* 0x001fe200078e0203 */
[----:B------:R-:W-:Y:S01]  /*db00*/  SHF.L.U32 R4, R7, 0x1f, RZ ;  /* 0x0000001f07047819 */ /* 0x000fe200000006ff */
[----:B-1----:R-:W-:Y:S06]  /*db10*/  @!P0 BRA `(.L_x_446) ;  /* 0x0000000400788947 */ /* 0x002fec0003800000 */
.L_x_463:
        /* <DEDUP_REMOVED lines=9> */
.L_x_464:
        /* <DEDUP_REMOVED lines=9> */
.L_x_465:
        /* <DEDUP_REMOVED lines=9> */
.L_x_466:
[----:B------:R-:W1:Y:S01]  /*dcd0*/  SYNCS.PHASECHK.TRANS64.TRYWAIT P0, [R6+URZ], R5 ;  /* 0x00000005060075a7 */ /* 0x000e62000800017f */
[----:B------:R-:W-:-:S05]  /*dce0*/  VIADD R0, R0, 0x1 ;  /* 0x0000000100007836 */ /* 0x000fca0000000000 */
[----:B------:R-:W-:-:S04]  /*dcf0*/  ISETP.NE.AND P1, PT, R0, 0x8, PT ;  /* 0x000000080000780c */ /* 0x000fc80003f25270 */
[----:B------:R-:W-:Y:S02]  /*dd00*/  SEL R2, RZ, 0x1, P1 ;  /* 0x00000001ff027807 */ /* 0x000fe40000800000 */
[----:B------:R-:W-:Y:S02]  /*dd10*/  SEL R0, R0, RZ, P1 ;  /* 0x000000ff00007207 */ /* 0x000fe40000800000 */
[----:B------:R-:W-:Y:S01]  /*dd20*/  LOP3.LUT R2, R7, R2, RZ, 0x3c, !PT ;  /* 0x0000000207027212 */ /* 0x000fe200078e3cff */
[----:B-1----:R-:W-:Y:S06]  /*dd30*/  @!P0 BRA `(.L_x_450) ;  /* 0x0000000400408947 */ /* 0x002fec0003800000 */
.L_x_467:
[----:B------:R-:W-:Y:S01]  /*dd40*/  IMAD R3, R0, 0x8, R3 ;  /* 0x0000000800037824 */ /* 0x000fe200078e0203 */
[----:B------:R-:W-:-:S07]  /*dd50*/  SHF.L.U32 R0, R2, 0x1f, RZ ;  /* 0x0000001f02007819 */ /* 0x000fce00000006ff */
.L_x_451:
[----:B--2---:R2:W3:Y:S02]  /*dd60*/  SYNCS.PHASECHK.TRANS64.TRYWAIT P0, [R3+URZ], R0 ;  /* 0x00000000030075a7 */ /* 0x0044e4000800017f */
[----:B---3--:R-:W-:Y:S05]  /*dd70*/  @!P0 NANOSLEEP.SYNCS 0x989680 ;  /* 0x009896800000895d */ /* 0x008fea0003900000 */
[----:B------:R-:W3:Y:S02]  /*dd80*/  @!P0 SYNCS.PHASECHK.TRANS64 P0, [R3+URZ], R0 ;  /* 0x00000000030085a7 */ /* 0x000ee4000800007f */
[----:B---3--:R-:W-:Y:S05]  /*dd90*/  @!P0 BRA `(.L_x_451) ;  /* 0xfffffffc00f08947 */ /* 0x008fea000383ffff */
.L_x_442:
[----:B------:R-:W-:Y:S05]  /*dda0*/  BSYNC B0 ;  /* 0x0000000000007941 */ /* 0x000fea0003800000 */
.L_x_441:
[----:B------:R-:W-:Y:S05]  /*ddb0*/  EXIT ;  /* 0x000000000000794d */ /* 0x000fea0003800000 */
.L_x_19:
[----:B--2---:R2:W3:Y:S02]  /*ddc0*/  SYNCS.PHASECHK.TRANS64.TRYWAIT P0, [R228+URZ], R0 ;  /* 0x00000000e40075a7 */ /* 0x0044e4000800017f */
[----:B---3--:R-:W-:Y:S05]  /*ddd0*/  @!P0 NANOSLEEP.SYNCS 0x989680 ;  /* 0x009896800000895d */ /* 0x008fea0003900000 */
[----:B------:R-:W3:Y:S02]  /*dde0*/  @!P0 SYNCS.PHASECHK.TRANS64 P0, [R228+URZ], R0 ;  /* 0x00000000e40085a7 */ /* 0x000ee4000800007f */
[----:B---3--:R-:W-:Y:S05]  /*ddf0*/  @!P0 BRA `(.L_x_19) ;  /* 0xfffffffc00f08947 */ /* 0x008fea000383ffff */
[----:B------:R-:W-:Y:S05]  /*de00*/  BRA `(.L_x_452) ;  /* 0xffffff3800b07947 */ /* 0x000fea000383ffff */
.L_x_24:
[----:B---3--:R3:W4:Y:S02]  /*de10*/  SYNCS.PHASECHK.TRANS64.TRYWAIT P1, [R3+URZ], R0 ;  /* 0x00000000030075a7 */ /* 0x008724000802017f */
[----:B----4-:R-:W-:Y:S05]  /*de20*/  @!P1 NANOSLEEP.SYNCS 0x989680 ;  /* 0x009896800000995d */ /* 0x010fea0003900000 */
[----:B------:R-:W4:Y:S02]  /*de30*/  @!P1 SYNCS.PHASECHK.TRANS64 P1, [R3+URZ], R0 ;  /* 0x00000000030095a7 */ /* 0x000f24000802007f */
[----:B----4-:R-:W-:Y:S05]  /*de40*/  @!P1 BRA `(.L_x_24) ;  /* 0xfffffffc00f09947 */ /* 0x010fea000383ffff */
[----:B------:R-:W-:Y:S05]  /*de50*/  BRA `(.L_x_23) ;  /* 0xffffff3c00247947 */ /* 0x000fea000383ffff */
.L_x_29:
[----:B-1----:R-:W-:-:S04]  /*de60*/  IMAD.U32 R5, RZ, RZ, UR4 ;  /* 0x00000004ff057e24 */ /* 0x002fc8000f8e00ff */
[----:B------:R1:W2:Y:S03]  /*de70*/  SYNCS.PHASECHK.TRANS64.TRYWAIT P1, [R5+URZ], R4 ;  /* 0x00000004050075a7 */ /* 0x0002a6000802017f */
[----:B--2---:R-:W-:Y:S05]  /*de80*/  @!P1 NANOSLEEP.SYNCS 0x989680 ;  /* 0x009896800000995d */ /* 0x004fea0003900000 */
[----:B------:R-:W2:Y:S02]  /*de90*/  @!P1 SYNCS.PHASECHK.TRANS64 P1, [R5+URZ], R4 ;  /* 0x00000004050095a7 */ /* 0x000ea4000802007f */
[----:B--2---:R-:W-:Y:S05]  /*dea0*/  @!P1 BRA `(.L_x_29) ;  /* 0xfffffffc00ec9947 */ /* 0x004fea000383ffff */
[----:B------:R-:W-:Y:S05]  /*deb0*/  BRA `(.L_x_28) ;  /* 0xffffff3c00e47947 */ /* 0x000fea000383ffff */
.L_x_35:
[----:B--2---:R2:W3:Y:S02]  /*dec0*/  SYNCS.PHASECHK.TRANS64.TRYWAIT P0, [R228+URZ+0x10], R0 ;  /* 0x00001000e40075a7 */ /* 0x0044e4000800017f */
[----:B---3--:R-:W-:Y:S05]  /*ded0*/  @!P0 NANOSLEEP.SYNCS 0x989680 ;  /* 0x009896800000895d */ /* 0x008fea0003900000 */
[----:B------:R-:W3:Y:S02]  /*dee0*/  @!P0 SYNCS.PHASECHK.TRANS64 P0, [R228+URZ+0x10], R0 ;  /* 0x00001000e40085a7 */ /* 0x000ee4000800007f */
[----:B---3--:R-:W-:Y:S05]  /*def0*/  @!P0 BRA `(.L_x_35) ;  /* 0xfffffffc00f08947 */ /* 0x008fea000383ffff */
[----:B------:R-:W-:Y:S05]  /*df00*/  BRA `(.L_x_453) ;  /* 0xffffff4400187947 */ /* 0x000fea000383ffff */
.L_x_428:
[----:B------:R-:W-:Y:S01]  /*df10*/  BSSY B1, `(.L_x_454) ;  /* 0x0000006000017945 */ /* 0x000fe20003800000 */
[----:B------:R-:W-:-:S07]  /*df20*/  IMAD.MOV.U32 R15, RZ, RZ, -0x1 ;  /* 0xffffffffff0f7424 */ /* 0x000fce00078e00ff */
[----:B------:R-:W-:Y:S05]  /*df30*/  WARPSYNC.COLLECTIVE R15, `(.L_x_455) ;  /* 0x000000000f0c7348 */ /* 0x000fea0003c00000 */
[----:B------:R-:W-:Y:S02]  /*df40*/  ELECT P6, UR62, PT ;  /* 0x00000000003e782f */ /* 0x000fe400038c0000 */
[----:B------:R-:W-:Y:S01]  /*df50*/  MOV R14, UR62 ;  /* 0x0000003e000e7c02 */ /* 0x000fe20008000f00 */
[----:B------:R-:W-:Y:S10]  /*df60*/  ENDCOLLECTIVE ;  /* 0x000000000000791b */ /* 0x000ff40003800000 */
.L_x_455:
[----:B------:R-:W-:Y:S05]  /*df70*/  BSYNC B1 ;  /* 0x0000000000017941 */ /* 0x000fea0003800000 */
.L_x_454:
[----:B------:R-:W-:Y:S05]  /*df80*/  BRA `(.L_x_456) ;  /* 0xffffffec00487947 */ /* 0x000fea000383ffff */
.L_x_431:
[----:B0-----:R0:W1:Y:S02]  /*df90*/  SYNCS.PHASECHK.TRANS64.TRYWAIT P1, [R12+URZ+0x40], R3 ;  /* 0x000040030c0075a7 */ /* 0x001064000802017f */
[----:B-1----:R-:W-:Y:S05]  /*dfa0*/  @!P1 NANOSLEEP.SYNCS 0x989680 ;  /* 0x009896800000995d */ /* 0x002fea0003900000 */
[----:B------:R-:W1:Y:S02]  /*dfb0*/  @!P1 SYNCS.PHASECHK.TRANS64 P1, [R12+URZ+0x40], R3 ;  /* 0x000040030c0095a7 */ /* 0x000e64000802007f */
[----:B-1----:R-:W-:Y:S05]  /*dfc0*/  @!P1 BRA `(.L_x_431) ;  /* 0xfffffffc00f09947 */ /* 0x002fea000383ffff */
[----:B------:R-:W-:Y:S05]  /*dfd0*/  BRA `(.L_x_457) ;  /* 0xffffffec00887947 */ /* 0x000fea000383ffff */
.L_x_440:
[----:B------:R-:W-:Y:S01]  /*dfe0*/  BSSY B0, `(.L_x_458) ;  /* 0x0000006000007945 */ /* 0x000fe20003800000 */
[----:B------:R-:W-:-:S07]  /*dff0*/  IMAD.MOV.U32 R15, RZ, RZ, -0x1 ;  /* 0xffffffffff0f7424 */ /* 0x000fce00078e00ff */
[----:B01----:R-:W-:Y:S05]  /*e000*/  WARPSYNC.COLLECTIVE R15, `(.L_x_459) ;  /* 0x000000000f0c7348 */ /* 0x003fea0003c00000 */
[----:B------:R-:W-:Y:S02]  /*e010*/  ELECT P6, UR62, PT ;  /* 0x00000000003e782f */ /* 0x000fe400038c0000 */
[----:B------:R-:W-:Y:S01]  /*e020*/  MOV R14, UR62 ;  /* 0x0000003e000e7c02 */ /* 0x000fe20008000f00 */
[----:B01----:R-:W-:Y:S10]  /*e030*/  ENDCOLLECTIVE ;  /* 0x000000000000791b */ /* 0x003ff40003800000 */
.L_x_459:
[----:B------:R-:W-:Y:S05]  /*e040*/  BSYNC B0 ;  /* 0x0000000000007941 */ /* 0x000fea0003800000 */
.L_x_458:
[----:B------:R-:W-:Y:S05]  /*e050*/  BRA `(.L_x_460) ;  /* 0xfffffff800107947 */ /* 0x000fea000383ffff */
.L_x_444:
[----:B0-----:R0:W1:Y:S02]  /*e060*/  SYNCS.PHASECHK.TRANS64.TRYWAIT P0, [R7+URZ], R2 ;  /* 0x00000002070075a7 */ /* 0x001064000800017f */
[----:B-1----:R-:W-:Y:S05]  /*e070*/  @!P0 NANOSLEEP.SYNCS 0x989680 ;  /* 0x009896800000895d */ /* 0x002fea0003900000 */
[----:B------:R-:W1:Y:S02]  /*e080*/  @!P0 SYNCS.PHASECHK.TRANS64 P0, [R7+URZ], R2 ;  /* 0x00000002070085a7 */ /* 0x000e64000800007f */
[----:B-1----:R-:W-:Y:S05]  /*e090*/  @!P0 BRA `(.L_x_444) ;  /* 0xfffffffc00f08947 */ /* 0x002fea000383ffff */
[----:B------:R-:W-:Y:S05]  /*e0a0*/  BRA `(.L_x_461) ;  /* 0xfffffff800547947 */ /* 0x000fea000383ffff */
.L_x_445:
[----:B0-----:R0:W1:Y:S02]  /*e0b0*/  SYNCS.PHASECHK.TRANS64.TRYWAIT P0, [R9+URZ], R4 ;  /* 0x00000004090075a7 */ /* 0x001064000800017f */
[----:B-1----:R-:W-:Y:S05]  /*e0c0*/  @!P0 NANOSLEEP.SYNCS 0x989680 ;  /* 0x009896800000895d */ /* 0x002fea0003900000 */
[----:B------:R-:W1:Y:S02]  /*e0d0*/  @!P0 SYNCS.PHASECHK.TRANS64 P0, [R9+URZ], R4 ;  /* 0x00000004090085a7 */ /* 0x000e64000800007f */
[----:B-1----:R-:W-:Y:S05]  /*e0e0*/  @!P0 BRA `(.L_x_445) ;  /* 0xfffffffc00f08947 */ /* 0x002fea000383ffff */
[----:B------:R-:W-:Y:S05]  /*e0f0*/  BRA `(.L_x_462) ;  /* 0xfffffff800647947 */ /* 0x000fea000383ffff */
.L_x_446:
[----:B0-----:R0:W1:Y:S02]  /*e100*/  SYNCS.PHASECHK.TRANS64.TRYWAIT P0, [R6+URZ], R5 ;  /* 0x00000005060075a7 */ /* 0x001064000800017f */
[----:B-1----:R-:W-:Y:S05]  /*e110*/  @!P0 NANOSLEEP.SYNCS 0x989680 ;  /* 0x009896800000895d */ /* 0x002fea0003900000 */
[----:B------:R-:W1:Y:S02]  /*e120*/  @!P0 SYNCS.PHASECHK.TRANS64 P0, [R6+URZ], R5 ;  /* 0x00000005060085a7 */ /* 0x000e64000800007f */
[----:B-1----:R-:W-:Y:S05]  /*e130*/  @!P0 BRA `(.L_x_446) ;  /* 0xfffffffc00f08947 */ /* 0x002fea000383ffff */
[----:B------:R-:W-:Y:S05]  /*e140*/  BRA `(.L_x_463) ;  /* 0xfffffff800747947 */ /* 0x000fea000383ffff */
.L_x_447:
[----:B0-----:R0:W1:Y:S02]  /*e150*/  SYNCS.PHASECHK.TRANS64.TRYWAIT P0, [R9+URZ], R4 ;  /* 0x00000004090075a7 */ /* 0x001064000800017f */
[----:B-1----:R-:W-:Y:S05]  /*e160*/  @!P0 NANOSLEEP.SYNCS 0x989680 ;  /* 0x009896800000895d */ /* 0x002fea0003900000 */
[----:B------:R-:W1:Y:S02]  /*e170*/  @!P0 SYNCS.PHASECHK.TRANS64 P0, [R9+URZ], R4 ;  /* 0x00000004090085a7 */ /* 0x000e64000800007f */
[----:B-1----:R-:W-:Y:S05]  /*e180*/  @!P0 BRA `(.L_x_447) ;  /* 0xfffffffc00f08947 */ /* 0x002fea000383ffff */
[----:B------:R-:W-:Y:S05]  /*e190*/  BRA `(.L_x_464) ;  /* 0xfffffff800847947 */ /* 0x000fea000383ffff */
.L_x_448:
[----:B0-----:R0:W1:Y:S02]  /*e1a0*/  SYNCS.PHASECHK.TRANS64.TRYWAIT P0, [R6+URZ], R5 ;  /* 0x00000005060075a7 */ /* 0x001064000800017f */
[----:B-1----:R-:W-:Y:S05]  /*e1b0*/  @!P0 NANOSLEEP.SYNCS 0x989680 ;  /* 0x009896800000895d */ /* 0x002fea0003900000 */
[----:B------:R-:W1:Y:S02]  /*e1c0*/  @!P0 SYNCS.PHASECHK.TRANS64 P0, [R6+URZ], R5 ;  /* 0x00000005060085a7 */ /* 0x000e64000800007f */
[----:B-1----:R-:W-:Y:S05]  /*e1d0*/  @!P0 BRA `(.L_x_448) ;  /* 0xfffffffc00f08947 */ /* 0x002fea000383ffff */
[----:B------:R-:W-:Y:S05]  /*e1e0*/  BRA `(.L_x_465) ;  /* 0xfffffff800947947 */ /* 0x000fea000383ffff */
.L_x_449:
[----:B0-----:R0:W1:Y:S02]  /*e1f0*/  SYNCS.PHASECHK.TRANS64.TRYWAIT P0, [R9+URZ], R4 ;  /* 0x00000004090075a7 */ /* 0x001064000800017f */
[----:B-1----:R-:W-:Y:S05]  /*e200*/  @!P0 NANOSLEEP.SYNCS 0x989680 ;  /* 0x009896800000895d */ /* 0x002fea0003900000 */
[----:B------:R-:W1:Y:S02]  /*e210*/  @!P0 SYNCS.PHASECHK.TRANS64 P0, [R9+URZ], R4 ;  /* 0x00000004090085a7 */ /* 0x000e64000800007f */
[----:B-1----:R-:W-:Y:S05]  /*e220*/  @!P0 BRA `(.L_x_449) ;  /* 0xfffffffc00f08947 */ /* 0x002fea000383ffff */
[----:B------:R-:W-:Y:S05]  /*e230*/  BRA `(.L_x_466) ;  /* 0xfffffff800a47947 */ /* 0x000fea000383ffff */
.L_x_450:
[----:B-1----:R1:W2:Y:S02]  /*e240*/  SYNCS.PHASECHK.TRANS64.TRYWAIT P0, [R6+URZ], R5 ;  /* 0x00000005060075a7 */ /* 0x0022a4000800017f */
[----:B--2---:R-:W-:Y:S05]  /*e250*/  @!P0 NANOSLEEP.SYNCS 0x989680 ;  /* 0x009896800000895d */ /* 0x004fea0003900000 */
[----:B------:R-:W2:Y:S02]  /*e260*/  @!P0 SYNCS.PHASECHK.TRANS64 P0, [R6+URZ], R5 ;  /* 0x00000005060085a7 */ /* 0x000ea4000800007f */
[----:B--2---:R-:W-:Y:S05]  /*e270*/  @!P0 BRA `(.L_x_450) ;  /* 0xfffffffc00f08947 */ /* 0x004fea000383ffff */
[----:B------:R-:W-:Y:S05]  /*e280*/  BRA `(.L_x_467) ;  /* 0xfffffff800ac7947 */ /* 0x000fea000383ffff */
.L_x_468:
[----:B------:R-:W-:-:S00]  /*e290*/  BRA `(.L_x_468) ;  /* 0xfffffffc00fc7947 */ /* 0x000fc0000383ffff */
[----:B------:R-:W-:-:S00]  /*e2a0*/  NOP ;  /* 0x0000000000007918 */ /* 0x000fc00000000000 */
        /* <DEDUP_REMOVED lines=13> */
.L_x_469:


//--------------------- .nv.global.init           --------------------------
	.section	.nv.global.init,"aw",@progbits
.nv.global.init:
	.type		$str$22,@object
	.size		$str$22,($str$23 - $str$22)
$str$22:
        /*0000*/ 	.byte	0x6b, 0x5f, 0x74, 0x69, 0x6c, 0x65, 0x5f, 0x63, 0x6f, 0x75, 0x6e, 0x74, 0x20, 0x3e, 0x3d, 0x20
        /*0010*/ 	.byte	0x31, 0x00
	.type		$str$23,@object
	.size		$str$23,(__unnamed_1 - $str$23)
$str$23:
        /*0012*/ 	.byte	0x2f, 0x74, 0x6d, 0x70, 0x2f, 0x63, 0x75, 0x74, 0x6c, 0x61, 0x73, 0x73, 0x5f, 0x73, 0x77, 0x65
        /*0022*/ 	.byte	0x65, 0x70, 0x5f, 0x73, 0x72, 0x63, 0x2f, 0x69, 0x6e, 0x63, 0x6c, 0x75, 0x64, 0x65, 0x2f, 0x63
        /*0032*/ 	.byte	0x75, 0x74, 0x6c, 0x61, 0x73, 0x73, 0x2f, 0x67, 0x65, 0x6d, 0x6d, 0x2f, 0x63, 0x6f, 0x6c, 0x6c
        /*0042*/ 	.byte	0x65, 0x63, 0x74, 0x69, 0x76, 0x65, 0x2f, 0x73, 0x6d, 0x39, 0x30, 0x5f, 0x6d, 0x6d, 0x61, 0x5f
        /*0052*/ 	.byte	0x74, 0x6d, 0x61, 0x5f, 0x67, 0x6d, 0x6d, 0x61, 0x5f, 0x73, 0x73, 0x5f, 0x77, 0x61, 0x72, 0x70
        /*0062*/ 	.byte	0x73, 0x70, 0x65, 0x63, 0x69, 0x61, 0x6c, 0x69, 0x7a, 0x65, 0x64, 0x2e, 0x68, 0x70, 0x70, 0x00
	.type		__unnamed_1,@object
	.size		__unnamed_1,(.L_0 - __unnamed_1)
__unnamed_1:
        /*0072*/ 	.byte	0x76, 0x6f, 0x69, 0x64, 0x20, 0x63, 0x75, 0x74, 0x6c, 0x61, 0x73, 0x73, 0x3a, 0x3a, 0x67, 0x65
        /* <DEDUP_REMOVED lines=172> */
        /*0b42*/ 	.byte	0x6e, 0x74, 0x69, 0x74, 0x79, 0x5d, 0x00
.L_0:


//--------------------- .nv.shared._ZN7cutlass13device_kernelINS_4gemm6kernel13GemmUniversalIN4cute5tupleIJiiiiEEENS1_10collective13CollectiveMmaINS1_34MainloopSm90TmaGmmaWarpSpecializedILi8ENS5_IJNS4_1CILi2EEENSA_ILi1EEESC_EEENS1_32KernelTmaWarpSpecializedPingpongEEENS5_IJNSA_ILi64EEENSA_ILi384EEESG_EEEaNS5_IJlSC_lEEEaSJ_NS4_8TiledMMAINS4_8MMA_AtomIJNS4_4SM904GMMA27MMA_64x192x32_S32S8S8_SS_TNEEEENS4_6LayoutINS5_IJSC_SC_SC_EEENS5_IJNSA_ILi0EEESS_SS_EEEEENS5_IJNS4_10UnderscoreESV_SV_EEEEENS4_13SM90_TMA_LOADENS4_14ComposedLayoutINS4_7SwizzleILi2ELi4ELi3EEENS4_18smem_ptr_flag_bitsILi8EEENSQ_INS5_IJNSA_ILi8EEESG_EEENS5_IJSG_SC_EEEEEEEvNS4_8identityENS4_23SM90_TMA_LOAD_MULTICASTES18_vS19_EENS_8epilogue10collective6detail29Sm90TmaWarpSpecializedAdapterINS1D_15DefaultEpilogueIaSJ_SJ_NS1C_6thread17LinearCombinationIaLi1EiiLNS1H_9ScaleType4KindE0ELNS_15FloatRoundStyleE2EaEENS1_15EpilogueDefaultEEEEEvvEEEEvNT_6ParamsE --------------------------
	.section	.nv.shared._ZN7cutlass13device_kernelINS_4gemm6kernel13GemmUniversalIN4cute5tupleIJiiiiEEENS1_10collective13CollectiveMmaINS1_34MainloopSm90TmaGmmaWarpSpecializedILi8ENS5_IJNS4_1CILi2EEENSA_ILi1EEESC_EEENS1_32KernelTmaWarpSpecializedPingpongEEENS5_IJNSA_ILi64EEENSA_ILi384EEESG_EEEaNS5_IJlSC_lEEEaSJ_NS4_8TiledMMAINS4_8MMA_AtomIJNS4_4SM904GMMA27MMA_64x192x32_S32S8S8_SS_TNEEEENS4_6LayoutINS5_IJSC_SC_SC_EEENS5_IJNSA_ILi0EEESS_SS_EEEEENS5_IJNS4_10UnderscoreESV_SV_EEEEENS4_13SM90_TMA_LOADENS4_14ComposedLayoutINS4_7SwizzleILi2ELi4ELi3EEENS4_18smem_ptr_flag_bitsILi8EEENSQ_INS5_IJNSA_ILi8EEESG_EEENS5_IJSG_SC_EEEEEEEvNS4_8identityENS4_23SM90_TMA_LOAD_MULTICASTES18_vS19_EENS_8epilogue10collective6detail29Sm90TmaWarpSpecializedAdapterINS1D_15DefaultEpilogueIaSJ_SJ_NS1C_6thread17LinearCombinationIaLi1EiiLNS1H_9ScaleType4KindE0ELNS_15FloatRoundStyleE2EaEENS1_15EpilogueDefaultEEEEEvvEEEEvNT_6ParamsE,"aw",@nobits
	.sectionflags	@""
	.align	16
	.zero		1024


//--------------------- .nv.shared.reserved.0     --------------------------
	.section	.nv.shared.reserved.0,"aw",@nobits
	.weak		__nv_reservedSMEM_offset_0_alias
	.size		__nv_reservedSMEM_offset_0_alias, 0, 0
	.other		__nv_reservedSMEM_offset_0_alias,@"STO_CUDA_RESERVED_SHARED STV_DEFAULT"
__nv_reservedSMEM_offset_0_alias:
	.zero		0


//--------------------- .nv.global                --------------------------
	.section	.nv.global,"aw",@nobits
.nv.global:
	.type		_ZN40_INTERNAL_ea58f0d8_4_k_cu_c344e6db_117144cute1_E,@object
	.size		_ZN40_INTERNAL_ea58f0d8_4_k_cu_c344e6db_117144cute1_E,(_ZN40_INTERNAL_ea58f0d8_4_k_cu_c344e6db_117144cuda3std3__45__cpo6cbeginE - _ZN40_INTERNAL_ea58f0d8_4_k_cu_c344e6db_117144cute1_E)
_ZN40_INTERNAL_ea58f0d8_4_k_cu_c344e6db_117144cute1_E:
	.zero		1
	.type		_ZN40_INTERNAL_ea58f0d8_4_k_cu_c344e6db_117144cuda3std3__45__cpo6cbeginE,@object
	.size		_ZN40_INTERNAL_ea58f0d8_4_k_cu_c344e6db_117144cuda3std3__45__cpo6cbeginE,(_ZN40_INTERNAL_ea58f0d8_4_k_cu_c344e6db_117144cuda3std3__48in_placeE - _ZN40_INTERNAL_ea58f0d8_4_k_cu_c344e6db_117144cuda3std3__45__cpo6cbeginE)
_ZN40_INTERNAL_ea58f0d8_4_k_cu_c344e6db_117144cuda3std3__45__cpo6cbeginE:
	.zero		1
	.type		_ZN40_INTERNAL_ea58f0d8_4_k_cu_c344e6db_117144cuda3std3__48in_placeE,@object
	.size		_ZN40_INTERNAL_ea58f0d8_4_k_cu_c344e6db_117144cuda3std3__48in_placeE,(_ZN40_INTERNAL_ea58f0d8_4_k_cu_c344e6db_117144cuda3std6ranges3__45__cpo9iter_moveE - _ZN40_INTERNAL_ea58f0d8_4_k_cu_c344e6db_117144cuda3std3__48in_placeE)
_ZN40_INTERNAL_ea58f0d8_4_k_cu_c344e6db_117144cuda3std3__48in_placeE:
	.zero		1
	.type		_ZN40_INTERNAL_ea58f0d8_4_k_cu_c344e6db_117144cuda3std6ranges3__45__cpo9iter_moveE,@object
	.size		_ZN40_INTERNAL_ea58f0d8_4_k_cu_c344e6db_117144cuda3std6ranges3__45__cpo9iter_moveE,(_ZN40_INTERNAL_ea58f0d8_4_k_cu_c344e6db_117144cuda3std3__45__cpo5beginE - _ZN40_INTERNAL_ea58f0d8_4_k_cu_c344e6db_117144cuda3std6ranges3__45__cpo9iter_moveE)
_ZN40_INTERNAL_ea58f0d8_4_k_cu_c344e6db_117144cuda3std6ranges3__45__cpo9iter_moveE:
	.zero		1
	.type		_ZN40_INTERNAL_ea58f0d8_4_k_cu_c344e6db_117144cuda3std3__45__cpo5beginE,@object
	.size		_ZN40_INTERNAL_ea58f0d8_4_k_cu_c344e6db_117144cuda3std3__45__cpo5beginE,(_ZN40_INTERNAL_ea58f0d8_4_k_cu_c344e6db_117144cuda3std3__442_GLOBAL__N__ea58f0d8_4_k_cu_c344e6db_117146ignoreE - _ZN40_INTERNAL_ea58f0d8_4_k_cu_c344e6db_117144cuda3std3__45__cpo5beginE)
_ZN40_INTERNAL_ea58f0d8_4_k_cu_c344e6db_117144cuda3std3__45__cpo5beginE:
	.zero		1
	.type		_ZN40_INTERNAL_ea58f0d8_4_k_cu_c344e6db_117144cuda3std3__442_GLOBAL__N__ea58f0d8_4_k_cu_c344e6db_117146ignoreE,@object
	.size		_ZN40_INTERNAL_ea58f0d8_4_k_cu_c344e6db_117144cuda3std3__442_GLOBAL__N__ea58f0d8_4_k_cu_c344e6db_117146ignoreE,(_ZN40_INTERNAL_ea58f0d8_4_k_cu_c344e6db_117144cute7productE - _ZN40_INTERNAL_ea58f0d8_4_k_cu_c344e6db_117144cuda3std3__442_GLOBAL__N__ea58f0d8_4_k_cu_c344e6db_117146ignoreE)
_ZN40_INTERNAL_ea58f0d8_4_k_cu_c344e6db_117144cuda3std3__442_GLOBAL__N__ea58f0d8_4_k_cu_c344e6db_117146ignoreE:
	.zero		1
	.type		_ZN40_INTERNAL_ea58f0d8_4_k_cu_c344e6db_117144cute7productE,@object
	.size		_ZN40_INTERNAL_ea58f0d8_4_k_cu_c344e6db_117144cute7productE,(_ZN40_INTERNAL_ea58f0d8_4_k_cu_c344e6db_117144cuda3std3__45__cpo3endE - _ZN40_INTERNAL_ea58f0d8_4_k_cu_c344e6db_117144cute7productE)
_ZN40_INTERNAL_ea58f0d8_4_k_cu_c344e6db_117144cute7productE:
	.zero		1
	.type		_ZN40_INTERNAL_ea58f0d8_4_k_cu_c344e6db_117144cuda3std3__45__cpo3endE,@object
	.size		_ZN40_INTERNAL_ea58f0d8_4_k_cu_c344e6db_117144cuda3std3__45__cpo3endE,(_ZN40_INTERNAL_ea58f0d8_4_k_cu_c344e6db_117144cuda3std3__419piecewise_constructE - _ZN40_INTERNAL_ea58f0d8_4_k_cu_c344e6db_117144cuda3std3__45__cpo3endE)
_ZN40_INTERNAL_ea58f0d8_4_k_cu_c344e6db_117144cuda3std3__45__cpo3endE:
	.zero		1
	.type		_ZN40_INTERNAL_ea58f0d8_4_k_cu_c344e6db_117144cuda3std3__419piecewise_constructE,@object
	.size		_ZN40_INTERNAL_ea58f0d8_4_k_cu_c344e6db_117144cuda3std3__419piecewise_constructE,(_ZN40_INTERNAL_ea58f0d8_4_k_cu_c344e6db_117144cuda3std3__45__cpo4cendE - _ZN40_INTERNAL_ea58f0d8_4_k_cu_c344e6db_117144cuda3std3__419piecewise_constructE)
_ZN40_INTERNAL_ea58f0d8_4_k_cu_c344e6db_117144cuda3std3__419piecewise_constructE:
	.zero		1
	.type		_ZN40_INTERNAL_ea58f0d8_4_k_cu_c344e6db_117144cuda3std3__45__cpo4cendE,@object
	.size		_ZN40_INTERNAL_ea58f0d8_4_k_cu_c344e6db_117144cuda3std3__45__cpo4cendE,(_ZN40_INTERNAL_ea58f0d8_4_k_cu_c344e6db_117144cuda3std6ranges3__45__cpo4swapE - _ZN40_INTERNAL_ea58f0d8_4_k_cu_c344e6db_117144cuda3std3__45__cpo4cendE)
_ZN40_INTERNAL_ea58f0d8_4_k_cu_c344e6db_117144cuda3std3__45__cpo4cendE:
	.zero		1
	.type		_ZN40_INTERNAL_ea58f0d8_4_k_cu_c344e6db_117144cuda3std6ranges3__45__cpo4swapE,@object
	.size		_ZN40_INTERNAL_ea58f0d8_4_k_cu_c344e6db_117144cuda3std6ranges3__45__cpo4swapE,(.L_8 - _ZN40_INTERNAL_ea58f0d8_4_k_cu_c344e6db_117144cuda3std6ranges3__45__cpo4swapE)
_ZN40_INTERNAL_ea58f0d8_4_k_cu_c344e6db_117144cuda3std6ranges3__45__cpo4swapE:
	.zero		1
.L_8:


//--------------------- .nv.constant0._ZN7cutlass13device_kernelINS_4gemm6kernel13GemmUniversalIN4cute5tupleIJiiiiEEENS1_10collective13CollectiveMmaINS1_34MainloopSm90TmaGmmaWarpSpecializedILi8ENS5_IJNS4_1CILi2EEENSA_ILi1EEESC_EEENS1_32KernelTmaWarpSpecializedPingpongEEENS5_IJNSA_ILi64EEENSA_ILi384EEESG_EEEaNS5_IJlSC_lEEEaSJ_NS4_8TiledMMAINS4_8MMA_AtomIJNS4_4SM904GMMA27MMA_64x192x32_S32S8S8_SS_TNEEEENS4_6LayoutINS5_IJSC_SC_SC_EEENS5_IJNSA_ILi0EEESS_SS_EEEEENS5_IJNS4_10UnderscoreESV_SV_EEEEENS4_13SM90_TMA_LOADENS4_14ComposedLayoutINS4_7SwizzleILi2ELi4ELi3EEENS4_18smem_ptr_flag_bitsILi8EEENSQ_INS5_IJNSA_ILi8EEESG_EEENS5_IJSG_SC_EEEEEEEvNS4_8identityENS4_23SM90_TMA_LOAD_MULTICASTES18_vS19_EENS_8epilogue10collective6detail29Sm90TmaWarpSpecializedAdapterINS1D_15DefaultEpilogueIaSJ_SJ_NS1C_6thread17LinearCombinationIaLi1EiiLNS1H_9ScaleType4KindE0ELNS_15FloatRoundStyleE2EaEENS1_15EpilogueDefaultEEEEEvvEEEEvNT_6ParamsE --------------------------
	.section	.nv.constant0._ZN7cutlass13device_kernelINS_4gemm6kernel13GemmUniversalIN4cute5tupleIJiiiiEEENS1_10collective13CollectiveMmaINS1_34MainloopSm90TmaGmmaWarpSpecializedILi8ENS5_IJNS4_1CILi2EEENSA_ILi1EEESC_EEENS1_32KernelTmaWarpSpecializedPingpongEEENS5_IJNSA_ILi64EEENSA_ILi384EEESG_EEEaNS5_IJlSC_lEEEaSJ_NS4_8TiledMMAINS4_8MMA_AtomIJNS4_4SM904GMMA27MMA_64x192x32_S32S8S8_SS_TNEEEENS4_6LayoutINS5_IJSC_SC_SC_EEENS5_IJNSA_ILi0EEESS_SS_EEEEENS5_IJNS4_10UnderscoreESV_SV_EEEEENS4_13SM90_TMA_LOADENS4_14ComposedLayoutINS4_7SwizzleILi2ELi4ELi3EEENS4_18smem_ptr_flag_bitsILi8EEENSQ_INS5_IJNSA_ILi8EEESG_EEENS5_IJSG_SC_EEEEEEEvNS4_8identityENS4_23SM90_TMA_LOAD_MULTICASTES18_vS19_EENS_8epilogue10collective6detail29Sm90TmaWarpSpecializedAdapterINS1D_15DefaultEpilogueIaSJ_SJ_NS1C_6thread17LinearCombinationIaLi1EiiLNS1H_9ScaleType4KindE0ELNS_15FloatRoundStyleE2EaEENS1_15EpilogueDefaultEEEEEvvEEEEvNT_6ParamsE,"a",@progbits
	.sectionflags	@""
	.align	4
.nv.constant0._ZN7cutlass13device_kernelINS_4gemm6kernel13GemmUniversalIN4cute5tupleIJiiiiEEENS1_10collective13CollectiveMmaINS1_34MainloopSm90TmaGmmaWarpSpecializedILi8ENS5_IJNS4_1CILi2EEENSA_ILi1EEESC_EEENS1_32KernelTmaWarpSpecializedPingpongEEENS5_IJNSA_ILi64EEENSA_ILi384EEESG_EEEaNS5_IJlSC_lEEEaSJ_NS4_8TiledMMAINS4_8MMA_AtomIJNS4_4SM904GMMA27MMA_64x192x32_S32S8S8_SS_TNEEEENS4_6LayoutINS5_IJSC_SC_SC_EEENS5_IJNSA_ILi0EEESS_SS_EEEEENS5_IJNS4_10UnderscoreESV_SV_EEEEENS4_13SM90_TMA_LOADENS4_14ComposedLayoutINS4_7SwizzleILi2ELi4ELi3EEENS4_18smem_ptr_flag_bitsILi8EEENSQ_INS5_IJNSA_ILi8EEESG_EEENS5_IJSG_SC_EEEEEEEvNS4_8identityENS4_23SM90_TMA_LOAD_MULTICASTES18_vS19_EENS_8epilogue10collective6detail29Sm90TmaWarpSpecializedAdapterINS1D_15DefaultEpilogueIaSJ_SJ_NS1C_6thread17LinearCombinationIaLi1EiiLNS1H_9ScaleType4KindE0ELNS_15FloatRoundStyleE2EaEENS1_15EpilogueDefaultEEEEEvvEEEEvNT_6ParamsE:
	.zero		1664


//--------------------- SYMBOLS --------------------------

	.type		.nv.reservedSmem.offset0,@object
	.size		.nv.reservedSmem.offset0,0x4
	.type		__assertfail,@function
